def matmul_kernel(
    a_ptr,
    b_ptr,
    c_ptr,
    M,
    N,
    K,
    stride_am,
    stride_ak,
    stride_bk,
    stride_bn,
    stride_cm,
    stride_cn,
    BLOCK_M: tl.constexpr,
    BLOCK_N: tl.constexpr,
    BLOCK_K: tl.constexpr,
    GROUP_M: tl.constexpr,
):
    pid = tl.program_id(axis=0)
    num_pid_m = tl.cdiv(M, BLOCK_M)
    num_pid_n = tl.cdiv(N, BLOCK_N)
    num_pid_in_group = GROUP_M * num_pid_n
    group_id = pid // num_pid_in_group
    first_pid_m = group_id * GROUP_M
    group_size_m = min(num_pid_m - first_pid_m, GROUP_M)
    pid_m = first_pid_m + ((pid % num_pid_in_group) % group_size_m)
    pid_n = (pid % num_pid_in_group) // group_size_m

    offs_am = (pid_m * BLOCK_M + tl.arange(0, BLOCK_M)) % M
    offs_bn = (pid_n * BLOCK_N + tl.arange(0, BLOCK_N)) % N
    offs_k = tl.arange(0, BLOCK_K)
    a_ptrs = a_ptr + offs_am[:, None] * stride_am + offs_k[None, :] * stride_ak
    b_ptrs = b_ptr + offs_k[:, None] * stride_bk + offs_bn[None, :] * stride_bn

    acc = tl.zeros((BLOCK_M, BLOCK_N), dtype=tl.float32)
    for kk in range(0, tl.cdiv(K, BLOCK_K)):
        a = tl.load(a_ptrs, mask=offs_k[None, :] < K - kk * BLOCK_K, other=0.0)
        b = tl.load(b_ptrs, mask=offs_k[:, None] < K - kk * BLOCK_K, other=0.0)
        acc = tl.dot(a, b, acc)
        a_ptrs += BLOCK_K * stride_ak
        b_ptrs += BLOCK_K * stride_bk

    c = acc.to(c_ptr.dtype.element_ty)
    offs_cm = pid_m * BLOCK_M + tl.arange(0, BLOCK_M)
    offs_cn = pid_n * BLOCK_N + tl.arange(0, BLOCK_N)
    c_ptrs = c_ptr + offs_cm[:, None] * stride_cm + offs_cn[None, :] * stride_cn
    mask = (offs_cm[:, None] < M) & (offs_cn[None, :] < N)
    tl.store(c_ptrs, c, mask=mask)

# config = {"BLOCK_K": 64, "BLOCK_M": 512, "BLOCK_N": 256, "GROUP_M": 8, "arch": "sm_90", "dtype": "fp32", "num_ctas": 1, "num_stages": 7, "num_warps": 4}
# arch = sm_90


// ===== COMPILED SASS (sm_90a) =====

	.target	sm_90a

	.elftype	@"ET_EXEC"


//--------------------- .note.nv.tkinfo           --------------------------
	.section	.note.nv.tkinfo,"",@"SHT_NOTE"
	.sectionflags	@"SHF_NOTE_NV_TKINFO"
	.tkinfo
        /*0018*/ 	.word	0x00000002
        /*0030*/ 	.string	""
        /*0030*/ 	.string	"ptxas"
        /*0030*/ 	.string	"Cuda compilation tools, release 13.0, V13.0.88"
        /*0030*/ 	.string	"Build cuda_13.0.r13.0/compiler.36424714_0"
        /*0030*/ 	.string	"-v  -suppress-debug-info  -lineinfo  -arch sm_90a "



//--------------------- .note.nv.cuinfo           --------------------------
	.section	.note.nv.cuinfo,"",@"SHT_NOTE"
	.sectionflags	@"SHF_NOTE_NV_CUINFO"
        /*0018*/ 	.short	0x0002
        /*001a*/ 	.short	0x005a
        /*001c*/ 	.short	0x0082
	.zero		2


//--------------------- .nv.info                  --------------------------
	.section	.nv.info,"",@"SHT_CUDA_INFO"
	.align	4


	//----- nvinfo : EIATTR_REGCOUNT
	.align		4
        /*0000*/ 	.byte	0x04, 0x2f
        /*0002*/ 	.short	(.L_1 - .L_0)
	.align		4
.L_0:
        /*0004*/ 	.word	index@(matmul_kernel)
        /*0008*/ 	.word	0x000000ff


	//----- nvinfo : EIATTR_FRAME_SIZE
	.align		4
.L_1:
        /*000c*/ 	.byte	0x04, 0x11
        /*000e*/ 	.short	(.L_3 - .L_2)
	.align		4
.L_2:
        /*0010*/ 	.word	index@(matmul_kernel)
        /*0014*/ 	.word	0x000024e0


	//----- nvinfo : EIATTR_MIN_STACK_SIZE
	.align		4
.L_3:
        /*0018*/ 	.byte	0x04, 0x12
        /*001a*/ 	.short	(.L_5 - .L_4)
	.align		4
.L_4:
        /*001c*/ 	.word	index@(matmul_kernel)
        /*0020*/ 	.word	0x000024e0
.L_5:


//--------------------- .nv.compat                --------------------------
	.section	.nv.compat,"",@"SHT_CUDA_COMPAT_INFO"
	.align	4
        /*0000*/ 	.byte	0x02, 0x09, 0x01, 0x00, 0x02, 0x02, 0x04, 0x00, 0x02, 0x05, 0x05, 0x00, 0x03, 0x07, 0x01, 0x01
        /*0010*/ 	.byte	0x02, 0x03, 0x00, 0x00, 0x02, 0x06, 0x01, 0x00, 0x04, 0x0b, 0x08, 0x00, 0x00, 0x00, 0x00, 0x00
        /*0020*/ 	.byte	0x00, 0x00, 0x00, 0x00


//--------------------- .nv.info.matmul_kernel    --------------------------
	.section	.nv.info.matmul_kernel,"",@"SHT_CUDA_INFO"
	.sectionflags	@""
	.align	4


	//----- nvinfo : EIATTR_CUDA_API_VERSION
	.align		4
        /*0000*/ 	.byte	0x04, 0x37
        /*0002*/ 	.short	(.L_7 - .L_6)
.L_6:
        /*0004*/ 	.word	0x00000082


	//----- nvinfo : EIATTR_KPARAM_INFO
	.align		4
.L_7:
        /*0008*/ 	.byte	0x04, 0x17
        /*000a*/ 	.short	(.L_9 - .L_8)
.L_8:
        /*000c*/ 	.word	0x00000000
        /*0010*/ 	.short	0x000d
        /*0012*/ 	.short	0x0048
        /*0014*/ 	.byte	0x00, 0xf4, 0x21, 0x00


	//----- nvinfo : EIATTR_KPARAM_INFO
	.align		4
.L_9:
        /*0018*/ 	.byte	0x04, 0x17
        /*001a*/ 	.short	(.L_11 - .L_10)
.L_10:
        /*001c*/ 	.word	0x00000000
        /*0020*/ 	.short	0x000c
        /*0022*/ 	.short	0x0040
        /*0024*/ 	.byte	0x00, 0xf4, 0x21, 0x00


	//----- nvinfo : EIATTR_KPARAM_INFO
	.align		4
.L_11:
        /*0028*/ 	.byte	0x04, 0x17
        /*002a*/ 	.short	(.L_13 - .L_12)
.L_12:
        /*002c*/ 	.word	0x00000000
        /*0030*/ 	.short	0x000b
        /*0032*/ 	.short	0x0038
        /*0034*/ 	.byte	0x00, 0xf0, 0x11, 0x00


	//----- nvinfo : EIATTR_KPARAM_INFO
	.align		4
.L_13:
        /*0038*/ 	.byte	0x04, 0x17
        /*003a*/ 	.short	(.L_15 - .L_14)
.L_14:
        /*003c*/ 	.word	0x00000000
        /*0040*/ 	.short	0x000a
        /*0042*/ 	.short	0x0034
        /*0044*/ 	.byte	0x00, 0xf0, 0x11, 0x00


	//----- nvinfo : EIATTR_KPARAM_INFO
	.align		4
.L_15:
        /*0048*/ 	.byte	0x04, 0x17
        /*004a*/ 	.short	(.L_17 - .L_16)
.L_16:
        /*004c*/ 	.word	0x00000000
        /*0050*/ 	.short	0x0009
        /*0052*/ 	.short	0x0030
        /*0054*/ 	.byte	0x00, 0xf0, 0x11, 0x00


	//----- nvinfo : EIATTR_KPARAM_INFO
	.align		4
.L_17:
        /*0058*/ 	.byte	0x04, 0x17
        /*005a*/ 	.short	(.L_19 - .L_18)
.L_18:
        /*005c*/ 	.word	0x00000000
        /*0060*/ 	.short	0x0008
        /*0062*/ 	.short	0x002c
        /*0064*/ 	.byte	0x00, 0xf0, 0x11, 0x00


	//----- nvinfo : EIATTR_KPARAM_INFO
	.align		4
.L_19:
        /*0068*/ 	.byte	0x04, 0x17
        /*006a*/ 	.short	(.L_21 - .L_20)
.L_20:
        /*006c*/ 	.word	0x00000000
        /*0070*/ 	.short	0x0007
        /*0072*/ 	.short	0x0028
        /*0074*/ 	.byte	0x00, 0xf0, 0x11, 0x00


	//----- nvinfo : EIATTR_KPARAM_INFO
	.align		4
.L_21:
        /*0078*/ 	.byte	0x04, 0x17
        /*007a*/ 	.short	(.L_23 - .L_22)
.L_22:
        /*007c*/ 	.word	0x00000000
        /*0080*/ 	.short	0x0006
        /*0082*/ 	.short	0x0024
        /*0084*/ 	.byte	0x00, 0xf0, 0x11, 0x00


	//----- nvinfo : EIATTR_KPARAM_INFO
	.align		4
.L_23:
        /*0088*/ 	.byte	0x04, 0x17
        /*008a*/ 	.short	(.L_25 - .L_24)
.L_24:
        /*008c*/ 	.word	0x00000000
        /*0090*/ 	.short	0x0005
        /*0092*/ 	.short	0x0020
        /*0094*/ 	.byte	0x00, 0xf0, 0x11, 0x00


	//----- nvinfo : EIATTR_KPARAM_INFO
	.align		4
.L_25:
        /*0098*/ 	.byte	0x04, 0x17
        /*009a*/ 	.short	(.L_27 - .L_26)
.L_26:
        /*009c*/ 	.word	0x00000000
        /*00a0*/ 	.short	0x0004
        /*00a2*/ 	.short	0x001c
        /*00a4*/ 	.byte	0x00, 0xf0, 0x11, 0x00


	//----- nvinfo : EIATTR_KPARAM_INFO
	.align		4
.L_27:
        /*00a8*/ 	.byte	0x04, 0x17
        /*00aa*/ 	.short	(.L_29 - .L_28)
.L_28:
        /*00ac*/ 	.word	0x00000000
        /*00b0*/ 	.short	0x0003
        /*00b2*/ 	.short	0x0018
        /*00b4*/ 	.byte	0x00, 0xf0, 0x11, 0x00


	//----- nvinfo : EIATTR_KPARAM_INFO
	.align		4
.L_29:
        /*00b8*/ 	.byte	0x04, 0x17
        /*00ba*/ 	.short	(.L_31 - .L_30)
.L_30:
        /*00bc*/ 	.word	0x00000000
        /*00c0*/ 	.short	0x0002
        /*00c2*/ 	.short	0x0010
        /*00c4*/ 	.byte	0x00, 0xf4, 0x21, 0x00


	//----- nvinfo : EIATTR_KPARAM_INFO
	.align		4
.L_31:
        /*00c8*/ 	.byte	0x04, 0x17
        /*00ca*/ 	.short	(.L_33 - .L_32)
.L_32:
        /*00cc*/ 	.word	0x00000000
        /*00d0*/ 	.short	0x0001
        /*00d2*/ 	.short	0x0008
        /*00d4*/ 	.byte	0x00, 0xf4, 0x21, 0x00


	//----- nvinfo : EIATTR_KPARAM_INFO
	.align		4
.L_33:
        /*00d8*/ 	.byte	0x04, 0x17
        /*00da*/ 	.short	(.L_35 - .L_34)
.L_34:
        /*00dc*/ 	.word	0x00000000
        /*00e0*/ 	.short	0x0000
        /*00e2*/ 	.short	0x0000
        /*00e4*/ 	.byte	0x00, 0xf4, 0x21, 0x00


	//----- nvinfo : EIATTR_SPARSE_MMA_MASK
	.align		4
.L_35:
        /*00e8*/ 	.byte	0x03, 0x50
        /*00ea*/ 	.short	0x0000


	//----- nvinfo : EIATTR_MAXREG_COUNT
	.align		4
        /*00ec*/ 	.byte	0x03, 0x1b
        /*00ee*/ 	.short	0x00ff


	//----- nvinfo : EIATTR_NUM_BARRIERS
	.align		4
        /*00f0*/ 	.byte	0x02, 0x4c
        /*00f2*/ 	.byte	0x01
	.zero		1


	//----- nvinfo : EIATTR_ANNOTATIONS
	.align		4
        /*00f4*/ 	.byte	0x04, 0x55
        /*00f6*/ 	.short	(.L_37 - .L_36)


	//   ....[0]....
.L_36:
        /*00f8*/ 	.word	0x00000001
        /*00fc*/ 	.byte	0x90, 0x01, 0x00, 0x00, 0x01, 0x00, 0x00, 0x00, 0x20, 0x0b, 0x00, 0x00, 0x01, 0x00, 0x00, 0x00
        /* <DEDUP_REMOVED lines=1890> */
        /*772c*/ 	.byte	0x20, 0xd0, 0x02, 0x00, 0x01, 0x00, 0x00, 0x00, 0x30, 0xd0, 0x02, 0x00


	//----- nvinfo : EIATTR_MERCURY_ISA_VERSION
	.align		4
.L_37:
        /*7738*/ 	.byte	0x03, 0x5f
        /*773a*/ 	.short	0x0101


	//----- nvinfo : EIATTR_EXIT_INSTR_OFFSETS
	.align		4
        /*773c*/ 	.byte	0x04, 0x1c
        /*773e*/ 	.short	(.L_39 - .L_38)


	//   ....[0]....
.L_38:
        /*7740*/ 	.word	0x00077ca0


	//   ....[1]....
        /*7744*/ 	.word	0x00077cc0


	//----- nvinfo : EIATTR_REQNTID
	.align		4
.L_39:
        /*7748*/ 	.byte	0x04, 0x10
        /*774a*/ 	.short	(.L_41 - .L_40)
.L_40:
        /*774c*/ 	.word	0x00000080
        /*7750*/ 	.word	0x00000001
        /*7754*/ 	.word	0x00000001


	//----- nvinfo : EIATTR_CBANK_PARAM_SIZE
	.align		4
.L_41:
        /*7758*/ 	.byte	0x03, 0x19
        /*775a*/ 	.short	0x0050


	//----- nvinfo : EIATTR_PARAM_CBANK
	.align		4
        /*775c*/ 	.byte	0x04, 0x0a
        /*775e*/ 	.short	(.L_43 - .L_42)
	.align		4
.L_42:
        /*7760*/ 	.word	index@(.nv.constant0.matmul_kernel)
        /*7764*/ 	.short	0x0210
        /*7766*/ 	.short	0x0050


	//----- nvinfo : EIATTR_SW_WAR
	.align		4
.L_43:
        /*7768*/ 	.byte	0x04, 0x36
        /*776a*/ 	.short	(.L_45 - .L_44)
.L_44:
        /*776c*/ 	.word	0x00000008
.L_45:


//--------------------- .nv.callgraph             --------------------------
	.section	.nv.callgraph,"",@"SHT_CUDA_CALLGRAPH"
	.align	4
	.sectionentsize	8
	.align		4
        /*0000*/ 	.word	0x00000000
	.align		4
        /*0004*/ 	.word	0xffffffff
	.align		4
        /*0008*/ 	.word	0x00000000
	.align		4
        /*000c*/ 	.word	0xfffffffe
	.align		4
        /*0010*/ 	.word	0x00000000
	.align		4
        /*0014*/ 	.word	0xfffffffd
	.align		4
        /*0018*/ 	.word	0x00000000
	.align		4
        /*001c*/ 	.word	0xfffffffc


//--------------------- .text.matmul_kernel       --------------------------
	.section	.text.matmul_kernel,"ax",@progbits
	.align	128
        .global         matmul_kernel
        .type           matmul_kernel,@function
        .size           matmul_kernel,(.L_x_3 - matmul_kernel)
        .other          matmul_kernel,@"STO_CUDA_ENTRY STV_DEFAULT"
matmul_kernel:
.text.matmul_kernel:
[----:B------:R-:W1:Y:S08]  /*0000*/  LDC R1, c[0x0][0x28] ;  /* 0x00000a00ff017b82 */ /* 0x000e700000000800 */
[----:B------:R-:W2:Y:S01]  /*0010*/  LDC.64 R2, c[0x0][0x228] ;  /* 0x00008a00ff027b82 */ /* 0x000ea20000000a00 */
[----:B-1----:R-:W-:Y:S01]  /*0020*/  VIADD R1, R1, 0xffffdb20 ;  /* 0xffffdb2001017836 */ /* 0x002fe20000000000 */
[----:B------:R-:W1:Y:S01]  /*0030*/  S2R R5, SR_CTAID.X ;  /* 0x0000000000057919 */ /* 0x000e620000002500 */
[----:B------:R-:W-:Y:S01]  /*0040*/  ULDC UR4, c[0x0][0x230] ;  /* 0x00008c0000047ab9 */ /* 0x000fe20000000800 */
[----:B------:R-:W-:Y:S01]  /*0050*/  ULDC UR6, c[0x0][0x230] ;  /* 0x00008c0000067ab9 */ /* 0x000fe20000000800 */
[----:B------:R-:W-:Y:S01]  /*0060*/  UIADD3 UR4, UR4, 0x3f, URZ ;  /* 0x0000003f04047890 */ /* 0x000fe2000fffe03f */
[----:B------:R-:W3:Y:S01]  /*0070*/  S2R R194, SR_TID.X ;  /* 0x0000000000c27919 */ /* 0x000ee20000002100 */
[----:B------:R-:W-:Y:S01]  /*0080*/  ULDC UR33, c[0x0][0x240] ;  /* 0x0000900000217ab9 */ /* 0x000fe20000000800 */
[----:B------:R-:W-:Y:S01]  /*0090*/  ULDC UR31, c[0x0][0x240] ;  /* 0x00009000001f7ab9 */ /* 0x000fe20000000800 */
[----:B------:R-:W-:Y:S01]  /*00a0*/  UISETP.GT.AND UP0, UPT, UR4, 0x3f, UPT ;  /* 0x0000003f0400788c */ /* 0x000fe2000bf04270 */
[----:B------:R-:W4:Y:S01]  /*00b0*/  LDC R140, c[0x0][0x230] ;  /* 0x00008c00ff8c7b82 */ /* 0x000f220000000800 */
[----:B------:R-:W-:Y:S01]  /*00c0*/  ULDC UR34, c[0x0][0x240] ;  /* 0x0000900000227ab9 */ /* 0x000fe20000000800 */
[----:B------:R-:W-:Y:S01]  /*00d0*/  ULDC UR35, c[0x0][0x240] ;  /* 0x0000900000237ab9 */ /* 0x000fe20000000800 */
[----:B------:R-:W-:Y:S01]  /*00e0*/  USEL UR5, URZ, 0x4, !UP0 ;  /* 0x000000043f057887 */ /* 0x000fe2000c000000 */
[----:B------:R-:W-:Y:S01]  /*00f0*/  ULDC UR36, c[0x0][0x240] ;  /* 0x0000900000247ab9 */ /* 0x000fe20000000800 */
        /* <DEDUP_REMOVED lines=8> */
[----:B--2---:R-:W-:Y:S01]  /*0180*/  IMAD.MOV.U32 R32, RZ, RZ, R3 ;  /* 0x000000ffff207224 */ /* 0x004fe200078e0003 */
[----:B------:R2:W-:Y:S01]  /*0190*/  STL.64 [R1+0x1bf8], R2 ;  /* 0x001bf80201007387 */ /* 0x0005e20000100a00 */
[----:B------:R-:W-:Y:S01]  /*01a0*/  IMAD.MOV.U32 R68, RZ, RZ, R2 ;  /* 0x000000ffff447224 */ /* 0x000fe200078e0002 */
[----:B------:R-:W-:Y:S01]  /*01b0*/  ULDC UR45, c[0x0][0x240] ;  /* 0x00009000002d7ab9 */ /* 0x000fe20000000800 */
[----:B------:R-:W-:Y:S01]  /*01c0*/  ULDC UR46, c[0x0][0x240] ;  /* 0x00009000002e7ab9 */ /* 0x000fe20000000800 */
[----:B------:R-:W-:Y:S01]  /*01d0*/  IADD3 R0, R32, 0xff, RZ ;  /* 0x000000ff20007810 */ /* 0x000fe20007ffe0ff */
[----:B------:R-:W-:Y:S01]  /*01e0*/  ULDC UR47, c[0x0][0x240] ;  /* 0x00009000002f7ab9 */ /* 0x000fe20000000800 */
[----:B------:R-:W-:Y:S01]  /*01f0*/  IABS R11, R68 ;  /* 0x00000044000b7213 */ /* 0x000fe20000000000 */
[----:B------:R-:W-:Y:S01]  /*0200*/  ULDC UR48, c[0x0][0x240] ;  /* 0x0000900000307ab9 */ /* 0x000fe20000000800 */
[----:B------:R-:W-:Y:S01]  /*0210*/  ULDC UR49, c[0x0][0x240] ;  /* 0x0000900000317ab9 */ /* 0x000fe20000000800 */
[----:B-1----:R-:W-:Y:S01]  /*0220*/  IABS R8, R5 ;  /* 0x0000000500087213 */ /* 0x002fe20000000000 */
[----:B------:R-:W-:Y:S01]  /*0230*/  ULDC UR50, c[0x0][0x240] ;  /* 0x0000900000327ab9 */ /* 0x000fe20000000800 */
[----:B------:R-:W-:Y:S01]  /*0240*/  ULDC UR51, c[0x0][0x240] ;  /* 0x0000900000337ab9 */ /* 0x000fe20000000800 */
[----:B--2---:R-:W-:Y:S01]  /*0250*/  SHF.R.S32.HI R3, RZ, 0x1f, R0 ;  /* 0x0000001fff037819 */ /* 0x004fe20000011400 */
[----:B------:R-:W-:Y:S01]  /*0260*/  ULDC UR52, c[0x0][0x240] ;  /* 0x0000900000347ab9 */ /* 0x000fe20000000800 */
[C---:B---3--:R-:W-:Y:S01]  /*0270*/  LOP3.LUT R192, R194.reuse, 0x7f, RZ, 0xc0, !PT ;  /* 0x0000007fc2c07812 */ /* 0x048fe200078ec0ff */
[----:B------:R-:W-:Y:S01]  /*0280*/  ULDC UR53, c[0x0][0x240] ;  /* 0x0000900000357ab9 */ /* 0x000fe20000000800 */
[----:B------:R-:W-:Y:S01]  /*0290*/  LEA.HI R3, R3, R0, RZ, 0x8 ;  /* 0x0000000003037211 */ /* 0x000fe200078f40ff */
[----:B------:R-:W-:Y:S01]  /*02a0*/  ULDC UR54, c[0x0][0x240] ;  /* 0x0000900000367ab9 */ /* 0x000fe20000000800 */
[----:B------:R-:W-:Y:S01]  /*02b0*/  LOP3.LUT R232, R194, 0x3f, RZ, 0xc0, !PT ;  /* 0x0000003fc2e87812 */ /* 0x000fe200078ec0ff */
[----:B------:R-:W-:Y:S01]  /*02c0*/  ULDC UR55, c[0x0][0x240] ;  /* 0x0000900000377ab9 */ /* 0x000fe20000000800 */
[----:B------:R-:W-:Y:S01]  /*02d0*/  SHF.R.S32.HI R3, RZ, 0x8, R3 ;  /* 0x00000008ff037819 */ /* 0x000fe20000011403 */
[----:B------:R-:W-:Y:S01]  /*02e0*/  ULDC UR56, c[0x0][0x240] ;  /* 0x0000900000387ab9 */ /* 0x000fe20000000800 */
[----:B------:R-:W-:Y:S01]  /*02f0*/  ULDC UR57, c[0x0][0x240] ;  /* 0x0000900000397ab9 */ /* 0x000fe20000000800 */
[----:B------:R-:W-:Y:S01]  /*0300*/  ULDC UR58, c[0x0][0x240] ;  /* 0x00009000003a7ab9 */ /* 0x000fe20000000800 */
[----:B------:R-:W-:Y:S01]  /*0310*/  ULDC UR59, c[0x0][0x240] ;  /* 0x00009000003b7ab9 */ /* 0x000fe20000000800 */
[----:B------:R-:W-:Y:S01]  /*0320*/  IMAD.SHL.U32 R4, R3, 0x8, RZ ;  /* 0x0000000803047824 */ /* 0x000fe200078e00ff */
[----:B------:R-:W-:Y:S01]  /*0330*/  ULDC UR60, c[0x0][0x240] ;  /* 0x00009000003c7ab9 */ /* 0x000fe20000000800 */
[----:B------:R-:W-:Y:S01]  /*0340*/  ULDC UR61, c[0x0][0x240] ;  /* 0x00009000003d7ab9 */ /* 0x000fe20000000800 */
[----:B------:R-:W-:Y:S01]  /*0350*/  ULDC UR8, c[0x0][0x240] ;  /* 0x0000900000087ab9 */ /* 0x000fe20000000800 */
[----:B------:R-:W-:Y:S01]  /*0360*/  ULDC UR9, c[0x0][0x240] ;  /* 0x0000900000097ab9 */ /* 0x000fe20000000800 */
[-C--:B------:R-:W-:Y:S01]  /*0370*/  IABS R7, R4.reuse ;  /* 0x0000000400077213 */ /* 0x080fe20000000000 */
[----:B------:R-:W-:Y:S01]  /*0380*/  ULDC UR10, c[0x0][0x240] ;  /* 0x00009000000a7ab9 */ /* 0x000fe20000000800 */
[----:B------:R-:W-:Y:S01]  /*0390*/  IABS R10, R4 ;  /* 0x00000004000a7213 */ /* 0x000fe20000000000 */
[----:B------:R-:W-:Y:S01]  /*03a0*/  ULDC UR11, c[0x0][0x240] ;  /* 0x00009000000b7ab9 */ /* 0x000fe20000000800 */
[----:B------:R-:W1:Y:S01]  /*03b0*/  I2F.RP R0, R7 ;  /* 0x0000000700007306 */ /* 0x000e620000209400 */
        /* <DEDUP_REMOVED lines=14> */
[----:B-1----:R-:W1:Y:S01]  /*04a0*/  MUFU.RCP R0, R0 ;  /* 0x0000000000007308 */ /* 0x002e620000001000 */
[----:B------:R-:W-:Y:S01]  /*04b0*/  ULDC UR26, c[0x0][0x240] ;  /* 0x00009000001a7ab9 */ /* 0x000fe20000000800 */
[----:B------:R-:W-:Y:S01]  /*04c0*/  ULDC UR27, c[0x0][0x240] ;  /* 0x00009000001b7ab9 */ /* 0x000fe20000000800 */
[----:B------:R-:W-:Y:S01]  /*04d0*/  ULDC UR28, c[0x0][0x240] ;  /* 0x00009000001c7ab9 */ /* 0x000fe20000000800 */
[----:B------:R-:W-:Y:S01]  /*04e0*/  ULDC UR29, c[0x0][0x240] ;  /* 0x00009000001d7ab9 */ /* 0x000fe20000000800 */
[----:B------:R-:W-:Y:S01]  /*04f0*/  ULDC UR30, c[0x0][0x240] ;  /* 0x00009000001e7ab9 */ /* 0x000fe20000000800 */
[----:B------:R-:W-:Y:S01]  /*0500*/  ULDC UR32, c[0x0][0x240] ;  /* 0x0000900000207ab9 */ /* 0x000fe20000000800 */
[----:B------:R-:W2:Y:S01]  /*0510*/  LDC R144, c[0x0][0x230] ;  /* 0x00008c00ff907b82 */ /* 0x000ea20000000800 */
[----:B----4-:R-:W-:-:S07]  /*0520*/  VIADD R140, R140, 0xffffffff ;  /* 0xffffffff8c8c7836 */ /* 0x010fce0000000000 */
[----:B------:R-:W3:Y:S01]  /*0530*/  LDC R142, c[0x0][0x230] ;  /* 0x00008c00ff8e7b82 */ /* 0x000ee20000000800 */
[----:B-1----:R-:W-:Y:S02]  /*0540*/  VIADD R2, R0, 0xffffffe ;  /* 0x0ffffffe00027836 */ /* 0x002fe40000000000 */
[----:B------:R-:W-:Y:S02]  /*0550*/  IMAD.MOV R0, RZ, RZ, -R10 ;  /* 0x000000ffff007224 */ /* 0x000fe400078e0a0a */
[----:B------:R1:W4:Y:S03]  /*0560*/  F2I.FTZ.U32.TRUNC.NTZ R3, R2 ;  /* 0x0000000200037305 */ /* 0x000326000021f000 */
[----:B------:R-:W2:Y:S01]  /*0570*/  LDC R138, c[0x0][0x230] ;  /* 0x00008c00ff8a7b82 */ /* 0x000ea20000000800 */
[----:B-1----:R-:W-:Y:S02]  /*0580*/  IMAD.MOV.U32 R2, RZ, RZ, RZ ;  /* 0x000000ffff027224 */ /* 0x002fe400078e00ff */
[----:B----4-:R-:W-:-:S04]  /*0590*/  IMAD.MOV R6, RZ, RZ, -R3 ;  /* 0x000000ffff067224 */ /* 0x010fc800078e0a03 */
[----:B------:R-:W-:Y:S01]  /*05a0*/  IMAD R9, R6, R7, RZ ;  /* 0x0000000706097224 */ /* 0x000fe200078e02ff */
[----:B------:R-:W-:-:S03]  /*05b0*/  MOV R6, R8 ;  /* 0x0000000800067202 */ /* 0x000fc60000000f00 */
[----:B------:R-:W-:Y:S01]  /*05c0*/  IMAD.HI.U32 R3, R3, R9, R2 ;  /* 0x0000000903037227 */ /* 0x000fe200078e0002 */
[----:B--2---:R-:W-:-:S05]  /*05d0*/  IADD3 R138, R138, -0x2, RZ ;  /* 0xfffffffe8a8a7810 */ /* 0x004fca0007ffe0ff */
[----:B------:R-:W-:-:S04]  /*05e0*/  IMAD.HI.U32 R3, R3, R6, RZ ;  /* 0x0000000603037227 */ /* 0x000fc800078e00ff */
[----:B------:R-:W-:-:S05]  /*05f0*/  IMAD R0, R3, R0, R6 ;  /* 0x0000000003007224 */ /* 0x000fca00078e0206 */
[----:B------:R-:W-:-:S13]  /*0600*/  ISETP.GT.U32.AND P1, PT, R7, R0, PT ;  /* 0x000000000700720c */ /* 0x000fda0003f24070 */
[----:B------:R-:W-:Y:S01]  /*0610*/  @!P1 IMAD.IADD R0, R0, 0x1, -R7 ;  /* 0x0000000100009824 */ /* 0x000fe200078e0a07 */
[----:B------:R-:W-:Y:S02]  /*0620*/  @!P1 IADD3 R3, R3, 0x1, RZ ;  /* 0x0000000103039810 */ /* 0x000fe40007ffe0ff */
[----:B------:R-:W-:Y:S02]  /*0630*/  ISETP.NE.AND P1, PT, R4, RZ, PT ;  /* 0x000000ff0400720c */ /* 0x000fe40003f25270 */
[----:B------:R-:W-:Y:S02]  /*0640*/  ISETP.GE.U32.AND P0, PT, R0, R7, PT ;  /* 0x000000070000720c */ /* 0x000fe40003f06070 */
[----:B------:R-:W-:-:S04]  /*0650*/  LOP3.LUT R0, R5, R4, RZ, 0x3c, !PT ;  /* 0x0000000405007212 */ /* 0x000fc800078e3cff */
[----:B------:R-:W-:Y:S01]  /*0660*/  ISETP.GE.AND P2, PT, R0, RZ, PT ;  /* 0x000000ff0000720c */ /* 0x000fe20003f46270 */
[----:B------:R-:W-:-:S06]  /*0670*/  VIADD R0, R68, 0x1ff ;  /* 0x000001ff44007836 */ /* 0x000fcc0000000000 */
[----:B------:R-:W-:-:S04]  /*0680*/  @P0 VIADD R3, R3, 0x1 ;  /* 0x0000000103030836 */ /* 0x000fc80000000000 */
[----:B------:R-:W-:Y:S01]  /*0690*/  IMAD.MOV.U32 R2, RZ, RZ, R3 ;  /* 0x000000ffff027224 */ /* 0x000fe200078e0003 */
[----:B------:R-:W-:-:S04]  /*06a0*/  SHF.R.S32.HI R3, RZ, 0x1f, R0 ;  /* 0x0000001fff037819 */ /* 0x000fc80000011400 */
[----:B------:R-:W-:Y:S02]  /*06b0*/  @!P2 IADD3 R2, -R2, RZ, RZ ;  /* 0x000000ff0202a210 */ /* 0x000fe40007ffe1ff */
[----:B------:R-:W-:Y:S02]  /*06c0*/  @!P1 LOP3.LUT R2, RZ, R4, RZ, 0x33, !PT ;  /* 0x00000004ff029212 */ /* 0x000fe400078e33ff */
[----:B------:R-:W-:-:S03]  /*06d0*/  LEA.HI R3, R3, R0, RZ, 0x9 ;  /* 0x0000000003037211 */ /* 0x000fc600078f48ff */
[----:B------:R-:W-:Y:S02]  /*06e0*/  IMAD.SHL.U32 R9, R2, 0x8, RZ ;  /* 0x0000000802097824 */ /* 0x000fe400078e00ff */
[----:B------:R-:W-:-:S03]  /*06f0*/  IMAD.MOV R2, RZ, RZ, -R2 ;  /* 0x000000ffff027224 */ /* 0x000fc600078e0a02 */
[----:B------:R-:W-:Y:S01]  /*0700*/  LEA.HI.SX32 R3, R3, -R9, 0x17 ;  /* 0x8000000903037211 */ /* 0x000fe200078fbaff */
[----:B------:R-:W-:Y:S02]  /*0710*/  IMAD R10, R4, R2, R5 ;  /* 0x00000002040a7224 */ /* 0x000fe400078e0205 */
[----:B------:R-:W-:Y:S01]  /*0720*/  IMAD.MOV.U32 R2, RZ, RZ, RZ ;  /* 0x000000ffff027224 */ /* 0x000fe200078e00ff */
[----:B------:R-:W-:-:S04]  /*0730*/  VIMNMX R13, R3, 0x8, PT ;  /* 0x00000008030d7848 */ /* 0x000fc80003fe0100 */
[-C--:B------:R-:W-:Y:S02]  /*0740*/  IABS R6, R13.reuse ;  /* 0x0000000d00067213 */ /* 0x080fe40000000000 */
[----:B------:R-:W-:Y:S02]  /*0750*/  IABS R4, R13 ;  /* 0x0000000d00047213 */ /* 0x000fe40000000000 */
[----:B------:R-:W1:Y:S08]  /*0760*/  I2F.RP R0, R6 ;  /* 0x0000000600007306 */ /* 0x000e700000209400 */
[----:B-1----:R-:W1:Y:S02]  /*0770*/  MUFU.RCP R0, R0 ;  /* 0x0000000000007308 */ /* 0x002e640000001000 */
[----:B-1----:R-:W-:-:S06]  /*0780*/  VIADD R3, R0, 0xffffffe ;  /* 0x0ffffffe00037836 */ /* 0x002fcc0000000000 */
[----:B------:R-:W1:Y:S02]  /*0790*/  F2I.FTZ.U32.TRUNC.NTZ R3, R3 ;  /* 0x0000000300037305 */ /* 0x000e64000021f000 */
[----:B-1----:R-:W-:-:S05]  /*07a0*/  IADD3 R7, RZ, -R3, RZ ;  /* 0x80000003ff077210 */ /* 0x002fca0007ffe0ff */
[----:B------:R-:W-:Y:S01]  /*07b0*/  IMAD.MOV.U32 R5, RZ, RZ, R7 ;  /* 0x000000ffff057224 */ /* 0x000fe200078e0007 */
[----:B------:R-:W-:-:S03]  /*07c0*/  IABS R7, R10 ;  /* 0x0000000a00077213 */ /* 0x000fc60000000000 */
[----:B------:R-:W-:-:S04]  /*07d0*/  IMAD R5, R5, R6, RZ ;  /* 0x0000000605057224 */ /* 0x000fc800078e02ff */
[----:B------:R-:W-:-:S04]  /*07e0*/  IMAD.HI.U32 R2, R3, R5, R2 ;  /* 0x0000000503027227 */ /* 0x000fc800078e0002 */
[----:B------:R-:W-:Y:S02]  /*07f0*/  IMAD.MOV R3, RZ, RZ, -R4 ;  /* 0x000000ffff037224 */ /* 0x000fe400078e0a04 */
[----:B------:R-:W-:Y:S01]  /*0800*/  IMAD.HI.U32 R0, R2, R7, RZ ;  /* 0x0000000702007227 */ /* 0x000fe200078e00ff */
[----:B------:R-:W1:Y:S01]  /*0810*/  I2F.RP R4, R11 ;  /* 0x0000000b00047306 */ /* 0x000e620000209400 */
[----:B------:R-:W-:Y:S02]  /*0820*/  IABS R2, R32 ;  /* 0x0000002000027213 */ /* 0x000fe40000000000 */
[----:B------:R-:W-:-:S05]  /*0830*/  IMAD R3, R0, R3, R7 ;  /* 0x0000000300037224 */ /* 0x000fca00078e0207 */
[----:B------:R-:W-:Y:S01]  /*0840*/  ISETP.GT.U32.AND P1, PT, R6, R3, PT ;  /* 0x000000030600720c */ /* 0x000fe20003f24070 */
[----:B------:R-:W2:Y:S08]  /*0850*/  I2F.RP R8, R2 ;  /* 0x0000000200087306 */ /* 0x000eb00000209400 */
[----:B-1----:R-:W1:Y:S04]  /*0860*/  MUFU.RCP R4, R4 ;  /* 0x0000000400047308 */ /* 0x002e680000001000 */
[----:B------:R-:W-:Y:S01]  /*0870*/  @!P1 IADD3 R3, R3, -R6, RZ ;  /* 0x8000000603039210 */ /* 0x000fe20007ffe0ff */
[----:B------:R-:W-:Y:S01]  /*0880*/  @!P1 VIADD R0, R0, 0x1 ;  /* 0x0000000100009836 */ /* 0x000fe20000000000 */
[----:B------:R-:W-:-:S02]  /*0890*/  ISETP.NE.AND P1, PT, R13, RZ, PT ;  /* 0x000000ff0d00720c */ /* 0x000fc40003f25270 */
[----:B------:R-:W-:Y:S01]  /*08a0*/  ISETP.GE.U32.AND P0, PT, R3, R6, PT ;  /* 0x000000060300720c */ /* 0x000fe20003f06070 */
[----:B--2---:R-:W2:Y:S01]  /*08b0*/  MUFU.RCP R8, R8 ;  /* 0x0000000800087308 */ /* 0x004ea20000001000 */
[----:B------:R-:W-:-:S04]  /*08c0*/  LOP3.LUT R3, R10, R13, RZ, 0x3c, !PT ;  /* 0x0000000d0a037212 */ /* 0x000fc800078e3cff */
[----:B------:R-:W-:Y:S02]  /*08d0*/  ISETP.GE.AND P2, PT, R3, RZ, PT ;  /* 0x000000ff0300720c */ /* 0x000fe40003f46270 */
[----:B------:R-:W-:Y:S02]  /*08e0*/  SHF.R.S32.HI R3, RZ, 0x6, R194 ;  /* 0x00000006ff037819 */ /* 0x000fe400000114c2 */
[----:B-1----:R-:W-:Y:S01]  /*08f0*/  IADD3 R5, R4, 0xffffffe, RZ ;  /* 0x0ffffffe04057810 */ /* 0x002fe20007ffe0ff */
[----:B------:R-:W-:Y:S01]  /*0900*/  IMAD.SHL.U32 R4, R194, 0x4, RZ ;  /* 0x00000004c2047824 */ /* 0x000fe200078e00ff */
[----:B------:R-:W-:Y:S01]  /*0910*/  SGXT R3, R3, 0x1 ;  /* 0x000000010303781a */ /* 0x000fe20000000200 */
[----:B------:R-:W-:-:S03]  /*0920*/  @P0 VIADD R0, R0, 0x1 ;  /* 0x0000000100000836 */ /* 0x000fc60000000000 */
[----:B------:R-:W1:Y:S01]  /*0930*/  F2I.FTZ.U32.TRUNC.NTZ R5, R5 ;  /* 0x0000000500057305 */ /* 0x000e62000021f000 */
[----:B------:R-:W-:Y:S01]  /*0940*/  IMAD.MOV.U32 R23, RZ, RZ, R0 ;  /* 0x000000ffff177224 */ /* 0x000fe200078e0000 */
[----:B------:R-:W-:Y:S01]  /*0950*/  LOP3.LUT R3, R3, 0x90, RZ, 0xc0, !PT ;  /* 0x0000009003037812 */ /* 0x000fe200078ec0ff */
[----:B--2---:R-:W-:Y:S02]  /*0960*/  VIADD R6, R8, 0xffffffe ;  /* 0x0ffffffe08067836 */ /* 0x004fe40000000000 */
[----:B------:R-:W-:Y:S01]  /*0970*/  @!P2 IMAD.MOV R23, RZ, RZ, -R23 ;  /* 0x000000ffff17a224 */ /* 0x000fe200078e0a17 */
[----:B------:R-:W-:Y:S02]  /*0980*/  @!P1 LOP3.LUT R23, RZ, R13, RZ, 0x33, !PT ;  /* 0x0000000dff179212 */ /* 0x000fe400078e33ff */
[----:B------:R2:W4:Y:S03]  /*0990*/  F2I.FTZ.U32.TRUNC.NTZ R7, R6 ;  /* 0x0000000600077305 */ /* 0x000526000021f000 */
[----:B------:R-:W-:Y:S01]  /*09a0*/  IMAD.MOV R0, RZ, RZ, -R23 ;  /* 0x000000ffff007224 */ /* 0x000fe200078e0a17 */
[----:B------:R-:W-:-:S03]  /*09b0*/  SHF.L.U32 R23, R23, 0x8, RZ ;  /* 0x0000000817177819 */ /* 0x000fc600000006ff */
[----:B------:R-:W-:Y:S01]  /*09c0*/  IMAD R0, R13, R0, R10 ;  /* 0x000000000d007224 */ /* 0x000fe200078e020a */
[----:B-1----:R-:W-:Y:S02]  /*09d0*/  IADD3 R8, RZ, -R5, RZ ;  /* 0x80000005ff087210 */ /* 0x002fe40007ffe0ff */
[----:B--2---:R-:W-:Y:S01]  /*09e0*/  SHF.R.U32.HI R6, RZ, 0x6, R194 ;  /* 0x00000006ff067819 */ /* 0x004fe200000116c2 */
[----:B------:R-:W-:Y:S02]  /*09f0*/  IMAD.IADD R0, R9, 0x1, R0 ;  /* 0x0000000109007824 */ /* 0x000fe400078e0200 */
[----:B------:R-:W-:Y:S01]  /*0a00*/  IMAD R9, R8, R11, RZ ;  /* 0x0000000b08097224 */ /* 0x000fe200078e02ff */
[----:B------:R-:W-:Y:S01]  /*0a10*/  LOP3.LUT R8, R3, 0x7c, R4, 0x78, !PT ;  /* 0x0000007c03087812 */ /* 0x000fe200078e7804 */
[----:B------:R-:W-:Y:S01]  /*0a20*/  IMAD R152, R0, 0x200, R192 ;  /* 0x0000020000987824 */ /* 0x000fe200078e02c0 */
[----:B------:R-:W-:Y:S01]  /*0a30*/  MOV R4, RZ ;  /* 0x000000ff00047202 */ /* 0x000fe20000000f00 */
[----:B------:R-:W-:Y:S01]  /*0a40*/  IMAD.SHL.U32 R3, R194, 0x400, RZ ;  /* 0x00000400c2037824 */ /* 0x000fe200078e00ff */
[----:B------:R-:W-:Y:S01]  /*0a50*/  SGXT.U32 R6, R6, 0x1 ;  /* 0x000000010606781a */ /* 0x000fe20000000000 */
[----:B------:R-:W-:Y:S01]  /*0a60*/  VIADD R154, R152, 0x80 ;  /* 0x00000080989a7836 */ /* 0x000fe20000000000 */
[----:B------:R-:W-:Y:S01]  /*0a70*/  IABS R0, R152 ;  /* 0x0000009800007213 */ /* 0x000fe20000000000 */
[----:B------:R-:W-:Y:S01]  /*0a80*/  IMAD.HI.U32 R4, R5, R9, R4 ;  /* 0x0000000905047227 */ /* 0x000fe200078e0004 */
[----:B------:R-:W-:-:S02]  /*0a90*/  LOP3.LUT R8, R8, 0x8000, R3, 0xf8, !PT ;  /* 0x0000800008087812 */ /* 0x000fc400078ef803 */
[----:B------:R-:W-:Y:S01]  /*0aa0*/  LOP3.LUT R3, R23, R6, RZ, 0xfc, !PT ;  /* 0x0000000617037212 */ /* 0x000fe200078efcff */
[----:B----4-:R-:W-:Y:S01]  /*0ab0*/  IMAD.MOV R9, RZ, RZ, -R7 ;  /* 0x000000ffff097224 */ /* 0x010fe200078e0a07 */
[----:B------:R-:W-:Y:S01]  /*0ac0*/  IADD3 R156, R152, 0x100, RZ ;  /* 0x00000100989c7810 */ /* 0x000fe20007ffe0ff */
[----:B------:R-:W-:Y:S01]  /*0ad0*/  IMAD.MOV.U32 R5, RZ, RZ, R0 ;  /* 0x000000ffff057224 */ /* 0x000fe200078e0000 */
[----:B------:R-:W-:Y:S01]  /*0ae0*/  IABS R15, R3 ;  /* 0x00000003000f7213 */ /* 0x000fe20000000000 */
[----:B------:R-:W-:Y:S01]  /*0af0*/  IMAD R9, R9, R2, RZ ;  /* 0x0000000209097224 */ /* 0x000fe200078e02ff */
[----:B------:R-:W-:Y:S01]  /*0b00*/  IABS R12, R156 ;  /* 0x0000009c000c7213 */ /* 0x000fe20000000000 */
[----:B------:R-:W-:Y:S01]  /*0b10*/  IMAD.MOV.U32 R6, RZ, RZ, RZ ;  /* 0x000000ffff067224 */ /* 0x000fe200078e00ff */
[----:B------:R1:W-:Y:S01]  /*0b20*/  STL [R1+0x18d4], R8 ;  /* 0x0018d40801007387 */ /* 0x0003e20000100800 */
[----:B------:R-:W-:Y:S01]  /*0b30*/  IMAD.HI.U32 R0, R4, R5, RZ ;  /* 0x0000000504007227 */ /* 0x000fe200078e00ff */
[----:B------:R-:W-:-:S02]  /*0b40*/  LOP3.LUT R18, R3, 0x4e, RZ, 0xfc, !PT ;  /* 0x0000004e03127812 */ /* 0x000fc400078efcff */
[----:B------:R-:W-:Y:S01]  /*0b50*/  LOP3.LUT R20, R3, 0xde, RZ, 0xfc, !PT ;  /* 0x000000de03147812 */ /* 0x000fe200078efcff */
[----:B------:R-:W-:Y:S01]  /*0b60*/  IMAD.HI.U32 R7, R7, R9, R6 ;  /* 0x0000000907077227 */ /* 0x000fe200078e0006 */
[----:B------:R-:W-:Y:S02]  /*0b70*/  LOP3.LUT R6, R3, 0xfe, RZ, 0xfc, !PT ;  /* 0x000000fe03067812 */ /* 0x000fe400078efcff */
[----:B------:R-:W-:Y:S01]  /*0b80*/  IABS R9, R154 ;  /* 0x0000009a00097213 */ /* 0x000fe20000000000 */
[----:B------:R-:W-:Y:S01]  /*0b90*/  IMAD.MOV R0, RZ, RZ, -R0 ;  /* 0x000000ffff007224 */ /* 0x000fe200078e0a00 */
[----:B------:R-:W-:Y:S01]  /*0ba0*/  ISETP.GE.AND P4, PT, R6, RZ, PT ;  /* 0x000000ff0600720c */ /* 0x000fe20003f86270 */
[----:B------:R-:W-:Y:S01]  /*0bb0*/  VIADD R155, R152, 0x180 ;  /* 0x00000180989b7836 */ /* 0x000fe20000000000 */
[----:B------:R-:W-:Y:S01]  /*0bc0*/  IABS R63, R6 ;  /* 0x00000006003f7213 */ /* 0x000fe20000000000 */
[----:B------:R-:W-:Y:S01]  /*0bd0*/  IMAD.HI.U32 R6, R7, R15, RZ ;  /* 0x0000000f07067227 */ /* 0x000fe200078e00ff */
[----:B------:R-:W-:-:S02]  /*0be0*/  IABS R137, R18 ;  /* 0x0000001200897213 */ /* 0x000fc40000000000 */
[----:B------:R-:W-:Y:S01]  /*0bf0*/  IABS R13, R155 ;  /* 0x0000009b000d7213 */ /* 0x000fe20000000000 */
[----:B------:R-:W-:Y:S01]  /*0c00*/  IMAD R0, R11, R0, R5 ;  /* 0x000000000b007224 */ /* 0x000fe200078e0205 */
[----:B------:R-:W-:Y:S01]  /*0c10*/  IABS R79, R20 ;  /* 0x00000014004f7213 */ /* 0x000fe20000000000 */
[C---:B------:R-:W-:Y:S01]  /*0c20*/  IMAD.HI.U32 R5, R4.reuse, R9, RZ ;  /* 0x0000000904057227 */ /* 0x040fe200078e00ff */
[----:B------:R-:W-:Y:S01]  /*0c30*/  LOP3.LUT R24, R3, 0xe0, RZ, 0xfc, !PT ;  /* 0x000000e003187812 */ /* 0x000fe200078efcff */
[----:B------:R2:W-:Y:S01]  /*0c40*/  STL.64 [R1+0x1c10], R154 ;  /* 0x001c109a01007387 */ /* 0x0005e20000100a00 */
[----:B------:R-:W-:Y:S01]  /*0c50*/  ISETP.GT.U32.AND P0, PT, R11, R0, PT ;  /* 0x000000000b00720c */ /* 0x000fe20003f04070 */
[----:B------:R-:W-:Y:S01]  /*0c60*/  IMAD.MOV R14, RZ, RZ, -R6 ;  /* 0x000000ffff0e7224 */ /* 0x000fe200078e0a06 */
[----:B------:R-:W-:Y:S01]  /*0c70*/  IABS R119, R24 ;  /* 0x0000001800777213 */ /* 0x000fe20000000000 */
[----:B------:R-:W-:Y:S01]  /*0c80*/  IMAD.HI.U32 R6, R4, R12, RZ ;  /* 0x0000000c04067227 */ /* 0x000fe200078e00ff */
[----:B------:R-:W-:-:S02]  /*0c90*/  LOP3.LUT R26, R3, 0xf4, RZ, 0xfc, !PT ;  /* 0x000000f4031a7812 */ /* 0x000fc400078efcff */
[----:B------:R-:W-:Y:S01]  /*0ca0*/  LOP3.LUT R28, R3, 0xf6, RZ, 0xfc, !PT ;  /* 0x000000f6031c7812 */ /* 0x000fe200078efcff */
[----:B------:R-:W-:Y:S01]  /*0cb0*/  IMAD.MOV R10, RZ, RZ, -R5 ;  /* 0x000000ffff0a7224 */ /* 0x000fe200078e0a05 */
[----:B------:R-:W-:Y:S01]  /*0cc0*/  IADD3 R6, -R6, RZ, RZ ;  /* 0x000000ff06067210 */ /* 0x000fe20007ffe1ff */
[----:B-1----:R-:W-:Y:S01]  /*0cd0*/  IMAD.HI.U32 R8, R7, R63, RZ ;  /* 0x0000003f07087227 */ /* 0x002fe200078e00ff */
[----:B------:R-:W-:Y:S02]  /*0ce0*/  IABS R67, R28 ;  /* 0x0000001c00437213 */ /* 0x000fe40000000000 */
[----:B------:R-:W-:Y:S01]  /*0cf0*/  LOP3.LUT R30, R3, 0xf8, RZ, 0xfc, !PT ;  /* 0x000000f8031e7812 */ /* 0x000fe200078efcff */
[----:B------:R-:W-:-:S04]  /*0d00*/  IMAD.HI.U32 R5, R4, R13, RZ ;  /* 0x0000000d04057227 */ /* 0x000fc800078e00ff */
[----:B------:R-:W-:Y:S01]  /*0d10*/  IMAD R4, R11, R10, R9 ;  /* 0x0000000a0b047224 */ /* 0x000fe200078e0209 */
[----:B------:R-:W-:Y:S01]  /*0d20*/  LOP3.LUT R9, R3, 0x4, RZ, 0xfc, !PT ;  /* 0x0000000403097812 */ /* 0x000fe200078efcff */
[----:B------:R-:W-:Y:S02]  /*0d30*/  IMAD.MOV R16, RZ, RZ, -R8 ;  /* 0x000000ffff107224 */ /* 0x000fe400078e0a08 */
[----:B------:R-:W-:Y:S01]  /*0d40*/  IMAD.MOV R8, RZ, RZ, -R5 ;  /* 0x000000ffff087224 */ /* 0x000fe200078e0a05 */
[C---:B------:R-:W-:Y:S01]  /*0d50*/  ISETP.GT.U32.AND P2, PT, R11.reuse, R4, PT ;  /* 0x000000040b00720c */ /* 0x040fe20003f44070 */
[----:B------:R-:W-:Y:S01]  /*0d60*/  IMAD R5, R11, R6, R12 ;  /* 0x000000060b057224 */ /* 0x000fe200078e020c */
[----:B------:R-:W-:Y:S01]  /*0d70*/  LOP3.LUT R12, R3, 0x6, RZ, 0xfc, !PT ;  /* 0x00000006030c7812 */ /* 0x000fe200078efcff */
[----:B------:R-:W-:Y:S01]  /*0d80*/  IMAD R6, R11, R8, R13 ;  /* 0x000000080b067224 */ /* 0x000fe200078e020d */
[----:B------:R-:W-:Y:S01]  /*0d90*/  LOP3.LUT R8, R3, 0x2, RZ, 0xfc, !PT ;  /* 0x0000000203087812 */ /* 0x000fe200078efcff */
[----:B------:R-:W-:Y:S01]  /*0da0*/  @!P0 IMAD.IADD R0, R0, 0x1, -R11 ;  /* 0x0000000100008824 */ /* 0x000fe200078e0a0b */
[C---:B------:R-:W-:Y:S01]  /*0db0*/  ISETP.GT.U32.AND P5, PT, R11.reuse, R5, PT ;  /* 0x000000050b00720c */ /* 0x040fe20003fa4070 */
[C---:B------:R-:W-:Y:S01]  /*0dc0*/  IMAD R63, R2.reuse, R16, R63 ;  /* 0x00000010023f7224 */ /* 0x040fe200078e023f */
[C---:B------:R-:W-:Y:S01]  /*0dd0*/  ISETP.GT.U32.AND P3, PT, R11.reuse, R6, PT ;  /* 0x000000060b00720c */ /* 0x040fe20003f64070 */
[----:B------:R-:W-:Y:S01]  /*0de0*/  IMAD R15, R2, R14, R15 ;  /* 0x0000000e020f7224 */ /* 0x000fe200078e020f */
[----:B------:R-:W-:-:S02]  /*0df0*/  ISETP.GT.U32.AND P6, PT, R11, R0, PT ;  /* 0x000000000b00720c */ /* 0x000fc40003fc4070 */
[----:B------:R-:W-:Y:S02]  /*0e00*/  IABS R17, R8 ;  /* 0x0000000800117213 */ /* 0x000fe40000000000 */
[----:B------:R-:W-:Y:S02]  /*0e10*/  @!P2 IADD3 R4, R4, -R11, RZ ;  /* 0x8000000b0404a210 */ /* 0x000fe40007ffe0ff */
[----:B------:R-:W-:Y:S02]  /*0e20*/  ISETP.GT.U32.AND P2, PT, R2, R63, PT ;  /* 0x0000003f0200720c */ /* 0x000fe40003f44070 */
[----:B------:R-:W-:Y:S01]  /*0e30*/  ISETP.GE.AND P0, PT, R8, RZ, PT ;  /* 0x000000ff0800720c */ /* 0x000fe20003f06270 */
[--C-:B------:R-:W-:Y:S01]  /*0e40*/  @!P5 IMAD.IADD R5, R5, 0x1, -R11.reuse ;  /* 0x000000010505d824 */ /* 0x100fe200078e0a0b */
[----:B------:R-:W-:Y:S01]  /*0e50*/  ISETP.GT.U32.AND P5, PT, R11, R4, PT ;  /* 0x000000040b00720c */ /* 0x000fe20003fa4070 */
[--C-:B------:R-:W-:Y:S01]  /*0e60*/  @!P3 IMAD.IADD R6, R6, 0x1, -R11.reuse ;  /* 0x000000010606b824 */ /* 0x100fe200078e0a0b */
[----:B------:R-:W-:Y:S01]  /*0e70*/  IABS R19, R12 ;  /* 0x0000000c00137213 */ /* 0x000fe20000000000 */
[----:B------:R-:W-:Y:S01]  /*0e80*/  @!P6 IMAD.IADD R0, R0, 0x1, -R11 ;  /* 0x000000010000e824 */ /* 0x000fe200078e0a0b */
[----:B------:R-:W-:Y:S01]  /*0e90*/  IABS R61, R9 ;  /* 0x00000009003d7213 */ /* 0x000fe20000000000 */
[----:B------:R-:W-:Y:S01]  /*0ea0*/  IMAD.HI.U32 R8, R7, R17, RZ ;  /* 0x0000001107087227 */ /* 0x000fe200078e00ff */
[----:B------:R-:W-:-:S02]  /*0eb0*/  ISETP.GT.U32.AND P6, PT, R11, R6, PT ;  /* 0x000000060b00720c */ /* 0x000fc40003fc4070 */
[----:B------:R-:W-:Y:S01]  /*0ec0*/  ISETP.GE.AND P1, PT, R9, RZ, PT ;  /* 0x000000ff0900720c */ /* 0x000fe20003f26270 */
[----:B------:R-:W-:Y:S01]  /*0ed0*/  IMAD.MOV R8, RZ, RZ, -R8 ;  /* 0x000000ffff087224 */ /* 0x000fe200078e0a08 */
[----:B------:R-:W-:Y:S01]  /*0ee0*/  @!P2 IADD3 R63, R63, -R2, RZ ;  /* 0x800000023f3fa210 */ /* 0x000fe20007ffe0ff */
[----:B------:R-:W-:Y:S01]  /*0ef0*/  IMAD.HI.U32 R10, R7, R19, RZ ;  /* 0x00000013070a7227 */ /* 0x000fe200078e00ff */
[----:B------:R-:W-:Y:S02]  /*0f00*/  ISETP.GT.U32.AND P2, PT, R2, R15, PT ;  /* 0x0000000f0200720c */ /* 0x000fe40003f44070 */
[----:B------:R-:W-:Y:S01]  /*0f10*/  ISETP.GT.U32.AND P3, PT, R11, R5, PT ;  /* 0x000000050b00720c */ /* 0x000fe20003f64070 */
[----:B------:R-:W-:Y:S01]  /*0f20*/  @!P5 IMAD.IADD R4, R4, 0x1, -R11 ;  /* 0x000000010404d824 */ /* 0x000fe200078e0a0b */
[C---:B------:R-:W-:Y:S01]  /*0f30*/  ISETP.GT.U32.AND P5, PT, R2.reuse, R63, PT ;  /* 0x0000003f0200720c */ /* 0x040fe20003fa4070 */
[----:B------:R-:W-:Y:S01]  /*0f40*/  IMAD R17, R2, R8, R17 ;  /* 0x0000000802117224 */ /* 0x000fe200078e0211 */
[----:B------:R-:W-:Y:S01]  /*0f50*/  IADD3 R10, -R10, RZ, RZ ;  /* 0x000000ff0a0a7210 */ /* 0x000fe20007ffe1ff */
[----:B------:R-:W-:Y:S01]  /*0f60*/  @!P6 IMAD.IADD R6, R6, 0x1, -R11 ;  /* 0x000000010606e824 */ /* 0x000fe200078e0a0b */
[----:B------:R-:W-:Y:S01]  /*0f70*/  LOP3.LUT R8, R3, 0x8, RZ, 0xfc, !PT ;  /* 0x0000000803087812 */ /* 0x000fe200078efcff */
[----:B------:R-:W-:Y:S01]  /*0f80*/  IMAD.HI.U32 R9, R7, R61, RZ ;  /* 0x0000003d07097227 */ /* 0x000fe200078e00ff */
[----:B------:R-:W-:-:S02]  /*0f90*/  ISETP.GT.U32.AND P6, PT, R2, R17, PT ;  /* 0x000000110200720c */ /* 0x000fc40003fc4070 */
[----:B------:R-:W-:Y:S01]  /*0fa0*/  IABS R59, R8 ;  /* 0x00000008003b7213 */ /* 0x000fe20000000000 */
[----:B------:R-:W-:Y:S01]  /*0fb0*/  @!P2 IMAD.IADD R15, R15, 0x1, -R2 ;  /* 0x000000010f0fa824 */ /* 0x000fe200078e0a02 */
[----:B------:R-:W-:Y:S01]  /*0fc0*/  ISETP.GE.AND P2, PT, R8, RZ, PT ;  /* 0x000000ff0800720c */ /* 0x000fe20003f46270 */
[----:B------:R-:W-:Y:S01]  /*0fd0*/  IMAD.MOV R9, RZ, RZ, -R9 ;  /* 0x000000ffff097224 */ /* 0x000fe200078e0a09 */
[----:B------:R-:W-:Y:S01]  /*0fe0*/  LOP3.LUT R13, R3, 0x10, RZ, 0xfc, !PT ;  /* 0x00000010030d7812 */ /* 0x000fe200078efcff */
[C---:B------:R-:W-:Y:S01]  /*0ff0*/  IMAD R19, R2.reuse, R10, R19 ;  /* 0x0000000a02137224 */ /* 0x040fe200078e0213 */
[----:B------:R-:W-:Y:S01]  /*1000*/  @!P5 IADD3 R63, R63, -R2, RZ ;  /* 0x800000023f3fd210 */ /* 0x000fe20007ffe0ff */
[C---:B------:R-:W-:Y:S01]  /*1010*/  IMAD R61, R2.reuse, R9, R61 ;  /* 0x00000009023d7224 */ /* 0x040fe200078e023d */
[----:B------:R-:W-:Y:S01]  /*1020*/  ISETP.GT.U32.AND P5, PT, R2, R15, PT ;  /* 0x0000000f0200720c */ /* 0x000fe20003fa4070 */
[----:B------:R-:W-:Y:S01]  /*1030*/  IMAD.HI.U32 R8, R7, R59, RZ ;  /* 0x0000003b07087227 */ /* 0x000fe200078e00ff */
[----:B------:R-:W-:-:S02]  /*1040*/  LOP3.LUT R10, R3, 0xa, RZ, 0xfc, !PT ;  /* 0x0000000a030a7812 */ /* 0x000fc400078efcff */
[----:B------:R-:W-:Y:S01]  /*1050*/  IABS R55, R13 ;  /* 0x0000000d00377213 */ /* 0x000fe20000000000 */
[--C-:B------:R-:W-:Y:S01]  /*1060*/  @!P6 IMAD.IADD R17, R17, 0x1, -R2.reuse ;  /* 0x000000011111e824 */ /* 0x100fe200078e0a02 */
[----:B------:R-:W-:Y:S01]  /*1070*/  IABS R21, R10 ;  /* 0x0000000a00157213 */ /* 0x000fe20000000000 */
[----:B------:R-:W-:Y:S01]  /*1080*/  @!P4 IMAD.MOV R63, RZ, RZ, -R63 ;  /* 0x000000ffff3fc224 */ /* 0x000fe200078e0a3f */
[----:B------:R-:W-:Y:S01]  /*1090*/  IADD3 R8, -R8, RZ, RZ ;  /* 0x000000ff08087210 */ /* 0x000fe20007ffe1ff */
[----:B------:R-:W-:Y:S01]  /*10a0*/  @!P3 IMAD.IADD R5, R5, 0x1, -R11 ;  /* 0x000000010505b824 */ /* 0x000fe200078e0a0b */
[C---:B------:R-:W-:Y:S01]  /*10b0*/  ISETP.GT.U32.AND P6, PT, R2.reuse, R17, PT ;  /* 0x000000110200720c */ /* 0x040fe20003fc4070 */
[----:B------:R-:W-:Y:S01]  /*10c0*/  IMAD.HI.U32 R9, R7, R21, RZ ;  /* 0x0000001507097227 */ /* 0x000fe200078e00ff */
[C---:B------:R-:W-:Y:S02]  /*10d0*/  ISETP.GE.AND P4, PT, R3.reuse, RZ, PT ;  /* 0x000000ff0300720c */ /* 0x040fe40003f86270 */
[----:B------:R-:W-:Y:S01]  /*10e0*/  LOP3.LUT R11, R3, 0xc, RZ, 0xfc, !PT ;  /* 0x0000000c030b7812 */ /* 0x000fe200078efcff */
[--C-:B------:R-:W-:Y:S01]  /*10f0*/  @!P5 IMAD.IADD R15, R15, 0x1, -R2.reuse ;  /* 0x000000010f0fd824 */ /* 0x100fe200078e0a02 */
[C---:B------:R-:W-:Y:S01]  /*1100*/  ISETP.GT.U32.AND P5, PT, R2.reuse, R61, PT ;  /* 0x0000003d0200720c */ /* 0x040fe20003fa4070 */
[----:B------:R-:W-:Y:S01]  /*1110*/  IMAD.MOV R9, RZ, RZ, -R9 ;  /* 0x000000ffff097224 */ /* 0x000fe200078e0a09 */
[----:B------:R-:W-:Y:S01]  /*1120*/  IABS R57, R11 ;  /* 0x0000000b00397213 */ /* 0x000fe20000000000 */
[----:B------:R-:W-:Y:S01]  /*1130*/  IMAD R59, R2, R8, R59 ;  /* 0x00000008023b7224 */ /* 0x000fe200078e023b */
[----:B------:R-:W-:Y:S01]  /*1140*/  ISETP.GE.AND P3, PT, R12, RZ, PT ;  /* 0x000000ff0c00720c */ /* 0x000fe20003f66270 */
[C---:B------:R-:W-:Y:S01]  /*1150*/  IMAD R21, R2.reuse, R9, R21 ;  /* 0x0000000902157224 */ /* 0x040fe200078e0215 */
[----:B------:R-:W-:Y:S01]  /*1160*/  LOP3.LUT R12, R3, 0xe, RZ, 0xfc, !PT ;  /* 0x0000000e030c7812 */ /* 0x000fe200078efcff */
[----:B------:R-:W-:Y:S01]  /*1170*/  @!P6 IMAD.IADD R17, R17, 0x1, -R2 ;  /* 0x000000011111e824 */ /* 0x000fe200078e0a02 */
[C---:B------:R-:W-:Y:S01]  /*1180*/  ISETP.GT.U32.AND P6, PT, R2.reuse, R59, PT ;  /* 0x0000003b0200720c */ /* 0x040fe20003fc4070 */
[----:B------:R-:W-:Y:S01]  /*1190*/  @!P4 IMAD.MOV R15, RZ, RZ, -R15 ;  /* 0x000000ffff0fc224 */ /* 0x000fe200078e0a0f */
[----:B------:R-:W-:Y:S01]  /*11a0*/  ISETP.GT.U32.AND P4, PT, R2, R19, PT ;  /* 0x000000130200720c */ /* 0x000fe20003f84070 */
[----:B------:R-:W-:Y:S01]  /*11b0*/  IMAD.HI.U32 R8, R7, R57, RZ ;  /* 0x0000003907087227 */ /* 0x000fe200078e00ff */
[----:B------:R-:W-:-:S02]  /*11c0*/  IABS R25, R12 ;  /* 0x0000000c00197213 */ /* 0x000fc40000000000 */
[----:B------:R-:W-:Y:S01]  /*11d0*/  LOP3.LUT R14, R3, 0x12, RZ, 0xfc, !PT ;  /* 0x00000012030e7812 */ /* 0x000fe200078efcff */
[--C-:B------:R-:W-:Y:S01]  /*11e0*/  @!P5 IMAD.IADD R61, R61, 0x1, -R2.reuse ;  /* 0x000000013d3dd824 */ /* 0x100fe200078e0a02 */
[----:B------:R-:W-:Y:S01]  /*11f0*/  ISETP.GT.U32.AND P5, PT, R2, R21, PT ;  /* 0x000000150200720c */ /* 0x000fe20003fa4070 */
[----:B------:R-:W-:Y:S01]  /*1200*/  @!P0 IMAD.MOV R17, RZ, RZ, -R17 ;  /* 0x000000ffff118224 */ /* 0x000fe200078e0a11 */
[----:B------:R-:W-:Y:S02]  /*1210*/  IADD3 R8, -R8, RZ, RZ ;  /* 0x000000ff08087210 */ /* 0x000fe40007ffe1ff */
[----:B------:R-:W-:Y:S01]  /*1220*/  IABS R27, R14 ;  /* 0x0000000e001b7213 */ /* 0x000fe20000000000 */
[----:B------:R-:W-:Y:S01]  /*1230*/  @!P6 IMAD.IADD R59, R59, 0x1, -R2 ;  /* 0x000000013b3be824 */ /* 0x000fe200078e0a02 */
[----:B------:R-:W-:Y:S01]  /*1240*/  LOP3.LUT R16, R3, 0x4c, RZ, 0xfc, !PT ;  /* 0x0000004c03107812 */ /* 0x000fe200078efcff */
[----:B------:R-:W-:Y:S02]  /*1250*/  IMAD R57, R2, R8, R57 ;  /* 0x0000000802397224 */ /* 0x000fe400078e0239 */
[----:B------:R-:W-:Y:S01]  /*1260*/  IMAD.HI.U32 R8, R7, R25, RZ ;  /* 0x0000001907087227 */ /* 0x000fe200078e00ff */
[----:B------:R-:W-:-:S03]  /*1270*/  IABS R135, R16 ;  /* 0x0000001000877213 */ /* 0x000fc60000000000 */
[----:B------:R-:W-:Y:S01]  /*1280*/  @!P5 IADD3 R21, R21, -R2, RZ ;  /* 0x800000021515d210 */ /* 0x000fe20007ffe0ff */
[----:B------:R-:W-:Y:S01]  /*1290*/  @!P4 IMAD.IADD R19, R19, 0x1, -R2 ;  /* 0x000000011313c824 */ /* 0x000fe200078e0a02 */
[C---:B------:R-:W-:Y:S01]  /*12a0*/  ISETP.GT.U32.AND P5, PT, R2.reuse, R59, PT ;  /* 0x0000003b0200720c */ /* 0x040fe20003fa4070 */
[----:B------:R-:W-:Y:S01]  /*12b0*/  IMAD.MOV R8, RZ, RZ, -R8 ;  /* 0x000000ffff087224 */ /* 0x000fe200078e0a08 */
[C---:B------:R-:W-:Y:S01]  /*12c0*/  ISETP.GT.U32.AND P4, PT, R2.reuse, R61, PT ;  /* 0x0000003d0200720c */ /* 0x040fe20003f84070 */
[----:B------:R-:W-:Y:S01]  /*12d0*/  IMAD.HI.U32 R9, R7, R27, RZ ;  /* 0x0000001b07097227 */ /* 0x000fe200078e00ff */
[C---:B------:R-:W-:Y:S02]  /*12e0*/  ISETP.GT.U32.AND P6, PT, R2.reuse, R19, PT ;  /* 0x000000130200720c */ /* 0x040fe40003fc4070 */
[C---:B------:R-:W-:Y:S01]  /*12f0*/  ISETP.GT.U32.AND P0, PT, R2.reuse, R21, PT ;  /* 0x000000150200720c */ /* 0x040fe20003f04070 */
[----:B------:R-:W-:Y:S01]  /*1300*/  IMAD R25, R2, R8, R25 ;  /* 0x0000000802197224 */ /* 0x000fe200078e0219 */
[----:B------:R-:W-:Y:S01]  /*1310*/  IADD3 R9, -R9, RZ, RZ ;  /* 0x000000ff09097210 */ /* 0x000fe20007ffe1ff */
[----:B------:R-:W-:-:S04]  /*1320*/  IMAD.HI.U32 R8, R7, R55, RZ ;  /* 0x0000003707087227 */ /* 0x000fc800078e00ff */
[----:B------:R-:W-:Y:S01]  /*1330*/  @!P5 IMAD.IADD R59, R59, 0x1, -R2 ;  /* 0x000000013b3bd824 */ /* 0x000fe200078e0a02 */
[----:B------:R-:W-:Y:S01]  /*1340*/  ISETP.GT.U32.AND P5, PT, R2, R25, PT ;  /* 0x000000190200720c */ /* 0x000fe20003fa4070 */
[----:B------:R-:W-:Y:S02]  /*1350*/  IMAD.MOV R8, RZ, RZ, -R8 ;  /* 0x000000ffff087224 */ /* 0x000fe400078e0a08 */
[----:B------:R-:W-:Y:S01]  /*1360*/  @!P6 IADD3 R19, R19, -R2, RZ ;  /* 0x800000021313e210 */ /* 0x000fe20007ffe0ff */
[--C-:B------:R-:W-:Y:S01]  /*1370*/  @!P4 IMAD.IADD R61, R61, 0x1, -R2.reuse ;  /* 0x000000013d3dc824 */ /* 0x100fe200078e0a02 */
[----:B------:R-:W-:Y:S01]  /*1380*/  ISETP.GE.AND P6, PT, R10, RZ, PT ;  /* 0x000000ff0a00720c */ /* 0x000fe20003fc6270 */
[C---:B------:R-:W-:Y:S01]  /*1390*/  IMAD R55, R2.reuse, R8, R55 ;  /* 0x0000000802377224 */ /* 0x040fe200078e0237 */
[----:B------:R-:W-:Y:S01]  /*13a0*/  LOP3.LUT R10, R3, 0x14, RZ, 0xfc, !PT ;  /* 0x00000014030a7812 */ /* 0x000fe200078efcff */
[--C-:B------:R-:W-:Y:S01]  /*13b0*/  @!P0 IMAD.IADD R21, R21, 0x1, -R2.reuse ;  /* 0x0000000115158824 */ /* 0x100fe200078e0a02 */
[C---:B------:R-:W-:Y:S01]  /*13c0*/  ISETP.GT.U32.AND P4, PT, R2.reuse, R57, PT ;  /* 0x000000390200720c */ /* 0x040fe20003f84070 */
[----:B------:R-:W-:Y:S01]  /*13d0*/  IMAD R27, R2, R9, R27 ;  /* 0x00000009021b7224 */ /* 0x000fe200078e021b */
[----:B------:R-:W-:Y:S01]  /*13e0*/  IABS R53, R10 ;  /* 0x0000000a00357213 */ /* 0x000fe20000000000 */
[----:B------:R-:W-:Y:S01]  /*13f0*/  @!P1 IMAD.MOV R61, RZ, RZ, -R61 ;  /* 0x000000ffff3d9224 */ /* 0x000fe200078e0a3d */
[----:B------:R-:W-:Y:S01]  /*1400*/  ISETP.GE.AND P0, PT, R11, RZ, PT ;  /* 0x000000ff0b00720c */ /* 0x000fe20003f06270 */
[----:B------:R-:W-:Y:S01]  /*1410*/  @!P5 IMAD.IADD R25, R25, 0x1, -R2 ;  /* 0x000000011919d824 */ /* 0x000fe200078e0a02 */
[----:B------:R-:W-:Y:S01]  /*1420*/  LOP3.LUT R11, R3, 0x16, RZ, 0xfc, !PT ;  /* 0x00000016030b7812 */ /* 0x000fe200078efcff */
[----:B------:R-:W-:-:S03]  /*1430*/  IMAD.HI.U32 R8, R7, R53, RZ ;  /* 0x0000003507087227 */ /* 0x000fc600078e00ff */
[----:B------:R-:W-:Y:S01]  /*1440*/  ISETP.GT.U32.AND P5, PT, R2, R25, PT ;  /* 0x000000190200720c */ /* 0x000fe20003fa4070 */
[----:B------:R-:W-:Y:S01]  /*1450*/  @!P6 IMAD.MOV R21, RZ, RZ, -R21 ;  /* 0x000000ffff15e224 */ /* 0x000fe200078e0a15 */
[----:B------:R-:W-:Y:S01]  /*1460*/  IADD3 R8, -R8, RZ, RZ ;  /* 0x000000ff08087210 */ /* 0x000fe20007ffe1ff */
[----:B------:R-:W-:Y:S01]  /*1470*/  @!P4 IMAD.IADD R57, R57, 0x1, -R2 ;  /* 0x000000013939c824 */ /* 0x000fe200078e0a02 */
[----:B------:R-:W-:Y:S01]  /*1480*/  ISETP.GT.U32.AND P6, PT, R2, R27, PT ;  /* 0x0000001b0200720c */ /* 0x000fe20003fc4070 */
[----:B------:R-:W-:Y:S01]  /*1490*/  @!P3 IMAD.MOV R19, RZ, RZ, -R19 ;  /* 0x000000ffff13b224 */ /* 0x000fe200078e0a13 */
[----:B------:R-:W-:Y:S01]  /*14a0*/  ISETP.GE.AND P4, PT, R12, RZ, PT ;  /* 0x000000ff0c00720c */ /* 0x000fe20003f86270 */
[C---:B------:R-:W-:Y:S01]  /*14b0*/  IMAD R53, R2.reuse, R8, R53 ;  /* 0x0000000802357224 */ /* 0x040fe200078e0235 */
[----:B------:R-:W-:Y:S01]  /*14c0*/  ISETP.GT.U32.AND P1, PT, R2, R57, PT ;  /* 0x000000390200720c */ /* 0x000fe20003f24070 */
[----:B------:R-:W-:Y:S01]  /*14d0*/  @!P2 IMAD.MOV R59, RZ, RZ, -R59 ;  /* 0x000000ffff3ba224 */ /* 0x000fe200078e0a3b */
[----:B------:R-:W-:-:S02]  /*14e0*/  IABS R29, R11 ;  /* 0x0000000b001d7213 */ /* 0x000fc40000000000 */
[----:B------:R-:W-:Y:S01]  /*14f0*/  LOP3.LUT R12, R3, 0x18, RZ, 0xfc, !PT ;  /* 0x00000018030c7812 */ /* 0x000fe200078efcff */
[----:B------:R-:W-:Y:S01]  /*1500*/  @!P5 IMAD.IADD R25, R25, 0x1, -R2 ;  /* 0x000000011919d824 */ /* 0x000fe200078e0a02 */
[C---:B------:R-:W-:Y:S01]  /*1510*/  ISETP.GT.U32.AND P5, PT, R2.reuse, R53, PT ;  /* 0x000000350200720c */ /* 0x040fe20003fa4070 */
[----:B------:R-:W-:Y:S01]  /*1520*/  IMAD.HI.U32 R8, R7, R29, RZ ;  /* 0x0000001d07087227 */ /* 0x000fe200078e00ff */
[----:B------:R-:W-:Y:S02]  /*1530*/  IABS R51, R12 ;  /* 0x0000000c00337213 */ /* 0x000fe40000000000 */
[----:B------:R-:W-:Y:S01]  /*1540*/  ISETP.GT.U32.AND P3, PT, R2, R55, PT ;  /* 0x000000370200720c */ /* 0x000fe20003f64070 */
[----:B------:R-:W-:Y:S01]  /*1550*/  IMAD.MOV R9, RZ, RZ, -R8 ;  /* 0x000000ffff097224 */ /* 0x000fe200078e0a08 */
[----:B------:R-:W-:Y:S01]  /*1560*/  ISETP.GE.AND P2, PT, R13, RZ, PT ;  /* 0x000000ff0d00720c */ /* 0x000fe20003f46270 */
[----:B------:R-:W-:Y:S01]  /*1570*/  IMAD.HI.U32 R8, R7, R51, RZ ;  /* 0x0000003307087227 */ /* 0x000fe200078e00ff */
[----:B------:R-:W-:-:S02]  /*1580*/  @!P1 IADD3 R57, R57, -R2, RZ ;  /* 0x8000000239399210 */ /* 0x000fc40007ffe0ff */
[----:B------:R-:W-:Y:S01]  /*1590*/  LOP3.LUT R13, R3, 0x1c, RZ, 0xfc, !PT ;  /* 0x0000001c030d7812 */ /* 0x000fe200078efcff */
[--C-:B------:R-:W-:Y:S01]  /*15a0*/  @!P6 IMAD.IADD R27, R27, 0x1, -R2.reuse ;  /* 0x000000011b1be824 */ /* 0x100fe200078e0a02 */
[----:B------:R-:W-:Y:S01]  /*15b0*/  @!P0 IADD3 R57, -R57, RZ, RZ ;  /* 0x000000ff39398210 */ /* 0x000fe20007ffe1ff */
[----:B------:R-:W-:Y:S01]  /*15c0*/  @!P5 IMAD.IADD R53, R53, 0x1, -R2 ;  /* 0x000000013535d824 */ /* 0x000fe200078e0a02 */
[----:B------:R-:W-:Y:S01]  /*15d0*/  IABS R49, R13 ;  /* 0x0000000d00317213 */ /* 0x000fe20000000000 */
[----:B------:R-:W-:Y:S01]  /*15e0*/  IMAD.MOV R8, RZ, RZ, -R8 ;  /* 0x000000ffff087224 */ /* 0x000fe200078e0a08 */
[C---:B------:R-:W-:Y:S01]  /*15f0*/  ISETP.GT.U32.AND P0, PT, R2.reuse, R27, PT ;  /* 0x0000001b0200720c */ /* 0x040fe20003f04070 */
[----:B------:R-:W-:Y:S01]  /*1600*/  @!P3 IMAD.IADD R55, R55, 0x1, -R2 ;  /* 0x000000013737b824 */ /* 0x000fe200078e0a02 */
[C---:B------:R-:W-:Y:S01]  /*1610*/  ISETP.GT.U32.AND P5, PT, R2.reuse, R53, PT ;  /* 0x000000350200720c */ /* 0x040fe20003fa4070 */
[----:B------:R-:W-:Y:S01]  /*1620*/  IMAD R51, R2, R8, R51 ;  /* 0x0000000802337224 */ /* 0x000fe200078e0233 */
[----:B------:R-:W-:Y:S01]  /*1630*/  ISETP.GE.AND P3, PT, R10, RZ, PT ;  /* 0x000000ff0a00720c */ /* 0x000fe20003f66270 */
[C---:B------:R-:W-:Y:S01]  /*1640*/  IMAD R29, R2.reuse, R9, R29 ;  /* 0x00000009021d7224 */ /* 0x040fe200078e021d */
[----:B------:R-:W-:Y:S01]  /*1650*/  LOP3.LUT R10, R3, 0x1a, RZ, 0xfc, !PT ;  /* 0x0000001a030a7812 */ /* 0x000fe200078efcff */
[----:B------:R-:W-:Y:S01]  /*1660*/  IMAD.HI.U32 R9, R7, R49, RZ ;  /* 0x0000003107097227 */ /* 0x000fe200078e00ff */
[----:B------:R-:W-:-:S02]  /*1670*/  ISETP.GT.U32.AND P6, PT, R2, R55, PT ;  /* 0x000000370200720c */ /* 0x000fc40003fc4070 */
[----:B------:R-:W-:Y:S01]  /*1680*/  IABS R31, R10 ;  /* 0x0000000a001f7213 */ /* 0x000fe20000000000 */
[----:B------:R-:W-:Y:S01]  /*1690*/  @!P4 IMAD.MOV R25, RZ, RZ, -R25 ;  /* 0x000000ffff19c224 */ /* 0x000fe200078e0a19 */
[----:B------:R-:W-:Y:S01]  /*16a0*/  IADD3 R9, -R9, RZ, RZ ;  /* 0x000000ff09097210 */ /* 0x000fe20007ffe1ff */
[--C-:B------:R-:W-:Y:S01]  /*16b0*/  @!P0 IMAD.IADD R27, R27, 0x1, -R2.reuse ;  /* 0x000000011b1b8824 */ /* 0x100fe200078e0a02 */
[----:B------:R-:W-:Y:S01]  /*16c0*/  ISETP.GE.AND P0, PT, R11, RZ, PT ;  /* 0x000000ff0b00720c */ /* 0x000fe20003f06270 */
[----:B------:R-:W-:Y:S01]  /*16d0*/  @!P5 IMAD.IADD R53, R53, 0x1, -R2 ;  /* 0x000000013535d824 */ /* 0x000fe200078e0a02 */
[----:B------:R-:W-:Y:S01]  /*16e0*/  ISETP.GT.U32.AND P5, PT, R2, R51, PT ;  /* 0x000000330200720c */ /* 0x000fe20003fa4070 */
[----:B------:R-:W-:Y:S01]  /*16f0*/  IMAD.HI.U32 R8, R7, R31, RZ ;  /* 0x0000001f07087227 */ /* 0x000fe200078e00ff */
[----:B------:R-:W-:Y:S02]  /*1700*/  LOP3.LUT R11, R3, 0x1e, RZ, 0xfc, !PT ;  /* 0x0000001e030b7812 */ /* 0x000fe400078efcff */
[----:B------:R-:W-:Y:S01]  /*1710*/  ISETP.GE.AND P1, PT, R14, RZ, PT ;  /* 0x000000ff0e00720c */ /* 0x000fe20003f26270 */
[----:B------:R-:W-:Y:S01]  /*1720*/  IMAD.MOV R8, RZ, RZ, -R8 ;  /* 0x000000ffff087224 */ /* 0x000fe200078e0a08 */
[----:B------:R-:W-:Y:S01]  /*1730*/  IABS R33, R11 ;  /* 0x0000000b00217213 */ /* 0x000fe20000000000 */
[C---:B------:R-:W-:Y:S01]  /*1740*/  IMAD R49, R2.reuse, R9, R49 ;  /* 0x0000000902317224 */ /* 0x040fe200078e0231 */
[----:B------:R-:W-:Y:S01]  /*1750*/  @!P6 IADD3 R55, R55, -R2, RZ ;  /* 0x800000023737e210 */ /* 0x000fe20007ffe0ff */
[C---:B------:R-:W-:Y:S01]  /*1760*/  IMAD R31, R2.reuse, R8, R31 ;  /* 0x00000008021f7224 */ /* 0x040fe200078e021f */
[----:B------:R-:W-:Y:S01]  /*1770*/  ISETP.GT.U32.AND P6, PT, R2, R29, PT ;  /* 0x0000001d0200720c */ /* 0x000fe20003fc4070 */
[----:B------:R-:W-:Y:S01]  /*1780*/  IMAD.HI.U32 R8, R7, R33, RZ ;  /* 0x0000002107087227 */ /* 0x000fe200078e00ff */
[----:B------:R-:W-:-:S02]  /*1790*/  LOP3.LUT R9, R3, 0x22, RZ, 0xfc, !PT ;  /* 0x0000002203097812 */ /* 0x000fc400078efcff */
[----:B------:R-:W-:Y:S01]  /*17a0*/  LOP3.LUT R14, R3, 0x4a, RZ, 0xfc, !PT ;  /* 0x0000004a030e7812 */ /* 0x000fe200078efcff */
[--C-:B------:R-:W-:Y:S01]  /*17b0*/  @!P5 IMAD.IADD R51, R51, 0x1, -R2.reuse ;  /* 0x000000013333d824 */ /* 0x100fe200078e0a02 */
[----:B------:R-:W-:Y:S01]  /*17c0*/  IADD3 R8, -R8, RZ, RZ ;  /* 0x000000ff08087210 */ /* 0x000fe20007ffe1ff */
[----:B------:R-:W-:Y:S01]  /*17d0*/  @!P2 IMAD.MOV R55, RZ, RZ, -R55 ;  /* 0x000000ffff37a224 */ /* 0x000fe200078e0a37 */
[C---:B------:R-:W-:Y:S01]  /*17e0*/  ISETP.GT.U32.AND P2, PT, R2.reuse, R31, PT ;  /* 0x0000001f0200720c */ /* 0x040fe20003f44070 */
[----:B------:R-:W-:Y:S01]  /*17f0*/  @!P3 IMAD.MOV R53, RZ, RZ, -R53 ;  /* 0x000000ffff35b224 */ /* 0x000fe200078e0a35 */
[C---:B------:R-:W-:Y:S01]  /*1800*/  ISETP.GT.U32.AND P4, PT, R2.reuse, R51, PT ;  /* 0x000000330200720c */ /* 0x040fe20003f84070 */
[C---:B------:R-:W-:Y:S01]  /*1810*/  IMAD R33, R2.reuse, R8, R33 ;  /* 0x0000000802217224 */ /* 0x040fe200078e0221 */
[----:B------:R-:W-:Y:S01]  /*1820*/  ISETP.GT.U32.AND P3, PT, R2, R49, PT ;  /* 0x000000310200720c */ /* 0x000fe20003f64070 */
[----:B------:R-:W-:Y:S01]  /*1830*/  @!P6 IMAD.IADD R29, R29, 0x1, -R2 ;  /* 0x000000011d1de824 */ /* 0x000fe200078e0a02 */
[----:B------:R-:W-:Y:S01]  /*1840*/  ISETP.GE.AND P6, PT, R12, RZ, PT ;  /* 0x000000ff0c00720c */ /* 0x000fe20003fc6270 */
[----:B------:R-:W-:Y:S01]  /*1850*/  @!P1 IMAD.MOV R27, RZ, RZ, -R27 ;  /* 0x000000ffff1b9224 */ /* 0x000fe200078e0a1b */
[----:B------:R-:W-:-:S02]  /*1860*/  LOP3.LUT R12, R3, 0x20, RZ, 0xfc, !PT ;  /* 0x00000020030c7812 */ /* 0x000fc400078efcff */
[C---:B------:R-:W-:Y:S02]  /*1870*/  ISETP.GT.U32.AND P5, PT, R2.reuse, R29, PT ;  /* 0x0000001d0200720c */ /* 0x040fe40003fa4070 */
[----:B------:R-:W-:Y:S01]  /*1880*/  IABS R47, R12 ;  /* 0x0000000c002f7213 */ /* 0x000fe20000000000 */
[--C-:B------:R-:W-:Y:S01]  /*1890*/  @!P2 IMAD.IADD R31, R31, 0x1, -R2.reuse ;  /* 0x000000011f1fa824 */ /* 0x100fe200078e0a02 */
[----:B------:R-:W-:Y:S01]  /*18a0*/  IABS R35, R9 ;  /* 0x0000000900237213 */ /* 0x000fe20000000000 */
[----:B------:R-:W-:Y:S01]  /*18b0*/  @!P4 IMAD.IADD R51, R51, 0x1, -R2 ;  /* 0x000000013333c824 */ /* 0x000fe200078e0a02 */
[C---:B------:R-:W-:Y:S01]  /*18c0*/  ISETP.GT.U32.AND P4, PT, R2.reuse, R33, PT ;  /* 0x000000210200720c */ /* 0x040fe20003f84070 */
[----:B------:R-:W-:Y:S01]  /*18d0*/  IMAD.HI.U32 R8, R7, R47, RZ ;  /* 0x0000002f07087227 */ /* 0x000fe200078e00ff */
[-C--:B------:R-:W-:Y:S02]  /*18e0*/  @!P3 IADD3 R49, R49, -R2.reuse, RZ ;  /* 0x800000023131b210 */ /* 0x080fe40007ffe0ff */
[----:B------:R-:W-:Y:S01]  /*18f0*/  ISETP.GT.U32.AND P3, PT, R2, R31, PT ;  /* 0x0000001f0200720c */ /* 0x000fe20003f64070 */
[----:B------:R-:W-:Y:S01]  /*1900*/  IMAD.MOV R8, RZ, RZ, -R8 ;  /* 0x000000ffff087224 */ /* 0x000fe200078e0a08 */
[----:B------:R-:W-:Y:S01]  /*1910*/  ISETP.GE.AND P1, PT, R10, RZ, PT ;  /* 0x000000ff0a00720c */ /* 0x000fe20003f26270 */
[----:B------:R-:W-:Y:S01]  /*1920*/  @!P6 IMAD.MOV R51, RZ, RZ, -R51 ;  /* 0x000000ffff33e224 */ /* 0x000fe200078e0a33 */
[----:B------:R-:W-:Y:S01]  /*1930*/  @!P5 IADD3 R29, R29, -R2, RZ ;  /* 0x800000021d1dd210 */ /* 0x000fe20007ffe0ff */
[----:B------:R-:W-:Y:S01]  /*1940*/  IMAD R47, R2, R8, R47 ;  /* 0x00000008022f7224 */ /* 0x000fe200078e022f */
[----:B------:R-:W-:Y:S01]  /*1950*/  LOP3.LUT R10, R3, 0x24, RZ, 0xfc, !PT ;  /* 0x00000024030a7812 */ /* 0x000fe200078efcff */
[----:B------:R-:W-:Y:S01]  /*1960*/  IMAD.HI.U32 R8, R7, R35, RZ ;  /* 0x0000002307087227 */ /* 0x000fe200078e00ff */
[----:B------:R-:W-:-:S02]  /*1970*/  ISETP.GE.AND P5, PT, R13, RZ, PT ;  /* 0x000000ff0d00720c */ /* 0x000fc40003fa6270 */
[----:B------:R-:W-:Y:S01]  /*1980*/  IABS R45, R10 ;  /* 0x0000000a002d7213 */ /* 0x000fe20000000000 */
[--C-:B------:R-:W-:Y:S01]  /*1990*/  @!P4 IMAD.IADD R33, R33, 0x1, -R2.reuse ;  /* 0x000000012121c824 */ /* 0x100fe200078e0a02 */
[----:B------:R-:W-:Y:S01]  /*19a0*/  IADD3 R8, -R8, RZ, RZ ;  /* 0x000000ff08087210 */ /* 0x000fe20007ffe1ff */
[----:B------:R-:W-:Y:S01]  /*19b0*/  @!P3 IMAD.IADD R31, R31, 0x1, -R2 ;  /* 0x000000011f1fb824 */ /* 0x000fe200078e0a02 */
[C---:B------:R-:W-:Y:S01]  /*19c0*/  ISETP.GT.U32.AND P3, PT, R2.reuse, R47, PT ;  /* 0x0000002f0200720c */ /* 0x040fe20003f64070 */
[----:B------:R-:W-:Y:S01]  /*19d0*/  @!P0 IMAD.MOV R29, RZ, RZ, -R29 ;  /* 0x000000ffff1d8224 */ /* 0x000fe200078e0a1d */
[C---:B------:R-:W-:Y:S01]  /*19e0*/  ISETP.GT.U32.AND P4, PT, R2.reuse, R33, PT ;  /* 0x000000210200720c */ /* 0x040fe20003f84070 */
[C---:B------:R-:W-:Y:S01]  /*19f0*/  IMAD R35, R2.reuse, R8, R35 ;  /* 0x0000000802237224 */ /* 0x040fe200078e0223 */
[----:B------:R-:W-:Y:S01]  /*1a00*/  ISETP.GT.U32.AND P0, PT, R2, R49, PT ;  /* 0x000000310200720c */ /* 0x000fe20003f04070 */
[----:B------:R-:W-:Y:S01]  /*1a10*/  IMAD.HI.U32 R8, R7, R45, RZ ;  /* 0x0000002d07087227 */ /* 0x000fe200078e00ff */
[----:B------:R-:W-:-:S02]  /*1a20*/  ISETP.GE.AND P6, PT, R12, RZ, PT ;  /* 0x000000ff0c00720c */ /* 0x000fc40003fc6270 */
[----:B------:R-:W-:Y:S01]  /*1a30*/  LOP3.LUT R12, R3, 0x28, RZ, 0xfc, !PT ;  /* 0x00000028030c7812 */ /* 0x000fe200078efcff */
[----:B------:R-:W-:Y:S01]  /*1a40*/  @!P1 IMAD.MOV R31, RZ, RZ, -R31 ;  /* 0x000000ffff1f9224 */ /* 0x000fe200078e0a1f */
[----:B------:R-:W-:Y:S02]  /*1a50*/  IADD3 R8, -R8, RZ, RZ ;  /* 0x000000ff08087210 */ /* 0x000fe40007ffe1ff */
[----:B------:R-:W-:Y:S01]  /*1a60*/  ISETP.GE.AND P2, PT, R11, RZ, PT ;  /* 0x000000ff0b00720c */ /* 0x000fe20003f46270 */
[--C-:B------:R-:W-:Y:S01]  /*1a70*/  @!P3 IMAD.IADD R47, R47, 0x1, -R2.reuse ;  /* 0x000000012f2fb824 */ /* 0x100fe200078e0a02 */
[----:B------:R-:W-:Y:S01]  /*1a80*/  IABS R43, R12 ;  /* 0x0000000c002b7213 */ /* 0x000fe20000000000 */
[--C-:B------:R-:W-:Y:S01]  /*1a90*/  @!P4 IMAD.IADD R33, R33, 0x1, -R2.reuse ;  /* 0x000000012121c824 */ /* 0x100fe200078e0a02 */
[C---:B------:R-:W-:Y:S01]  /*1aa0*/  ISETP.GT.U32.AND P4, PT, R2.reuse, R35, PT ;  /* 0x000000230200720c */ /* 0x040fe20003f84070 */
[----:B------:R-:W-:Y:S01]  /*1ab0*/  @!P0 IMAD.IADD R49, R49, 0x1, -R2 ;  /* 0x0000000131318824 */ /* 0x000fe200078e0a02 */
[C---:B------:R-:W-:Y:S01]  /*1ac0*/  ISETP.GT.U32.AND P1, PT, R2.reuse, R47, PT ;  /* 0x0000002f0200720c */ /* 0x040fe20003f24070 */
[----:B------:R-:W-:Y:S01]  /*1ad0*/  IMAD R45, R2, R8, R45 ;  /* 0x00000008022d7224 */ /* 0x000fe200078e022d */
[----:B------:R-:W-:-:S02]  /*1ae0*/  LOP3.LUT R11, R3, 0x26, RZ, 0xfc, !PT ;  /* 0x00000026030b7812 */ /* 0x000fc400078efcff */
[----:B------:R-:W-:Y:S01]  /*1af0*/  ISETP.GE.AND P0, PT, R9, RZ, PT ;  /* 0x000000ff0900720c */ /* 0x000fe20003f06270 */
[----:B------:R-:W-:Y:S01]  /*1b00*/  IMAD.HI.U32 R9, R7, R43, RZ ;  /* 0x0000002b07097227 */ /* 0x000fe200078e00ff */
[----:B------:R-:W-:Y:S02]  /*1b10*/  IABS R37, R11 ;  /* 0x0000000b00257213 */ /* 0x000fe40000000000 */
[----:B------:R-:W-:Y:S01]  /*1b20*/  @!P5 IADD3 R49, -R49, RZ, RZ ;  /* 0x000000ff3131d210 */ /* 0x000fe20007ffe1ff */
[----:B------:R-:W-:Y:S01]  /*1b30*/  IMAD.MOV R9, RZ, RZ, -R9 ;  /* 0x000000ffff097224 */ /* 0x000fe200078e0a09 */
[----:B------:R-:W-:Y:S01]  /*1b40*/  ISETP.GT.U32.AND P5, PT, R2, R45, PT ;  /* 0x0000002d0200720c */ /* 0x000fe20003fa4070 */
[----:B------:R-:W-:Y:S01]  /*1b50*/  @!P4 IMAD.IADD R35, R35, 0x1, -R2 ;  /* 0x000000012323c824 */ /* 0x000fe200078e0a02 */
[----:B------:R-:W-:Y:S01]  /*1b60*/  ISETP.GE.AND P3, PT, R10, RZ, PT ;  /* 0x000000ff0a00720c */ /* 0x000fe20003f66270 */
[----:B------:R-:W-:Y:S01]  /*1b70*/  IMAD.HI.U32 R8, R7, R37, RZ ;  /* 0x0000002507087227 */ /* 0x000fe200078e00ff */
[----:B------:R-:W-:-:S02]  /*1b80*/  @!P1 IADD3 R47, R47, -R2, RZ ;  /* 0x800000022f2f9210 */ /* 0x000fc40007ffe0ff */
[C---:B------:R-:W-:Y:S01]  /*1b90*/  ISETP.GT.U32.AND P4, PT, R2.reuse, R35, PT ;  /* 0x000000230200720c */ /* 0x040fe20003f84070 */
[C---:B------:R-:W-:Y:S01]  /*1ba0*/  IMAD R43, R2.reuse, R9, R43 ;  /* 0x00000009022b7224 */ /* 0x040fe200078e022b */
[C---:B------:R-:W-:Y:S01]  /*1bb0*/  LOP3.LUT R10, R3.reuse, 0x2a, RZ, 0xfc, !PT ;  /* 0x0000002a030a7812 */ /* 0x040fe200078efcff */
[----:B------:R-:W-:Y:S01]  /*1bc0*/  IMAD.MOV R8, RZ, RZ, -R8 ;  /* 0x000000ffff087224 */ /* 0x000fe200078e0a08 */
[----:B------:R-:W-:Y:S01]  /*1bd0*/  LOP3.LUT R9, R3, 0x2c, RZ, 0xfc, !PT ;  /* 0x0000002c03097812 */ /* 0x000fe200078efcff */
[----:B------:R-:W-:Y:S01]  /*1be0*/  @!P6 IMAD.MOV R47, RZ, RZ, -R47 ;  /* 0x000000ffff2fe224 */ /* 0x000fe200078e0a2f */
[C---:B------:R-:W-:Y:S01]  /*1bf0*/  ISETP.GT.U32.AND P6, PT, R2.reuse, R43, PT ;  /* 0x0000002b0200720c */ /* 0x040fe20003fc4070 */
[----:B------:R-:W-:Y:S01]  /*1c00*/  IMAD R37, R2, R8, R37 ;  /* 0x0000000802257224 */ /* 0x000fe200078e0225 */
[----:B------:R-:W-:Y:S01]  /*1c10*/  IABS R39, R10 ;  /* 0x0000000a00277213 */ /* 0x000fe20000000000 */
[--C-:B------:R-:W-:Y:S01]  /*1c20*/  @!P5 IMAD.IADD R45, R45, 0x1, -R2.reuse ;  /* 0x000000012d2dd824 */ /* 0x100fe200078e0a02 */
[----:B------:R-:W-:Y:S01]  /*1c30*/  ISETP.GE.AND P1, PT, R12, RZ, PT ;  /* 0x000000ff0c00720c */ /* 0x000fe20003f26270 */
[----:B------:R-:W-:Y:S01]  /*1c40*/  @!P2 IMAD.MOV R33, RZ, RZ, -R33 ;  /* 0x000000ffff21a224 */ /* 0x000fe200078e0a21 */
[----:B------:R-:W-:Y:S01]  /*1c50*/  ISETP.GE.AND P2, PT, R11, RZ, PT ;  /* 0x000000ff0b00720c */ /* 0x000fe20003f46270 */
[----:B------:R-:W-:Y:S01]  /*1c60*/  @!P4 IMAD.IADD R35, R35, 0x1, -R2 ;  /* 0x000000012323c824 */ /* 0x000fe200078e0a02 */
[C---:B------:R-:W-:Y:S01]  /*1c70*/  ISETP.GT.U32.AND P4, PT, R2.reuse, R37, PT ;  /* 0x000000250200720c */ /* 0x040fe20003f84070 */
[----:B------:R-:W-:Y:S01]  /*1c80*/  IMAD.HI.U32 R8, R7, R39, RZ ;  /* 0x0000002707087227 */ /* 0x000fe200078e00ff */
[----:B------:R-:W-:-:S02]  /*1c90*/  ISETP.GT.U32.AND P5, PT, R2, R45, PT ;  /* 0x0000002d0200720c */ /* 0x000fc40003fa4070 */
[----:B------:R-:W-:Y:S02]  /*1ca0*/  LOP3.LUT R11, R3, 0x2e, RZ, 0xfc, !PT ;  /* 0x0000002e030b7812 */ /* 0x000fe400078efcff */
[----:B------:R-:W-:Y:S02]  /*1cb0*/  @!P6 IADD3 R43, R43, -R2, RZ ;  /* 0x800000022b2be210 */ /* 0x000fe40007ffe0ff */
[----:B------:R-:W-:Y:S02]  /*1cc0*/  IABS R89, R11 ;  /* 0x0000000b00597213 */ /* 0x000fe40000000000 */
[C---:B------:R-:W-:Y:S02]  /*1cd0*/  ISETP.GT.U32.AND P6, PT, R2.reuse, R43, PT ;  /* 0x0000002b0200720c */ /* 0x040fe40003fc4070 */
[----:B------:R-:W-:Y:S01]  /*1ce0*/  IABS R41, R9 ;  /* 0x0000000900297213 */ /* 0x000fe20000000000 */
[--C-:B------:R-:W-:Y:S01]  /*1cf0*/  @!P4 IMAD.IADD R37, R37, 0x1, -R2.reuse ;  /* 0x000000012525c824 */ /* 0x100fe200078e0a02 */
[----:B------:R-:W-:Y:S01]  /*1d00*/  @!P0 IADD3 R35, -R35, RZ, RZ ;  /* 0x000000ff23238210 */ /* 0x000fe20007ffe1ff */
[----:B------:R-:W-:Y:S01]  /*1d10*/  @!P5 IMAD.IADD R45, R45, 0x1, -R2 ;  /* 0x000000012d2dd824 */ /* 0x000fe200078e0a02 */
[----:B------:R-:W-:Y:S01]  /*1d20*/  ISETP.GE.AND P5, PT, R9, RZ, PT ;  /* 0x000000ff0900720c */ /* 0x000fe20003fa6270 */
[----:B------:R-:W-:Y:S01]  /*1d30*/  IMAD.HI.U32 R9, R7, R89, RZ ;  /* 0x0000005907097227 */ /* 0x000fe200078e00ff */
[----:B------:R-:W-:-:S02]  /*1d40*/  ISETP.GT.U32.AND P4, PT, R2, R37, PT ;  /* 0x000000250200720c */ /* 0x000fc40003f84070 */
[----:B------:R-:W-:Y:S01]  /*1d50*/  ISETP.GE.AND P0, PT, R10, RZ, PT ;  /* 0x000000ff0a00720c */ /* 0x000fe20003f06270 */
[----:B------:R-:W-:Y:S01]  /*1d60*/  IMAD.MOV R9, RZ, RZ, -R9 ;  /* 0x000000ffff097224 */ /* 0x000fe200078e0a09 */
[C---:B------:R-:W-:Y:S01]  /*1d70*/  LOP3.LUT R13, R3.reuse, 0x36, RZ, 0xfc, !PT ;  /* 0x00000036030d7812 */ /* 0x040fe200078efcff */
[----:B------:R-:W-:Y:S01]  /*1d80*/  IMAD.MOV R10, RZ, RZ, -R8 ;  /* 0x000000ffff0a7224 */ /* 0x000fe200078e0a08 */
[----:B------:R-:W-:Y:S01]  /*1d90*/  LOP3.LUT R12, R3, 0x34, RZ, 0xfc, !PT ;  /* 0x00000034030c7812 */ /* 0x000fe200078efcff */
[C---:B------:R-:W-:Y:S01]  /*1da0*/  IMAD R89, R2.reuse, R9, R89 ;  /* 0x0000000902597224 */ /* 0x040fe200078e0259 */
[----:B------:R-:W-:Y:S01]  /*1db0*/  IABS R97, R13 ;  /* 0x0000000d00617213 */ /* 0x000fe20000000000 */
[----:B------:R-:W-:Y:S01]  /*1dc0*/  @!P6 IMAD.IADD R43, R43, 0x1, -R2 ;  /* 0x000000012b2be824 */ /* 0x000fe200078e0a02 */
[----:B------:R-:W-:Y:S01]  /*1dd0*/  IABS R95, R12 ;  /* 0x0000000c005f7213 */ /* 0x000fe20000000000 */
[C---:B------:R-:W-:Y:S01]  /*1de0*/  IMAD R39, R2.reuse, R10, R39 ;  /* 0x0000000a02277224 */ /* 0x040fe200078e0227 */
[----:B------:R-:W-:Y:S01]  /*1df0*/  IABS R133, R14 ;  /* 0x0000000e00857213 */ /* 0x000fe20000000000 */
[----:B------:R-:W-:Y:S01]  /*1e00*/  @!P1 IMAD.MOV R43, RZ, RZ, -R43 ;  /* 0x000000ffff2b9224 */ /* 0x000fe200078e0a2b */
[----:B------:R-:W-:Y:S01]  /*1e10*/  ISETP.GT.U32.AND P1, PT, R2, R89, PT ;  /* 0x000000590200720c */ /* 0x000fe20003f24070 */
[----:B------:R-:W-:Y:S01]  /*1e20*/  IMAD.HI.U32 R8, R7, R41, RZ ;  /* 0x0000002907087227 */ /* 0x000fe200078e00ff */
[----:B------:R-:W-:-:S02]  /*1e30*/  @!P4 IADD3 R37, R37, -R2, RZ ;  /* 0x800000022525c210 */ /* 0x000fc40007ffe0ff */
[C---:B------:R-:W-:Y:S01]  /*1e40*/  ISETP.GT.U32.AND P4, PT, R2.reuse, R39, PT ;  /* 0x000000270200720c */ /* 0x040fe20003f84070 */
[----:B------:R-:W-:Y:S01]  /*1e50*/  @!P3 IMAD.MOV R45, RZ, RZ, -R45 ;  /* 0x000000ffff2db224 */ /* 0x000fe200078e0a2d */
[----:B------:R-:W-:Y:S01]  /*1e60*/  ISETP.GE.AND P3, PT, R11, RZ, PT ;  /* 0x000000ff0b00720c */ /* 0x000fe20003f66270 */
[----:B------:R-:W-:Y:S01]  /*1e70*/  IMAD.MOV R8, RZ, RZ, -R8 ;  /* 0x000000ffff087224 */ /* 0x000fe200078e0a08 */
[----:B------:R-:W-:Y:S01]  /*1e80*/  LOP3.LUT R11, R3, 0x32, RZ, 0xfc, !PT ;  /* 0x00000032030b7812 */ /* 0x000fe200078efcff */
[----:B------:R-:W-:Y:S02]  /*1e90*/  @!P2 IMAD.MOV R37, RZ, RZ, -R37 ;  /* 0x000000ffff25a224 */ /* 0x000fe400078e0a25 */
[----:B------:R-:W-:Y:S01]  /*1ea0*/  IMAD R41, R2, R8, R41 ;  /* 0x0000000802297224 */ /* 0x000fe200078e0229 */
[----:B------:R-:W-:Y:S01]  /*1eb0*/  IABS R93, R11 ;  /* 0x0000000b005d7213 */ /* 0x000fe20000000000 */
[----:B------:R-:W-:Y:S01]  /*1ec0*/  @!P1 IMAD.IADD R89, R89, 0x1, -R2 ;  /* 0x0000000159599824 */ /* 0x000fe200078e0a02 */
[----:B------:R-:W-:-:S02]  /*1ed0*/  LOP3.LUT R8, R3, 0x30, RZ, 0xfc, !PT ;  /* 0x0000003003087812 */ /* 0x000fc400078efcff */
[C---:B------:R-:W-:Y:S01]  /*1ee0*/  ISETP.GT.U32.AND P2, PT, R2.reuse, R41, PT ;  /* 0x000000290200720c */ /* 0x040fe20003f44070 */
[----:B------:R-:W-:Y:S01]  /*1ef0*/  IMAD.HI.U32 R9, R7, R93, RZ ;  /* 0x0000005d07097227 */ /* 0x000fe200078e00ff */
[----:B------:R-:W-:Y:S02]  /*1f00*/  ISETP.GT.U32.AND P1, PT, R2, R89, PT ;  /* 0x000000590200720c */ /* 0x000fe40003f24070 */
[----:B------:R-:W-:Y:S01]  /*1f10*/  IABS R91, R8 ;  /* 0x00000008005b7213 */ /* 0x000fe20000000000 */
[----:B------:R-:W-:Y:S01]  /*1f20*/  @!P4 IMAD.IADD R39, R39, 0x1, -R2 ;  /* 0x000000012727c824 */ /* 0x000fe200078e0a02 */
[----:B------:R-:W-:Y:S01]  /*1f30*/  ISETP.GE.AND P6, PT, R8, RZ, PT ;  /* 0x000000ff0800720c */ /* 0x000fe20003fc6270 */
[----:B------:R-:W-:Y:S02]  /*1f40*/  IMAD.MOV R9, RZ, RZ, -R9 ;  /* 0x000000ffff097224 */ /* 0x000fe400078e0a09 */
[----:B------:R-:W-:Y:S01]  /*1f50*/  IMAD.HI.U32 R8, R7, R91, RZ ;  /* 0x0000005b07087227 */ /* 0x000fe200078e00ff */
[----:B------:R-:W-:-:S03]  /*1f60*/  ISETP.GT.U32.AND P4, PT, R2, R39, PT ;  /* 0x000000270200720c */ /* 0x000fc60003f84070 */
[C---:B------:R-:W-:Y:S01]  /*1f70*/  IMAD R93, R2.reuse, R9, R93 ;  /* 0x00000009025d7224 */ /* 0x040fe200078e025d */
[-C--:B------:R-:W-:Y:S01]  /*1f80*/  @!P2 IADD3 R41, R41, -R2.reuse, RZ ;  /* 0x800000022929a210 */ /* 0x080fe20007ffe0ff */
[----:B------:R-:W-:Y:S01]  /*1f90*/  IMAD.HI.U32 R9, R7, R97, RZ ;  /* 0x0000006107097227 */ /* 0x000fe200078e00ff */
[-C--:B------:R-:W-:Y:S02]  /*1fa0*/  @!P1 IADD3 R89, R89, -R2.reuse, RZ ;  /* 0x8000000259599210 */ /* 0x080fe40007ffe0ff */
[----:B------:R-:W-:Y:S01]  /*1fb0*/  ISETP.GT.U32.AND P2, PT, R2, R41, PT ;  /* 0x000000290200720c */ /* 0x000fe20003f44070 */
[----:B------:R-:W-:Y:S01]  /*1fc0*/  IMAD.MOV R10, RZ, RZ, -R8 ;  /* 0x000000ffff0a7224 */ /* 0x000fe200078e0a08 */
[----:B------:R-:W-:Y:S01]  /*1fd0*/  IADD3 R9, -R9, RZ, RZ ;  /* 0x000000ff09097210 */ /* 0x000fe20007ffe1ff */
[----:B------:R-:W-:Y:S02]  /*1fe0*/  @!P3 IMAD.MOV R89, RZ, RZ, -R89 ;  /* 0x000000ffff59b224 */ /* 0x000fe400078e0a59 */
[----:B------:R-:W-:Y:S01]  /*1ff0*/  @!P4 IADD3 R39, R39, -R2, RZ ;  /* 0x800000022727c210 */ /* 0x000fe20007ffe0ff */
[----:B------:R-:W-:Y:S01]  /*2000*/  IMAD.HI.U32 R8, R7, R95, RZ ;  /* 0x0000005f07087227 */ /* 0x000fe200078e00ff */
[----:B------:R-:W-:-:S02]  /*2010*/  ISETP.GE.AND P4, PT, R11, RZ, PT ;  /* 0x000000ff0b00720c */ /* 0x000fc40003f86270 */
[C---:B------:R-:W-:Y:S01]  /*2020*/  LOP3.LUT R11, R3.reuse, 0x3a, RZ, 0xfc, !PT ;  /* 0x0000003a030b7812 */ /* 0x040fe200078efcff */
[C---:B------:R-:W-:Y:S02]  /*2030*/  IMAD R97, R2.reuse, R9, R97 ;  /* 0x0000000902617224 */ /* 0x040fe400078e0261 */
[C---:B------:R-:W-:Y:S01]  /*2040*/  IMAD R91, R2.reuse, R10, R91 ;  /* 0x0000000a025b7224 */ /* 0x040fe200078e025b */
[----:B------:R-:W-:Y:S01]  /*2050*/  LOP3.LUT R10, R3, 0x38, RZ, 0xfc, !PT ;  /* 0x00000038030a7812 */ /* 0x000fe200078efcff */
[----:B------:R-:W-:Y:S01]  /*2060*/  @!P0 IMAD.MOV R39, RZ, RZ, -R39 ;  /* 0x000000ffff278224 */ /* 0x000fe200078e0a27 */
[C---:B------:R-:W-:Y:S01]  /*2070*/  ISETP.GT.U32.AND P3, PT, R2.reuse, R97, PT ;  /* 0x000000610200720c */ /* 0x040fe20003f64070 */
[----:B------:R-:W-:Y:S01]  /*2080*/  IMAD.MOV R8, RZ, RZ, -R8 ;  /* 0x000000ffff087224 */ /* 0x000fe200078e0a08 */
[C---:B------:R-:W-:Y:S01]  /*2090*/  ISETP.GT.U32.AND P0, PT, R2.reuse, R93, PT ;  /* 0x0000005d0200720c */ /* 0x040fe20003f04070 */
[----:B------:R-:W-:Y:S01]  /*20a0*/  @!P2 IMAD.IADD R41, R41, 0x1, -R2 ;  /* 0x000000012929a824 */ /* 0x000fe200078e0a02 */
[----:B------:R-:W-:Y:S01]  /*20b0*/  IABS R99, R10 ;  /* 0x0000000a00637213 */ /* 0x000fe20000000000 */
[C---:B------:R-:W-:Y:S01]  /*20c0*/  IMAD R95, R2.reuse, R8, R95 ;  /* 0x00000008025f7224 */ /* 0x040fe200078e025f */
[C---:B------:R-:W-:Y:S01]  /*20d0*/  ISETP.GT.U32.AND P2, PT, R2.reuse, R91, PT ;  /* 0x0000005b0200720c */ /* 0x040fe20003f44070 */
[----:B------:R-:W-:Y:S01]  /*20e0*/  @!P5 IMAD.MOV R41, RZ, RZ, -R41 ;  /* 0x000000ffff29d224 */ /* 0x000fe200078e0a29 */
[----:B------:R-:W-:Y:S01]  /*20f0*/  IABS R101, R11 ;  /* 0x0000000b00657213 */ /* 0x000fe20000000000 */
[----:B------:R-:W-:Y:S01]  /*2100*/  IMAD.HI.U32 R8, R7, R99, RZ ;  /* 0x0000006307087227 */ /* 0x000fe200078e00ff */
[----:B------:R-:W-:-:S02]  /*2110*/  ISETP.GT.U32.AND P1, PT, R2, R95, PT ;  /* 0x0000005f0200720c */ /* 0x000fc40003f24070 */
[----:B------:R-:W-:Y:S01]  /*2120*/  ISETP.GE.AND P5, PT, R12, RZ, PT ;  /* 0x000000ff0c00720c */ /* 0x000fe20003fa6270 */
[----:B------:R-:W-:Y:S01]  /*2130*/  @!P3 IMAD.IADD R97, R97, 0x1, -R2 ;  /* 0x000000016161b824 */ /* 0x000fe200078e0a02 */
[----:B------:R-:W-:Y:S01]  /*2140*/  LOP3.LUT R12, R3, 0x3c, RZ, 0xfc, !PT ;  /* 0x0000003c030c7812 */ /* 0x000fe200078efcff */
[----:B------:R-:W-:Y:S02]  /*2150*/  IMAD.MOV R8, RZ, RZ, -R8 ;  /* 0x000000ffff087224 */ /* 0x000fe400078e0a08 */
[----:B------:R-:W-:Y:S01]  /*2160*/  @!P0 IMAD.IADD R93, R93, 0x1, -R2 ;  /* 0x000000015d5d8824 */ /* 0x000fe200078e0a02 */
[C---:B------:R-:W-:Y:S01]  /*2170*/  ISETP.GT.U32.AND P3, PT, R2.reuse, R97, PT ;  /* 0x000000610200720c */ /* 0x040fe20003f64070 */
[C---:B------:R-:W-:Y:S01]  /*2180*/  IMAD R99, R2.reuse, R8, R99 ;  /* 0x0000000802637224 */ /* 0x040fe200078e0263 */
[----:B------:R-:W-:Y:S01]  /*2190*/  IABS R103, R12 ;  /* 0x0000000c00677213 */ /* 0x000fe20000000000 */
[----:B------:R-:W-:Y:S01]  /*21a0*/  IMAD.HI.U32 R8, R7, R101, RZ ;  /* 0x0000006507087227 */ /* 0x000fe200078e00ff */
[----:B------:R-:W-:-:S03]  /*21b0*/  ISETP.GT.U32.AND P0, PT, R2, R93, PT ;  /* 0x0000005d0200720c */ /* 0x000fc60003f04070 */
[----:B------:R-:W-:Y:S02]  /*21c0*/  @!P2 IMAD.IADD R91, R91, 0x1, -R2 ;  /* 0x000000015b5ba824 */ /* 0x000fe400078e0a02 */
[----:B------:R-:W-:Y:S02]  /*21d0*/  IMAD.MOV R8, RZ, RZ, -R8 ;  /* 0x000000ffff087224 */ /* 0x000fe400078e0a08 */
[--C-:B------:R-:W-:Y:S01]  /*21e0*/  @!P1 IMAD.IADD R95, R95, 0x1, -R2.reuse ;  /* 0x000000015f5f9824 */ /* 0x100fe200078e0a02 */
[C---:B------:R-:W-:Y:S01]  /*21f0*/  ISETP.GT.U32.AND P2, PT, R2.reuse, R91, PT ;  /* 0x0000005b0200720c */ /* 0x040fe20003f44070 */
[C---:B------:R-:W-:Y:S01]  /*2200*/  IMAD R101, R2.reuse, R8, R101 ;  /* 0x0000000802657224 */ /* 0x040fe200078e0265 */
[----:B------:R-:W-:Y:S01]  /*2210*/  LOP3.LUT R8, R3, 0x3e, RZ, 0xfc, !PT ;  /* 0x0000003e03087812 */ /* 0x000fe200078efcff */
[--C-:B------:R-:W-:Y:S01]  /*2220*/  @!P3 IMAD.IADD R97, R97, 0x1, -R2.reuse ;  /* 0x000000016161b824 */ /* 0x100fe200078e0a02 */
[C---:B------:R-:W-:Y:S01]  /*2230*/  ISETP.GT.U32.AND P1, PT, R2.reuse, R95, PT ;  /* 0x0000005f0200720c */ /* 0x040fe20003f24070 */
[----:B------:R-:W-:Y:S01]  /*2240*/  @!P0 IMAD.IADD R93, R93, 0x1, -R2 ;  /* 0x000000015d5d8824 */ /* 0x000fe200078e0a02 */
[C---:B------:R-:W-:Y:S01]  /*2250*/  ISETP.GT.U32.AND P3, PT, R2.reuse, R101, PT ;  /* 0x000000650200720c */ /* 0x040fe20003f64070 */
[----:B------:R-:W-:Y:S01]  /*2260*/  IMAD.HI.U32 R9, R7, R103, RZ ;  /* 0x0000006707097227 */ /* 0x000fe200078e00ff */
[----:B------:R-:W-:-:S02]  /*2270*/  ISETP.GT.U32.AND P0, PT, R2, R99, PT ;  /* 0x000000630200720c */ /* 0x000fc40003f04070 */
[----:B------:R-:W-:Y:S01]  /*2280*/  IABS R105, R8 ;  /* 0x0000000800697213 */ /* 0x000fe20000000000 */
[----:B------:R-:W-:Y:S02]  /*2290*/  IMAD.MOV R9, RZ, RZ, -R9 ;  /* 0x000000ffff097224 */ /* 0x000fe400078e0a09 */
[-C--:B------:R-:W-:Y:S01]  /*22a0*/  @!P2 IADD3 R91, R91, -R2.reuse, RZ ;  /* 0x800000025b5ba210 */ /* 0x080fe20007ffe0ff */
[----:B------:R-:W-:Y:S01]  /*22b0*/  @!P4 IMAD.MOV R93, RZ, RZ, -R93 ;  /* 0x000000ffff5dc224 */ /* 0x000fe200078e0a5d */
[----:B------:R-:W-:Y:S01]  /*22c0*/  ISETP.GE.AND P2, PT, R13, RZ, PT ;  /* 0x000000ff0d00720c */ /* 0x000fe20003f46270 */
[----:B------:R-:W-:Y:S01]  /*22d0*/  IMAD R103, R2, R9, R103 ;  /* 0x0000000902677224 */ /* 0x000fe200078e0267 */
[----:B------:R-:W-:Y:S02]  /*22e0*/  @!P1 IADD3 R95, R95, -R2, RZ ;  /* 0x800000025f5f9210 */ /* 0x000fe40007ffe0ff */
[--C-:B------:R-:W-:Y:S01]  /*22f0*/  @!P3 IMAD.IADD R101, R101, 0x1, -R2.reuse ;  /* 0x000000016565b824 */ /* 0x100fe200078e0a02 */
[----:B------:R-:W-:Y:S01]  /*2300*/  LOP3.LUT R9, R3, 0x40, RZ, 0xfc, !PT ;  /* 0x0000004003097812 */ /* 0x000fe200078efcff */
[----:B------:R-:W-:Y:S01]  /*2310*/  @!P0 IMAD.IADD R99, R99, 0x1, -R2 ;  /* 0x0000000163638824 */ /* 0x000fe200078e0a02 */
[----:B------:R-:W-:Y:S01]  /*2320*/  @!P6 IADD3 R91, -R91, RZ, RZ ;  /* 0x000000ff5b5be210 */ /* 0x000fe20007ffe1ff */
[----:B------:R-:W-:Y:S01]  /*2330*/  @!P5 IMAD.MOV R95, RZ, RZ, -R95 ;  /* 0x000000ffff5fd224 */ /* 0x000fe200078e0a5f */
[----:B------:R-:W-:Y:S01]  /*2340*/  ISETP.GE.AND P5, PT, R8, RZ, PT ;  /* 0x000000ff0800720c */ /* 0x000fe20003fa6270 */
[----:B------:R-:W-:Y:S01]  /*2350*/  IMAD.HI.U32 R8, R7, R105, RZ ;  /* 0x0000006907087227 */ /* 0x000fe200078e00ff */
[----:B------:R-:W-:-:S02]  /*2360*/  IABS R107, R9 ;  /* 0x00000009006b7213 */ /* 0x000fc40000000000 */
[C---:B------:R-:W-:Y:S01]  /*2370*/  ISETP.GT.U32.AND P3, PT, R2.reuse, R101, PT ;  /* 0x000000650200720c */ /* 0x040fe20003f64070 */
[----:B------:R-:W-:Y:S01]  /*2380*/  IMAD.MOV R8, RZ, RZ, -R8 ;  /* 0x000000ffff087224 */ /* 0x000fe200078e0a08 */
[C---:B------:R-:W-:Y:S02]  /*2390*/  ISETP.GT.U32.AND P0, PT, R2.reuse, R99, PT ;  /* 0x000000630200720c */ /* 0x040fe40003f04070 */
[----:B------:R-:W-:Y:S01]  /*23a0*/  @!P2 IADD3 R97, -R97, RZ, RZ ;  /* 0x000000ff6161a210 */ /* 0x000fe20007ffe1ff */
[----:B------:R-:W-:Y:S01]  /*23b0*/  IMAD R105, R2, R8, R105 ;  /* 0x0000000802697224 */ /* 0x000fe200078e0269 */
[----:B------:R-:W-:Y:S01]  /*23c0*/  ISETP.GE.AND P2, PT, R9, RZ, PT ;  /* 0x000000ff0900720c */ /* 0x000fe20003f46270 */
[----:B------:R-:W-:Y:S01]  /*23d0*/  IMAD.HI.U32 R9, R7, R107, RZ ;  /* 0x0000006b07097227 */ /* 0x000fe200078e00ff */
[----:B------:R-:W-:Y:S02]  /*23e0*/  ISETP.GE.AND P6, PT, R10, RZ, PT ;  /* 0x000000ff0a00720c */ /* 0x000fe40003fc6270 */
[----:B------:R-:W-:-:S02]  /*23f0*/  LOP3.LUT R10, R3, 0x42, RZ, 0xfc, !PT ;  /* 0x00000042030a7812 */ /* 0x000fc400078efcff */
[----:B------:R-:W-:Y:S01]  /*2400*/  IADD3 R9, -R9, RZ, RZ ;  /* 0x000000ff09097210 */ /* 0x000fe20007ffe1ff */
[--C-:B------:R-:W-:Y:S01]  /*2410*/  @!P3 IMAD.IADD R101, R101, 0x1, -R2.reuse ;  /* 0x000000016565b824 */ /* 0x100fe200078e0a02 */
[C---:B------:R-:W-:Y:S01]  /*2420*/  ISETP.GT.U32.AND P3, PT, R2.reuse, R105, PT ;  /* 0x000000690200720c */ /* 0x040fe20003f64070 */
[----:B------:R-:W-:Y:S01]  /*2430*/  @!P0 IMAD.IADD R99, R99, 0x1, -R2 ;  /* 0x0000000163638824 */ /* 0x000fe200078e0a02 */
[C---:B------:R-:W-:Y:S01]  /*2440*/  ISETP.GT.U32.AND P0, PT, R2.reuse, R103, PT ;  /* 0x000000670200720c */ /* 0x040fe20003f04070 */
[C---:B------:R-:W-:Y:S01]  /*2450*/  IMAD R107, R2.reuse, R9, R107 ;  /* 0x00000009026b7224 */ /* 0x040fe200078e026b */
[----:B------:R-:W-:Y:S02]  /*2460*/  ISETP.GE.AND P4, PT, R11, RZ, PT ;  /* 0x000000ff0b00720c */ /* 0x000fe40003f86270 */
[----:B------:R-:W-:Y:S01]  /*2470*/  IABS R109, R10 ;  /* 0x0000000a006d7213 */ /* 0x000fe20000000000 */
[----:B------:R-:W-:Y:S01]  /*2480*/  @!P6 IMAD.MOV R99, RZ, RZ, -R99 ;  /* 0x000000ffff63e224 */ /* 0x000fe200078e0a63 */
[----:B------:R-:W-:-:S02]  /*2490*/  ISETP.GT.U32.AND P6, PT, R2, R107, PT ;  /* 0x0000006b0200720c */ /* 0x000fc40003fc4070 */
[----:B------:R-:W-:Y:S01]  /*24a0*/  LOP3.LUT R11, R3, 0x44, RZ, 0xfc, !PT ;  /* 0x00000044030b7812 */ /* 0x000fe200078efcff */
[----:B------:R-:W-:Y:S01]  /*24b0*/  IMAD.HI.U32 R8, R7, R109, RZ ;  /* 0x0000006d07087227 */ /* 0x000fe200078e00ff */
[----:B------:R-:W-:Y:S02]  /*24c0*/  ISETP.GE.AND P1, PT, R12, RZ, PT ;  /* 0x000000ff0c00720c */ /* 0x000fe40003f26270 */
[----:B------:R-:W-:Y:S01]  /*24d0*/  @!P3 IADD3 R105, R105, -R2, RZ ;  /* 0x800000026969b210 */ /* 0x000fe20007ffe0ff */
[----:B------:R-:W-:Y:S01]  /*24e0*/  IMAD.MOV R8, RZ, RZ, -R8 ;  /* 0x000000ffff087224 */ /* 0x000fe200078e0a08 */
[----:B------:R-:W-:Y:S01]  /*24f0*/  IABS R111, R11 ;  /* 0x0000000b006f7213 */ /* 0x000fe20000000000 */
[--C-:B------:R-:W-:Y:S01]  /*2500*/  @!P0 IMAD.IADD R103, R103, 0x1, -R2.reuse ;  /* 0x0000000167678824 */ /* 0x100fe200078e0a02 */
[C---:B------:R-:W-:Y:S01]  /*2510*/  ISETP.GT.U32.AND P3, PT, R2.reuse, R105, PT ;  /* 0x000000690200720c */ /* 0x040fe20003f64070 */
[C---:B------:R-:W-:Y:S01]  /*2520*/  IMAD R109, R2.reuse, R8, R109 ;  /* 0x00000008026d7224 */ /* 0x040fe200078e026d */
[----:B------:R-:W-:Y:S01]  /*2530*/  LOP3.LUT R12, R3, 0x46, RZ, 0xfc, !PT ;  /* 0x00000046030c7812 */ /* 0x000fe200078efcff */
[----:B------:R-:W-:Y:S01]  /*2540*/  @!P6 IMAD.IADD R107, R107, 0x1, -R2 ;  /* 0x000000016b6be824 */ /* 0x000fe200078e0a02 */
[----:B------:R-:W-:Y:S01]  /*2550*/  ISETP.GT.U32.AND P0, PT, R2, R103, PT ;  /* 0x000000670200720c */ /* 0x000fe20003f04070 */
[----:B------:R-:W-:Y:S01]  /*2560*/  IMAD.HI.U32 R9, R7, R111, RZ ;  /* 0x0000006f07097227 */ /* 0x000fe200078e00ff */
[----:B------:R-:W-:-:S02]  /*2570*/  IABS R129, R12 ;  /* 0x0000000c00817213 */ /* 0x000fc40000000000 */
[----:B------:R-:W-:Y:S01]  /*2580*/  ISETP.GT.U32.AND P6, PT, R2, R107, PT ;  /* 0x0000006b0200720c */ /* 0x000fe20003fc4070 */
[----:B------:R-:W-:Y:S01]  /*2590*/  @!P4 IMAD.MOV R101, RZ, RZ, -R101 ;  /* 0x000000ffff65c224 */ /* 0x000fe200078e0a65 */
[----:B------:R-:W-:Y:S01]  /*25a0*/  IADD3 R9, -R9, RZ, RZ ;  /* 0x000000ff09097210 */ /* 0x000fe20007ffe1ff */
[----:B------:R-:W-:Y:S01]  /*25b0*/  IMAD.HI.U32 R8, R7, R129, RZ ;  /* 0x0000008107087227 */ /* 0x000fe200078e00ff */
[----:B------:R-:W-:Y:S02]  /*25c0*/  LOP3.LUT R13, R3, 0x48, RZ, 0xfc, !PT ;  /* 0x00000048030d7812 */ /* 0x000fe400078efcff */
[----:B------:R-:W-:Y:S01]  /*25d0*/  ISETP.GE.AND P4, PT, R10, RZ, PT ;  /* 0x000000ff0a00720c */ /* 0x000fe20003f86270 */
[----:B------:R-:W-:Y:S01]  /*25e0*/  @!P3 IMAD.IADD R105, R105, 0x1, -R2 ;  /* 0x000000016969b824 */ /* 0x000fe200078e0a02 */
[C---:B------:R-:W-:Y:S01]  /*25f0*/  ISETP.GT.U32.AND P3, PT, R2.reuse, R109, PT ;  /* 0x0000006d0200720c */ /* 0x040fe20003f64070 */
[----:B------:R-:W-:Y:S01]  /*2600*/  IMAD R111, R2, R9, R111 ;  /* 0x00000009026f7224 */ /* 0x000fe200078e026f */
[----:B------:R-:W-:Y:S01]  /*2610*/  IABS R131, R13 ;  /* 0x0000000d00837213 */ /* 0x000fe20000000000 */
[----:B------:R-:W-:-:S02]  /*2620*/  IMAD.MOV R10, RZ, RZ, -R8 ;  /* 0x000000ffff0a7224 */ /* 0x000fc400078e0a08 */
[----:B------:R-:W-:Y:S01]  /*2630*/  @!P6 IADD3 R107, R107, -R2, RZ ;  /* 0x800000026b6be210 */ /* 0x000fe20007ffe0ff */
[----:B------:R-:W-:Y:S01]  /*2640*/  @!P0 IMAD.IADD R103, R103, 0x1, -R2 ;  /* 0x0000000167678824 */ /* 0x000fe200078e0a02 */
[C---:B------:R-:W-:Y:S01]  /*2650*/  ISETP.GT.U32.AND P6, PT, R2.reuse, R111, PT ;  /* 0x0000006f0200720c */ /* 0x040fe20003fc4070 */
[----:B------:R-:W-:Y:S01]  /*2660*/  IMAD.HI.U32 R8, R7, R131, RZ ;  /* 0x0000008307087227 */ /* 0x000fe200078e00ff */
[----:B------:R-:W-:Y:S02]  /*2670*/  ISETP.GE.AND P0, PT, R11, RZ, PT ;  /* 0x000000ff0b00720c */ /* 0x000fe40003f06270 */
[----:B------:R-:W-:Y:S01]  /*2680*/  @!P1 IADD3 R103, -R103, RZ, RZ ;  /* 0x000000ff67679210 */ /* 0x000fe20007ffe1ff */
[C---:B------:R-:W-:Y:S02]  /*2690*/  IMAD R129, R2.reuse, R10, R129 ;  /* 0x0000000a02817224 */ /* 0x040fe400078e0281 */
[----:B------:R-:W-:Y:S02]  /*26a0*/  IMAD.MOV R11, RZ, RZ, -R8 ;  /* 0x000000ffff0b7224 */ /* 0x000fe400078e0a08 */
[--C-:B------:R-:W-:Y:S01]  /*26b0*/  @!P3 IMAD.IADD R109, R109, 0x1, -R2.reuse ;  /* 0x000000016d6db824 */ /* 0x100fe200078e0a02 */
[C---:B------:R-:W-:Y:S01]  /*26c0*/  ISETP.GT.U32.AND P3, PT, R2.reuse, R129, PT ;  /* 0x000000810200720c */ /* 0x040fe20003f64070 */
[----:B------:R-:W-:Y:S01]  /*26d0*/  IMAD R131, R2, R11, R131 ;  /* 0x0000000b02837224 */ /* 0x000fe200078e0283 */
[----:B------:R-:W-:Y:S01]  /*26e0*/  LOP3.LUT R11, R3, 0x52, RZ, 0xfc, !PT ;  /* 0x00000052030b7812 */ /* 0x000fe200078efcff */
[----:B------:R-:W-:-:S02]  /*26f0*/  @!P6 IMAD.IADD R111, R111, 0x1, -R2 ;  /* 0x000000016f6fe824 */ /* 0x000fc400078e0a02 */
[----:B------:R-:W-:Y:S01]  /*2700*/  IMAD.HI.U32 R9, R7, R133, RZ ;  /* 0x0000008507097227 */ /* 0x000fe200078e00ff */
[C---:B------:R-:W-:Y:S02]  /*2710*/  ISETP.GT.U32.AND P6, PT, R2.reuse, R131, PT ;  /* 0x000000830200720c */ /* 0x040fe40003fc4070 */
[C---:B------:R-:W-:Y:S01]  /*2720*/  ISETP.GT.U32.AND P1, PT, R2.reuse, R111, PT ;  /* 0x0000006f0200720c */ /* 0x040fe20003f24070 */
[----:B------:R-:W-:Y:S01]  /*2730*/  IMAD.MOV R9, RZ, RZ, -R9 ;  /* 0x000000ffff097224 */ /* 0x000fe200078e0a09 */
[----:B------:R-:W-:Y:S01]  /*2740*/  IABS R141, R11 ;  /* 0x0000000b008d7213 */ /* 0x000fe20000000000 */
[----:B------:R-:W-:Y:S02]  /*2750*/  @!P5 IMAD.MOV R105, RZ, RZ, -R105 ;  /* 0x000000ffff69d224 */ /* 0x000fe400078e0a69 */
[----:B------:R-:W-:Y:S01]  /*2760*/  @!P3 IMAD.IADD R129, R129, 0x1, -R2 ;  /* 0x000000018181b824 */ /* 0x000fe200078e0a02 */
[C---:B------:R-:W-:Y:S01]  /*2770*/  ISETP.GT.U32.AND P3, PT, R2.reuse, R109, PT ;  /* 0x0000006d0200720c */ /* 0x040fe20003f64070 */
[----:B------:R-:W-:-:S02]  /*2780*/  IMAD R133, R2, R9, R133 ;  /* 0x0000000902857224 */ /* 0x000fc400078e0285 */
[----:B------:R-:W-:Y:S01]  /*2790*/  IMAD.HI.U32 R8, R7, R137, RZ ;  /* 0x0000008907087227 */ /* 0x000fe200078e00ff */
[----:B------:R-:W-:-:S03]  /*27a0*/  ISETP.GT.U32.AND P5, PT, R2, R129, PT ;  /* 0x000000810200720c */ /* 0x000fc60003fa4070 */
[----:B------:R-:W-:-:S04]  /*27b0*/  IMAD.HI.U32 R10, R7, R135, RZ ;  /* 0x00000087070a7227 */ /* 0x000fc800078e00ff */
[----:B------:R-:W-:Y:S01]  /*27c0*/  @!P6 IMAD.IADD R131, R131, 0x1, -R2 ;  /* 0x000000018383e824 */ /* 0x000fe200078e0a02 */
[----:B------:R-:W-:Y:S01]  /*27d0*/  IADD3 R10, -R10, RZ, RZ ;  /* 0x000000ff0a0a7210 */ /* 0x000fe20007ffe1ff */
[----:B------:R-:W-:Y:S01]  /*27e0*/  @!P2 IMAD.MOV R107, RZ, RZ, -R107 ;  /* 0x000000ffff6ba224 */ /* 0x000fe200078e0a6b */
[C---:B------:R-:W-:Y:S01]  /*27f0*/  ISETP.GT.U32.AND P2, PT, R2.reuse, R133, PT ;  /* 0x000000850200720c */ /* 0x040fe20003f44070 */
[----:B------:R-:W-:Y:S01]  /*2800*/  IMAD.MOV R8, RZ, RZ, -R8 ;  /* 0x000000ffff087224 */ /* 0x000fe200078e0a08 */
[C---:B------:R-:W-:Y:S01]  /*2810*/  ISETP.GT.U32.AND P6, PT, R2.reuse, R131, PT ;  /* 0x000000830200720c */ /* 0x040fe20003fc4070 */
[C---:B------:R-:W-:Y:S01]  /*2820*/  IMAD R135, R2.reuse, R10, R135 ;  /* 0x0000000a02877224 */ /* 0x040fe200078e0287 */
[----:B------:R-:W-:Y:S01]  /*2830*/  LOP3.LUT R10, R3, 0x50, RZ, 0xfc, !PT ;  /* 0x00000050030a7812 */ /* 0x000fe200078efcff */
[C---:B------:R-:W-:Y:S01]  /*2840*/  IMAD R137, R2.reuse, R8, R137 ;  /* 0x0000000802897224 */ /* 0x040fe200078e0289 */
[----:B------:R-:W-:Y:S01]  /*2850*/  @!P3 IADD3 R109, R109, -R2, RZ ;  /* 0x800000026d6db210 */ /* 0x000fe20007ffe0ff */
[----:B------:R-:W-:Y:S01]  /*2860*/  @!P5 IMAD.IADD R129, R129, 0x1, -R2 ;  /* 0x000000018181d824 */ /* 0x000fe200078e0a02 */
[----:B------:R-:W-:Y:S01]  /*2870*/  IABS R139, R10 ;  /* 0x0000000a008b7213 */ /* 0x000fe20000000000 */
[----:B------:R-:W-:Y:S01]  /*2880*/  IMAD.HI.U32 R9, R7, R141, RZ ;  /* 0x0000008d07097227 */ /* 0x000fe200078e00ff */
[----:B------:R-:W-:-:S02]  /*2890*/  ISETP.GT.U32.AND P5, PT, R2, R137, PT ;  /* 0x000000890200720c */ /* 0x000fc40003fa4070 */
[----:B------:R-:W-:Y:S01]  /*28a0*/  ISETP.GT.U32.AND P3, PT, R2, R135, PT ;  /* 0x000000870200720c */ /* 0x000fe20003f64070 */
[--C-:B------:R-:W-:Y:S01]  /*28b0*/  @!P2 IMAD.IADD R133, R133, 0x1, -R2.reuse ;  /* 0x000000018585a824 */ /* 0x100fe200078e0a02 */
[----:B------:R-:W-:Y:S01]  /*28c0*/  ISETP.GE.AND P2, PT, R14, RZ, PT ;  /* 0x000000ff0e00720c */ /* 0x000fe20003f46270 */
[--C-:B------:R-:W-:Y:S01]  /*28d0*/  @!P6 IMAD.IADD R131, R131, 0x1, -R2.reuse ;  /* 0x000000018383e824 */ /* 0x100fe200078e0a02 */
[----:B------:R-:W-:Y:S01]  /*28e0*/  ISETP.GE.AND P6, PT, R13, RZ, PT ;  /* 0x000000ff0d00720c */ /* 0x000fe20003fc6270 */
[----:B------:R-:W-:Y:S01]  /*28f0*/  @!P4 IMAD.MOV R109, RZ, RZ, -R109 ;  /* 0x000000ffff6dc224 */ /* 0x000fe200078e0a6d */
[----:B------:R-:W-:Y:S01]  /*2900*/  ISETP.GT.U32.AND P4, PT, R2, R133, PT ;  /* 0x000000850200720c */ /* 0x000fe20003f84070 */
[----:B------:R-:W-:Y:S01]  /*2910*/  @!P1 IMAD.IADD R111, R111, 0x1, -R2 ;  /* 0x000000016f6f9824 */ /* 0x000fe200078e0a02 */
[----:B------:R-:W-:Y:S01]  /*2920*/  ISETP.GE.AND P1, PT, R12, RZ, PT ;  /* 0x000000ff0c00720c */ /* 0x000fe20003f26270 */
[----:B------:R-:W-:Y:S01]  /*2930*/  IMAD.HI.U32 R8, R7, R139, RZ ;  /* 0x0000008b07087227 */ /* 0x000fe200078e00ff */
[----:B------:R-:W-:-:S02]  /*2940*/  LOP3.LUT R12, R3, 0x56, RZ, 0xfc, !PT ;  /* 0x00000056030c7812 */ /* 0x000fc400078efcff */
[----:B------:R-:W-:Y:S01]  /*2950*/  @!P5 IADD3 R137, R137, -R2, RZ ;  /* 0x800000028989d210 */ /* 0x000fe20007ffe0ff */
[----:B------:R-:W-:Y:S01]  /*2960*/  IMAD.MOV R9, RZ, RZ, -R9 ;  /* 0x000000ffff097224 */ /* 0x000fe200078e0a09 */
[----:B------:R-:W-:Y:S01]  /*2970*/  IADD3 R8, -R8, RZ, RZ ;  /* 0x000000ff08087210 */ /* 0x000fe20007ffe1ff */
[--C-:B------:R-:W-:Y:S01]  /*2980*/  @!P3 IMAD.IADD R135, R135, 0x1, -R2.reuse ;  /* 0x000000018787b824 */ /* 0x100fe200078e0a02 */
[C---:B------:R-:W-:Y:S01]  /*2990*/  ISETP.GT.U32.AND P5, PT, R2.reuse, R137, PT ;  /* 0x000000890200720c */ /* 0x040fe20003fa4070 */
[C---:B------:R-:W-:Y:S01]  /*29a0*/  IMAD R141, R2.reuse, R9, R141 ;  /* 0x00000009028d7224 */ /* 0x040fe200078e028d */
[----:B------:R-:W-:Y:S01]  /*29b0*/  LOP3.LUT R9, R3, 0x54, RZ, 0xfc, !PT ;  /* 0x0000005403097812 */ /* 0x000fe200078efcff */
[C---:B------:R-:W-:Y:S01]  /*29c0*/  IMAD R139, R2.reuse, R8, R139 ;  /* 0x00000008028b7224 */ /* 0x040fe200078e028b */
[----:B------:R-:W-:Y:S01]  /*29d0*/  @!P6 IADD3 R131, -R131, RZ, RZ ;  /* 0x000000ff8383e210 */ /* 0x000fe20007ffe1ff */
[----:B------:R-:W-:Y:S01]  /*29e0*/  @!P0 IMAD.MOV R111, RZ, RZ, -R111 ;  /* 0x000000ffff6f8224 */ /* 0x000fe200078e0a6f */
[----:B------:R-:W-:Y:S01]  /*29f0*/  IABS R143, R9 ;  /* 0x00000009008f7213 */ /* 0x000fe20000000000 */
[----:B------:R-:W-:Y:S01]  /*2a00*/  @!P4 IMAD.IADD R133, R133, 0x1, -R2 ;  /* 0x000000018585c824 */ /* 0x000fe200078e0a02 */
[----:B------:R-:W-:Y:S01]  /*2a10*/  ISETP.GT.U32.AND P0, PT, R2, R135, PT ;  /* 0x000000870200720c */ /* 0x000fe20003f04070 */
[----:B------:R-:W-:Y:S01]  /*2a20*/  @!P1 IMAD.MOV R129, RZ, RZ, -R129 ;  /* 0x000000ffff819224 */ /* 0x000fe200078e0a81 */
[----:B------:R-:W-:Y:S01]  /*2a30*/  ISETP.GE.AND P6, PT, R18, RZ, PT ;  /* 0x000000ff1200720c */ /* 0x000fe20003fc6270 */
[----:B------:R-:W-:Y:S01]  /*2a40*/  IMAD.HI.U32 R8, R7, R143, RZ ;  /* 0x0000008f07087227 */ /* 0x000fe200078e00ff */
[----:B------:R-:W-:-:S02]  /*2a50*/  ISETP.GT.U32.AND P4, PT, R2, R141, PT ;  /* 0x0000008d0200720c */ /* 0x000fc40003f84070 */
[----:B------:R-:W-:Y:S01]  /*2a60*/  ISETP.GT.U32.AND P1, PT, R2, R139, PT ;  /* 0x0000008b0200720c */ /* 0x000fe20003f24070 */
[----:B------:R-:W-:Y:S01]  /*2a70*/  IMAD.MOV R8, RZ, RZ, -R8 ;  /* 0x000000ffff087224 */ /* 0x000fe200078e0a08 */
[----:B------:R-:W-:Y:S01]  /*2a80*/  ISETP.GE.AND P3, PT, R16, RZ, PT ;  /* 0x000000ff1000720c */ /* 0x000fe20003f66270 */
[--C-:B------:R-:W-:Y:S01]  /*2a90*/  @!P5 IMAD.IADD R137, R137, 0x1, -R2.reuse ;  /* 0x000000018989d824 */ /* 0x100fe200078e0a02 */
[----:B------:R-:W-:Y:S01]  /*2aa0*/  IABS R145, R12 ;  /* 0x0000000c00917213 */ /* 0x000fe20000000000 */
[C---:B------:R-:W-:Y:S01]  /*2ab0*/  IMAD R143, R2.reuse, R8, R143 ;  /* 0x00000008028f7224 */ /* 0x040fe200078e028f */
[----:B------:R-:W-:Y:S01]  /*2ac0*/  LOP3.LUT R8, R3, 0x58, RZ, 0xfc, !PT ;  /* 0x0000005803087812 */ /* 0x000fe200078efcff */
[--C-:B------:R-:W-:Y:S01]  /*2ad0*/  @!P0 IMAD.IADD R135, R135, 0x1, -R2.reuse ;  /* 0x0000000187878824 */ /* 0x100fe200078e0a02 */
[----:B------:R-:W-:Y:S01]  /*2ae0*/  ISETP.GE.AND P5, PT, R11, RZ, PT ;  /* 0x000000ff0b00720c */ /* 0x000fe20003fa6270 */
[----:B------:R-:W-:Y:S01]  /*2af0*/  @!P6 IMAD.MOV R137, RZ, RZ, -R137 ;  /* 0x000000ffff89e224 */ /* 0x000fe200078e0a89 */
[C---:B------:R-:W-:Y:S01]  /*2b00*/  ISETP.GT.U32.AND P6, PT, R2.reuse, R143, PT ;  /* 0x0000008f0200720c */ /* 0x040fe20003fc4070 */
[----:B------:R-:W-:Y:S01]  /*2b10*/  @!P4 IMAD.IADD R141, R141, 0x1, -R2 ;  /* 0x000000018d8dc824 */ /* 0x000fe200078e0a02 */
[----:B------:R-:W-:Y:S01]  /*2b20*/  LOP3.LUT R11, R3, 0x5c, RZ, 0xfc, !PT ;  /* 0x0000005c030b7812 */ /* 0x000fe200078efcff */
[----:B------:R-:W-:Y:S01]  /*2b30*/  @!P2 IMAD.MOV R133, RZ, RZ, -R133 ;  /* 0x000000ffff85a224 */ /* 0x000fe200078e0a85 */
[----:B------:R-:W-:Y:S01]  /*2b40*/  @!P1 IADD3 R139, R139, -R2, RZ ;  /* 0x800000028b8b9210 */ /* 0x000fe20007ffe0ff */
[----:B------:R-:W-:Y:S01]  /*2b50*/  @!P3 IMAD.MOV R135, RZ, RZ, -R135 ;  /* 0x000000ffff87b224 */ /* 0x000fe200078e0a87 */
[----:B------:R-:W-:Y:S01]  /*2b60*/  ISETP.GE.AND P1, PT, R9, RZ, PT ;  /* 0x000000ff0900720c */ /* 0x000fe20003f26270 */
[----:B------:R-:W-:Y:S01]  /*2b70*/  IMAD.HI.U32 R9, R7, R145, RZ ;  /* 0x0000009107097227 */ /* 0x000fe200078e00ff */
[----:B------:R-:W-:-:S02]  /*2b80*/  ISETP.GT.U32.AND P3, PT, R2, R141, PT ;  /* 0x0000008d0200720c */ /* 0x000fc40003f64070 */
[C---:B------:R-:W-:Y:S02]  /*2b90*/  ISETP.GT.U32.AND P2, PT, R2.reuse, R139, PT ;  /* 0x0000008b0200720c */ /* 0x040fe40003f44070 */
[----:B------:R-:W-:Y:S01]  /*2ba0*/  IADD3 R9, -R9, RZ, RZ ;  /* 0x000000ff09097210 */ /* 0x000fe20007ffe1ff */
[----:B------:R-:W-:Y:S01]  /*2bb0*/  @!P6 IMAD.IADD R143, R143, 0x1, -R2 ;  /* 0x000000018f8fe824 */ /* 0x000fe200078e0a02 */
[----:B------:R-:W-:Y:S02]  /*2bc0*/  IABS R147, R8 ;  /* 0x0000000800937213 */ /* 0x000fe40000000000 */
[----:B------:R-:W-:Y:S01]  /*2bd0*/  IABS R151, R11 ;  /* 0x0000000b00977213 */ /* 0x000fe20000000000 */
[C---:B------:R-:W-:Y:S01]  /*2be0*/  IMAD R145, R2.reuse, R9, R145 ;  /* 0x0000000902917224 */ /* 0x040fe200078e0291 */
[----:B------:R-:W-:Y:S02]  /*2bf0*/  ISETP.GT.U32.AND P6, PT, R2, R143, PT ;  /* 0x0000008f0200720c */ /* 0x000fe40003fc4070 */
[----:B------:R-:W-:Y:S01]  /*2c00*/  ISETP.GE.AND P0, PT, R10, RZ, PT ;  /* 0x000000ff0a00720c */ /* 0x000fe20003f06270 */
[----:B------:R-:W-:Y:S01]  /*2c10*/  IMAD.HI.U32 R10, R7, R151, RZ ;  /* 0x00000097070a7227 */ /* 0x000fe200078e00ff */
[----:B------:R-:W-:-:S02]  /*2c20*/  @!P3 IADD3 R141, R141, -R2, RZ ;  /* 0x800000028d8db210 */ /* 0x000fc40007ffe0ff */
[----:B------:R-:W-:Y:S01]  /*2c30*/  ISETP.GT.U32.AND P3, PT, R2, R145, PT ;  /* 0x000000910200720c */ /* 0x000fe20003f64070 */
[----:B------:R-:W-:Y:S01]  /*2c40*/  @!P2 IMAD.IADD R139, R139, 0x1, -R2 ;  /* 0x000000018b8ba824 */ /* 0x000fe200078e0a02 */
[----:B------:R-:W-:Y:S01]  /*2c50*/  ISETP.GE.AND P2, PT, R8, RZ, PT ;  /* 0x000000ff0800720c */ /* 0x000fe20003f46270 */
[----:B------:R-:W-:Y:S01]  /*2c60*/  IMAD.HI.U32 R8, R7, R147, RZ ;  /* 0x0000009307087227 */ /* 0x000fe200078e00ff */
[----:B------:R-:W-:Y:S02]  /*2c70*/  LOP3.LUT R9, R3, 0x5a, RZ, 0xfc, !PT ;  /* 0x0000005a03097812 */ /* 0x000fe400078efcff */
[----:B------:R-:W-:Y:S01]  /*2c80*/  ISETP.GE.AND P4, PT, R12, RZ, PT ;  /* 0x000000ff0c00720c */ /* 0x000fe20003f86270 */
[----:B------:R-:W-:Y:S01]  /*2c90*/  IMAD.MOV R10, RZ, RZ, -R10 ;  /* 0x000000ffff0a7224 */ /* 0x000fe200078e0a0a */
[----:B------:R-:W-:Y:S01]  /*2ca0*/  IADD3 R8, -R8, RZ, RZ ;  /* 0x000000ff08087210 */ /* 0x000fe20007ffe1ff */
[----:B------:R-:W-:Y:S01]  /*2cb0*/  @!P0 IMAD.MOV R139, RZ, RZ, -R139 ;  /* 0x000000ffff8b8224 */ /* 0x000fe200078e0a8b */
[----:B------:R-:W-:Y:S01]  /*2cc0*/  @!P6 IADD3 R143, R143, -R2, RZ ;  /* 0x800000028f8fe210 */ /* 0x000fe20007ffe0ff */
[C---:B------:R-:W-:Y:S01]  /*2cd0*/  IMAD R151, R2.reuse, R10, R151 ;  /* 0x0000000a02977224 */ /* 0x040fe200078e0297 */
[----:B------:R-:W-:Y:S01]  /*2ce0*/  IABS R149, R9 ;  /* 0x0000000900957213 */ /* 0x000fe20000000000 */
[----:B------:R-:W-:Y:S01]  /*2cf0*/  @!P3 IMAD.IADD R145, R145, 0x1, -R2 ;  /* 0x000000019191b824 */ /* 0x000fe200078e0a02 */
[----:B------:R-:W-:Y:S01]  /*2d00*/  ISETP.GE.AND P0, PT, R9, RZ, PT ;  /* 0x000000ff0900720c */ /* 0x000fe20003f06270 */
[C---:B------:R-:W-:Y:S01]  /*2d10*/  IMAD R147, R2.reuse, R8, R147 ;  /* 0x0000000802937224 */ /* 0x040fe200078e0293 */
[----:B------:R-:W-:Y:S01]  /*2d20*/  LOP3.LUT R12, R3, 0x62, RZ, 0xfc, !PT ;  /* 0x00000062030c7812 */ /* 0x000fe200078efcff */
[----:B------:R-:W-:Y:S01]  /*2d30*/  @!P1 IMAD.MOV R143, RZ, RZ, -R143 ;  /* 0x000000ffff8f9224 */ /* 0x000fe200078e0a8f */
[C---:B------:R-:W-:Y:S01]  /*2d40*/  ISETP.GT.U32.AND P3, PT, R2.reuse, R145, PT ;  /* 0x000000910200720c */ /* 0x040fe20003f64070 */
[----:B------:R-:W-:Y:S01]  /*2d50*/  IMAD.HI.U32 R9, R7, R149, RZ ;  /* 0x0000009507097227 */ /* 0x000fe200078e00ff */
[----:B------:R-:W-:-:S02]  /*2d60*/  ISETP.GT.U32.AND P6, PT, R2, R147, PT ;  /* 0x000000930200720c */ /* 0x000fc40003fc4070 */
[C---:B------:R-:W-:Y:S01]  /*2d70*/  ISETP.GT.U32.AND P1, PT, R2.reuse, R151, PT ;  /* 0x000000970200720c */ /* 0x040fe20003f24070 */
[----:B------:R-:W-:Y:S01]  /*2d80*/  IMAD.MOV R9, RZ, RZ, -R9 ;  /* 0x000000ffff097224 */ /* 0x000fe200078e0a09 */
[C---:B------:R-:W-:Y:S01]  /*2d90*/  LOP3.LUT R13, R3.reuse, 0x64, RZ, 0xfc, !PT ;  /* 0x00000064030d7812 */ /* 0x040fe200078efcff */
[----:B------:R-:W-:Y:S01]  /*2da0*/  @!P5 IMAD.MOV R141, RZ, RZ, -R141 ;  /* 0x000000ffff8dd224 */ /* 0x000fe200078e0a8d */
[----:B------:R-:W-:Y:S01]  /*2db0*/  IABS R157, R12 ;  /* 0x0000000c009d7213 */ /* 0x000fe20000000000 */
[C---:B------:R-:W-:Y:S01]  /*2dc0*/  IMAD R149, R2.reuse, R9, R149 ;  /* 0x0000000902957224 */ /* 0x040fe200078e0295 */
[----:B------:R-:W-:Y:S02]  /*2dd0*/  LOP3.LUT R9, R3, 0x5e, RZ, 0xfc, !PT ;  /* 0x0000005e03097812 */ /* 0x000fe400078efcff */
[----:B------:R-:W-:Y:S01]  /*2de0*/  IABS R189, R13 ;  /* 0x0000000d00bd7213 */ /* 0x000fe20000000000 */
[--C-:B------:R-:W-:Y:S01]  /*2df0*/  @!P3 IMAD.IADD R145, R145, 0x1, -R2.reuse ;  /* 0x000000019191b824 */ /* 0x100fe200078e0a02 */
[----:B------:R-:W-:Y:S01]  /*2e00*/  IABS R153, R9 ;  /* 0x0000000900997213 */ /* 0x000fe20000000000 */
[----:B------:R-:W-:Y:S01]  /*2e10*/  @!P6 IMAD.IADD R147, R147, 0x1, -R2 ;  /* 0x000000019393e824 */ /* 0x000fe200078e0a02 */
[----:B------:R-:W-:Y:S01]  /*2e20*/  ISETP.GE.AND P5, PT, R11, RZ, PT ;  /* 0x000000ff0b00720c */ /* 0x000fe20003fa6270 */
[----:B------:R-:W-:Y:S01]  /*2e30*/  @!P4 IMAD.MOV R145, RZ, RZ, -R145 ;  /* 0x000000ffff91c224 */ /* 0x000fe200078e0a91 */
[----:B------:R-:W-:Y:S01]  /*2e40*/  @!P1 IADD3 R151, R151, -R2, RZ ;  /* 0x8000000297979210 */ /* 0x000fe20007ffe0ff */
[----:B------:R-:W-:Y:S01]  /*2e50*/  IMAD.HI.U32 R8, R7, R153, RZ ;  /* 0x0000009907087227 */ /* 0x000fe200078e00ff */
[----:B------:R-:W-:-:S02]  /*2e60*/  ISETP.GT.U32.AND P6, PT, R2, R147, PT ;  /* 0x000000930200720c */ /* 0x000fc40003fc4070 */
[----:B------:R-:W-:Y:S01]  /*2e70*/  ISETP.GE.AND P4, PT, R9, RZ, PT ;  /* 0x000000ff0900720c */ /* 0x000fe20003f86270 */
[----:B------:R-:W-:Y:S01]  /*2e80*/  IMAD.HI.U32 R9, R7, R157, RZ ;  /* 0x0000009d07097227 */ /* 0x000fe200078e00ff */
[C---:B------:R-:W-:Y:S02]  /*2e90*/  ISETP.GT.U32.AND P1, PT, R2.reuse, R151, PT ;  /* 0x000000970200720c */ /* 0x040fe40003f24070 */
[----:B------:R-:W-:Y:S01]  /*2ea0*/  LOP3.LUT R11, R3, 0x60, RZ, 0xfc, !PT ;  /* 0x00000060030b7812 */ /* 0x000fe200078efcff */
[----:B------:R-:W-:Y:S01]  /*2eb0*/  IMAD.HI.U32 R10, R7, R189, RZ ;  /* 0x000000bd070a7227 */ /* 0x000fe200078e00ff */
[----:B------:R-:W-:Y:S02]  /*2ec0*/  ISETP.GT.U32.AND P3, PT, R2, R149, PT ;  /* 0x000000950200720c */ /* 0x000fe40003f64070 */
[----:B------:R-:W-:Y:S01]  /*2ed0*/  IABS R191, R11 ;  /* 0x0000000b00bf7213 */ /* 0x000fe20000000000 */
[----:B------:R-:W-:Y:S01]  /*2ee0*/  IMAD.MOV R8, RZ, RZ, -R8 ;  /* 0x000000ffff087224 */ /* 0x000fe200078e0a08 */
[----:B------:R-:W-:Y:S01]  /*2ef0*/  IADD3 R10, -R10, RZ, RZ ;  /* 0x000000ff0a0a7210 */ /* 0x000fe20007ffe1ff */
[----:B------:R-:W-:Y:S01]  /*2f00*/  IMAD.MOV R9, RZ, RZ, -R9 ;  /* 0x000000ffff097224 */ /* 0x000fe200078e0a09 */
[C---:B------:R-:W-:Y:S01]  /*2f10*/  LOP3.LUT R14, R3.reuse, 0x78, RZ, 0xfc, !PT ;  /* 0x00000078030e7812 */ /* 0x040fe200078efcff */
[C---:B------:R-:W-:Y:S01]  /*2f20*/  IMAD R153, R2.reuse, R8, R153 ;  /* 0x0000000802997224 */ /* 0x040fe200078e0299 */
[C---:B------:R-:W-:Y:S01]  /*2f30*/  LOP3.LUT R16, R3.reuse, 0xbe, RZ, 0xfc, !PT ;  /* 0x000000be03107812 */ /* 0x040fe200078efcff */
[----:B------:R-:W-:Y:S01]  /*2f40*/  IMAD R157, R2, R9, R157 ;  /* 0x00000009029d7224 */ /* 0x000fe200078e029d */
[----:B------:R-:W-:Y:S01]  /*2f50*/  LOP3.LUT R9, R3, 0x66, RZ, 0xfc, !PT ;  /* 0x0000006603097812 */ /* 0x000fe200078efcff */
[----:B------:R-:W-:Y:S01]  /*2f60*/  IMAD.HI.U32 R8, R7, R191, RZ ;  /* 0x000000bf07087227 */ /* 0x000fe200078e00ff */
[----:B------:R-:W-:-:S02]  /*2f70*/  IABS R179, R14 ;  /* 0x0000000e00b37213 */ /* 0x000fc40000000000 */
[----:B------:R-:W-:Y:S01]  /*2f80*/  IABS R159, R9 ;  /* 0x00000009009f7213 */ /* 0x000fe20000000000 */
[--C-:B------:R-:W-:Y:S01]  /*2f90*/  @!P6 IMAD.IADD R147, R147, 0x1, -R2.reuse ;  /* 0x000000019393e824 */ /* 0x100fe200078e0a02 */
[C---:B------:R-:W-:Y:S01]  /*2fa0*/  ISETP.GT.U32.AND P6, PT, R2.reuse, R153, PT ;  /* 0x000000990200720c */ /* 0x040fe20003fc4070 */
[C---:B------:R-:W-:Y:S01]  /*2fb0*/  IMAD R189, R2.reuse, R10, R189 ;  /* 0x0000000a02bd7224 */ /* 0x040fe200078e02bd */
[----:B------:R-:W-:Y:S01]  /*2fc0*/  LOP3.LUT R10, R3, 0x68, RZ, 0xfc, !PT ;  /* 0x00000068030a7812 */ /* 0x000fe200078efcff */
[----:B------:R-:W-:Y:S01]  /*2fd0*/  @!P1 IMAD.IADD R151, R151, 0x1, -R2 ;  /* 0x0000000197979824 */ /* 0x000fe200078e0a02 */
[C---:B------:R-:W-:Y:S01]  /*2fe0*/  ISETP.GT.U32.AND P1, PT, R2.reuse, R157, PT ;  /* 0x0000009d0200720c */ /* 0x040fe20003f24070 */
[----:B------:R-:W-:Y:S01]  /*2ff0*/  IMAD.MOV R8, RZ, RZ, -R8 ;  /* 0x000000ffff087224 */ /* 0x000fe200078e0a08 */
[----:B------:R-:W-:Y:S01]  /*3000*/  IABS R187, R10 ;  /* 0x0000000a00bb7213 */ /* 0x000fe20000000000 */
[----:B------:R-:W-:Y:S01]  /*3010*/  @!P5 IMAD.MOV R151, RZ, RZ, -R151 ;  /* 0x000000ffff97d224 */ /* 0x000fe200078e0a97 */
[C---:B------:R-:W-:Y:S01]  /*3020*/  ISETP.GT.U32.AND P5, PT, R2.reuse, R189, PT ;  /* 0x000000bd0200720c */ /* 0x040fe20003fa4070 */
[----:B------:R-:W-:Y:S01]  /*3030*/  IMAD R191, R2, R8, R191 ;  /* 0x0000000802bf7224 */ /* 0x000fe200078e02bf */
[----:B------:R-:W-:Y:S01]  /*3040*/  @!P3 IADD3 R149, R149, -R2, RZ ;  /* 0x800000029595b210 */ /* 0x000fe20007ffe0ff */
[----:B------:R-:W-:Y:S01]  /*3050*/  IMAD.HI.U32 R8, R7, R159, RZ ;  /* 0x0000009f07087227 */ /* 0x000fe200078e00ff */
[----:B------:R-:W-:-:S02]  /*3060*/  IABS R251, R16 ;  /* 0x0000001000fb7213 */ /* 0x000fc40000000000 */
[----:B------:R-:W-:Y:S01]  /*3070*/  ISETP.GT.U32.AND P3, PT, R2, R149, PT ;  /* 0x000000950200720c */ /* 0x000fe20003f64070 */
[--C-:B------:R-:W-:Y:S01]  /*3080*/  @!P6 IMAD.IADD R153, R153, 0x1, -R2.reuse ;  /* 0x000000019999e824 */ /* 0x100fe200078e0a02 */
[----:B------:R-:W-:Y:S01]  /*3090*/  IADD3 R8, -R8, RZ, RZ ;  /* 0x000000ff08087210 */ /* 0x000fe20007ffe1ff */
[----:B------:R-:W-:Y:S01]  /*30a0*/  @!P1 IMAD.IADD R157, R157, 0x1, -R2 ;  /* 0x000000019d9d9824 */ /* 0x000fe200078e0a02 */
[----:B------:R-:W-:Y:S01]  /*30b0*/  LOP3.LUT R18, R3, 0xc0, RZ, 0xfc, !PT ;  /* 0x000000c003127812 */ /* 0x000fe200078efcff */
[----:B------:R-:W-:Y:S01]  /*30c0*/  @!P2 IMAD.MOV R147, RZ, RZ, -R147 ;  /* 0x000000ffff93a224 */ /* 0x000fe200078e0a93 */
[C---:B------:R-:W-:Y:S01]  /*30d0*/  ISETP.GT.U32.AND P6, PT, R2.reuse, R153, PT ;  /* 0x000000990200720c */ /* 0x040fe20003fc4070 */
[C---:B------:R-:W-:Y:S01]  /*30e0*/  IMAD R159, R2.reuse, R8, R159 ;  /* 0x00000008029f7224 */ /* 0x040fe200078e029f */
[----:B------:R-:W-:Y:S01]  /*30f0*/  ISETP.GT.U32.AND P2, PT, R2, R191, PT ;  /* 0x000000bf0200720c */ /* 0x000fe20003f44070 */
[----:B------:R-:W-:-:S04]  /*3100*/  IMAD.HI.U32 R8, R7, R187, RZ ;  /* 0x000000bb07087227 */ /* 0x000fc800078e00ff */
[--C-:B------:R-:W-:Y:S01]  /*3110*/  @!P5 IMAD.IADD R189, R189, 0x1, -R2.reuse ;  /* 0x00000001bdbdd824 */ /* 0x100fe200078e0a02 */
[----:B------:R-:W-:Y:S01]  /*3120*/  ISETP.GT.U32.AND P5, PT, R2, R157, PT ;  /* 0x0000009d0200720c */ /* 0x000fe20003fa4070 */
[--C-:B------:R-:W-:Y:S01]  /*3130*/  @!P3 IMAD.IADD R149, R149, 0x1, -R2.reuse ;  /* 0x000000019595b824 */ /* 0x100fe200078e0a02 */
[----:B------:R-:W-:Y:S02]  /*3140*/  IADD3 R8, -R8, RZ, RZ ;  /* 0x000000ff08087210 */ /* 0x000fe40007ffe1ff */
[----:B------:R-:W-:Y:S01]  /*3150*/  ISETP.GE.AND P3, PT, R11, RZ, PT ;  /* 0x000000ff0b00720c */ /* 0x000fe20003f66270 */
[--C-:B------:R-:W-:Y:S01]  /*3160*/  @!P6 IMAD.IADD R153, R153, 0x1, -R2.reuse ;  /* 0x000000019999e824 */ /* 0x100fe200078e0a02 */
[----:B------:R-:W-:Y:S01]  /*3170*/  LOP3.LUT R11, R3, 0x6a, RZ, 0xfc, !PT ;  /* 0x0000006a030b7812 */ /* 0x000fe200078efcff */
[C---:B------:R-:W-:Y:S01]  /*3180*/  IMAD R187, R2.reuse, R8, R187 ;  /* 0x0000000802bb7224 */ /* 0x040fe200078e02bb */
[----:B------:R-:W-:Y:S01]  /*3190*/  @!P0 IADD3 R149, -R149, RZ, RZ ;  /* 0x000000ff95958210 */ /* 0x000fe20007ffe1ff */
[----:B------:R-:W-:Y:S01]  /*31a0*/  @!P4 IMAD.MOV R153, RZ, RZ, -R153 ;  /* 0x000000ffff99c224 */ /* 0x000fe200078e0a99 */
[----:B------:R-:W-:Y:S01]  /*31b0*/  ISETP.GT.U32.AND P4, PT, R2, R189, PT ;  /* 0x000000bd0200720c */ /* 0x000fe20003f84070 */
[--C-:B------:R-:W-:Y:S01]  /*31c0*/  @!P2 IMAD.IADD R191, R191, 0x1, -R2.reuse ;  /* 0x00000001bfbfa824 */ /* 0x100fe200078e0a02 */
[----:B------:R-:W-:Y:S01]  /*31d0*/  ISETP.GE.AND P0, PT, R12, RZ, PT ;  /* 0x000000ff0c00720c */ /* 0x000fe20003f06270 */
[----:B------:R-:W-:Y:S01]  /*31e0*/  @!P5 IMAD.IADD R157, R157, 0x1, -R2 ;  /* 0x000000019d9dd824 */ /* 0x000fe200078e0a02 */
[----:B------:R-:W-:-:S02]  /*31f0*/  ISETP.GT.U32.AND P5, PT, R2, R187, PT ;  /* 0x000000bb0200720c */ /* 0x000fc40003fa4070 */
[----:B------:R-:W-:Y:S02]  /*3200*/  LOP3.LUT R12, R3, 0x6c, RZ, 0xfc, !PT ;  /* 0x0000006c030c7812 */ /* 0x000fe400078efcff */
[----:B------:R-:W-:Y:S02]  /*3210*/  IABS R161, R11 ;  /* 0x0000000b00a17213 */ /* 0x000fe40000000000 */
[----:B------:R-:W-:Y:S02]  /*3220*/  ISETP.GE.AND P6, PT, R13, RZ, PT ;  /* 0x000000ff0d00720c */ /* 0x000fe40003fc6270 */
[C---:B------:R-:W-:Y:S01]  /*3230*/  ISETP.GT.U32.AND P1, PT, R2.reuse, R191, PT ;  /* 0x000000bf0200720c */ /* 0x040fe20003f24070 */
[----:B------:R-:W-:Y:S01]  /*3240*/  IMAD.HI.U32 R8, R7, R161, RZ ;  /* 0x000000a107087227 */ /* 0x000fe200078e00ff */
[----:B------:R-:W-:Y:S02]  /*3250*/  LOP3.LUT R13, R3, 0x6e, RZ, 0xfc, !PT ;  /* 0x0000006e030d7812 */ /* 0x000fe400078efcff */
[----:B------:R-:W-:Y:S01]  /*3260*/  IABS R185, R12 ;  /* 0x0000000c00b97213 */ /* 0x000fe20000000000 */
[----:B------:R-:W-:Y:S01]  /*3270*/  @!P5 IMAD.IADD R187, R187, 0x1, -R2 ;  /* 0x00000001bbbbd824 */ /* 0x000fe200078e0a02 */
[----:B------:R-:W-:Y:S01]  /*3280*/  ISETP.GE.AND P2, PT, R9, RZ, PT ;  /* 0x000000ff0900720c */ /* 0x000fe20003f46270 */
[----:B------:R-:W-:Y:S01]  /*3290*/  IMAD.MOV R8, RZ, RZ, -R8 ;  /* 0x000000ffff087224 */ /* 0x000fe200078e0a08 */
[----:B------:R-:W-:Y:S01]  /*32a0*/  IABS R163, R13 ;  /* 0x0000000d00a37213 */ /* 0x000fe20000000000 */
[----:B------:R-:W-:Y:S01]  /*32b0*/  IMAD.HI.U32 R9, R7, R185, RZ ;  /* 0x000000b907097227 */ /* 0x000fe200078e00ff */
[----:B------:R-:W-:-:S03]  /*32c0*/  ISETP.GT.U32.AND P5, PT, R2, R187, PT ;  /* 0x000000bb0200720c */ /* 0x000fc60003fa4070 */
[----:B------:R-:W-:Y:S01]  /*32d0*/  @!P4 IMAD.IADD R189, R189, 0x1, -R2 ;  /* 0x00000001bdbdc824 */ /* 0x000fe200078e0a02 */
[----:B------:R-:W-:Y:S01]  /*32e0*/  ISETP.GE.AND P4, PT, R10, RZ, PT ;  /* 0x000000ff0a00720c */ /* 0x000fe20003f86270 */
[----:B------:R-:W-:-:S04]  /*32f0*/  IMAD.HI.U32 R10, R7, R163, RZ ;  /* 0x000000a3070a7227 */ /* 0x000fc800078e00ff */
[----:B------:R-:W-:Y:S02]  /*3300*/  IMAD.MOV R9, RZ, RZ, -R9 ;  /* 0x000000ffff097224 */ /* 0x000fe400078e0a09 */
[C---:B------:R-:W-:Y:S02]  /*3310*/  IMAD R161, R2.reuse, R8, R161 ;  /* 0x0000000802a17224 */ /* 0x040fe400078e02a1 */
[----:B------:R-:W-:Y:S01]  /*3320*/  @!P1 IMAD.IADD R191, R191, 0x1, -R2 ;  /* 0x00000001bfbf9824 */ /* 0x000fe200078e0a02 */
[C---:B------:R-:W-:Y:S01]  /*3330*/  ISETP.GT.U32.AND P1, PT, R2.reuse, R159, PT ;  /* 0x0000009f0200720c */ /* 0x040fe20003f24070 */
[----:B------:R-:W-:Y:S02]  /*3340*/  IMAD.MOV R10, RZ, RZ, -R10 ;  /* 0x000000ffff0a7224 */ /* 0x000fe400078e0a0a */
[C---:B------:R-:W-:Y:S01]  /*3350*/  IMAD R185, R2.reuse, R9, R185 ;  /* 0x0000000902b97224 */ /* 0x040fe200078e02b9 */
[----:B------:R-:W-:Y:S01]  /*3360*/  @!P3 IADD3 R191, -R191, RZ, RZ ;  /* 0x000000ffbfbfb210 */ /* 0x000fe20007ffe1ff */
[----:B------:R-:W-:Y:S01]  /*3370*/  @!P0 IMAD.MOV R157, RZ, RZ, -R157 ;  /* 0x000000ffff9d8224 */ /* 0x000fe200078e0a9d */
[C---:B------:R-:W-:Y:S01]  /*3380*/  ISETP.GT.U32.AND P0, PT, R2.reuse, R161, PT ;  /* 0x000000a10200720c */ /* 0x040fe20003f04070 */
[C---:B------:R-:W-:Y:S01]  /*3390*/  IMAD R163, R2.reuse, R10, R163 ;  /* 0x0000000a02a37224 */ /* 0x040fe200078e02a3 */
[----:B------:R-:W-:Y:S01]  /*33a0*/  LOP3.LUT R10, R3, 0x70, RZ, 0xfc, !PT ;  /* 0x00000070030a7812 */ /* 0x000fe200078efcff */
[----:B------:R-:W-:Y:S01]  /*33b0*/  @!P6 IMAD.MOV R189, RZ, RZ, -R189 ;  /* 0x000000ffffbde224 */ /* 0x000fe200078e0abd */
[C---:B------:R-:W-:Y:S01]  /*33c0*/  ISETP.GT.U32.AND P6, PT, R2.reuse, R185, PT ;  /* 0x000000b90200720c */ /* 0x040fe20003fc4070 */
[----:B------:R-:W-:Y:S01]  /*33d0*/  @!P5 IMAD.IADD R187, R187, 0x1, -R2 ;  /* 0x00000001bbbbd824 */ /* 0x000fe200078e0a02 */
[----:B------:R-:W-:-:S02]  /*33e0*/  ISETP.GT.U32.AND P5, PT, R2, R163, PT ;  /* 0x000000a30200720c */ /* 0x000fc40003fa4070 */
[----:B------:R-:W-:Y:S01]  /*33f0*/  @!P1 IADD3 R159, R159, -R2, RZ ;  /* 0x800000029f9f9210 */ /* 0x000fe20007ffe0ff */
[----:B------:R-:W-:Y:S01]  /*3400*/  @!P4 IMAD.MOV R187, RZ, RZ, -R187 ;  /* 0x000000ffffbbc224 */ /* 0x000fe200078e0abb */
[----:B------:R-:W-:Y:S02]  /*3410*/  IABS R183, R10 ;  /* 0x0000000a00b77213 */ /* 0x000fe40000000000 */
[----:B------:R-:W-:Y:S01]  /*3420*/  ISETP.GE.AND P1, PT, R11, RZ, PT ;  /* 0x000000ff0b00720c */ /* 0x000fe20003f26270 */
[--C-:B------:R-:W-:Y:S01]  /*3430*/  @!P0 IMAD.IADD R161, R161, 0x1, -R2.reuse ;  /* 0x00000001a1a18824 */ /* 0x100fe200078e0a02 */
[----:B------:R-:W-:Y:S01]  /*3440*/  LOP3.LUT R11, R3, 0x72, RZ, 0xfc, !PT ;  /* 0x00000072030b7812 */ /* 0x000fe200078efcff */
[----:B------:R-:W-:Y:S01]  /*3450*/  IMAD.HI.U32 R8, R7, R183, RZ ;  /* 0x000000b707087227 */ /* 0x000fe200078e00ff */
[C---:B------:R-:W-:Y:S02]  /*3460*/  ISETP.GT.U32.AND P3, PT, R2.reuse, R159, PT ;  /* 0x0000009f0200720c */ /* 0x040fe40003f64070 */
[----:B------:R-:W-:Y:S01]  /*3470*/  IABS R165, R11 ;  /* 0x0000000b00a57213 */ /* 0x000fe20000000000 */
[--C-:B------:R-:W-:Y:S01]  /*3480*/  @!P6 IMAD.IADD R185, R185, 0x1, -R2.reuse ;  /* 0x00000001b9b9e824 */ /* 0x100fe200078e0a02 */
[----:B------:R-:W-:Y:S01]  /*3490*/  ISETP.GT.U32.AND P6, PT, R2, R161, PT ;  /* 0x000000a10200720c */ /* 0x000fe20003fc4070 */
[----:B------:R-:W-:Y:S01]  /*34a0*/  @!P5 IMAD.IADD R163, R163, 0x1, -R2 ;  /* 0x00000001a3a3d824 */ /* 0x000fe200078e0a02 */
[----:B------:R-:W-:Y:S01]  /*34b0*/  IADD3 R9, -R8, RZ, RZ ;  /* 0x000000ff08097210 */ /* 0x000fe20007ffe1ff */
[----:B------:R-:W-:Y:S01]  /*34c0*/  IMAD.HI.U32 R8, R7, R165, RZ ;  /* 0x000000a507087227 */ /* 0x000fe200078e00ff */
[----:B------:R-:W-:-:S02]  /*34d0*/  ISETP.GT.U32.AND P5, PT, R2, R185, PT ;  /* 0x000000b90200720c */ /* 0x000fc40003fa4070 */
[----:B------:R-:W-:Y:S01]  /*34e0*/  ISETP.GE.AND P0, PT, R13, RZ, PT ;  /* 0x000000ff0d00720c */ /* 0x000fe20003f06270 */
[----:B------:R-:W-:Y:S01]  /*34f0*/  IMAD.MOV R8, RZ, RZ, -R8 ;  /* 0x000000ffff087224 */ /* 0x000fe200078e0a08 */
[----:B------:R-:W-:Y:S01]  /*3500*/  LOP3.LUT R13, R3, 0x76, RZ, 0xfc, !PT ;  /* 0x00000076030d7812 */ /* 0x000fe200078efcff */
[C---:B------:R-:W-:Y:S01]  /*3510*/  IMAD R183, R2.reuse, R9, R183 ;  /* 0x0000000902b77224 */ /* 0x040fe200078e02b7 */
[----:B------:R-:W-:Y:S01]  /*3520*/  @!P3 IADD3 R159, R159, -R2, RZ ;  /* 0x800000029f9fb210 */ /* 0x000fe20007ffe0ff */
[----:B------:R-:W-:Y:S01]  /*3530*/  IMAD R165, R2, R8, R165 ;  /* 0x0000000802a57224 */ /* 0x000fe200078e02a5 */
[----:B------:R-:W-:Y:S02]  /*3540*/  ISETP.GE.AND P3, PT, R12, RZ, PT ;  /* 0x000000ff0c00720c */ /* 0x000fe40003f66270 */
[----:B------:R-:W-:Y:S01]  /*3550*/  @!P6 IADD3 R161, R161, -R2, RZ ;  /* 0x80000002a1a1e210 */ /* 0x000fe20007ffe0ff */
[----:B------:R-:W-:Y:S01]  /*3560*/  @!P2 IMAD.MOV R159, RZ, RZ, -R159 ;  /* 0x000000ffff9fa224 */ /* 0x000fe200078e0a9f */
[C---:B------:R-:W-:Y:S01]  /*3570*/  ISETP.GT.U32.AND P6, PT, R2.reuse, R183, PT ;  /* 0x000000b70200720c */ /* 0x040fe20003fc4070 */
[----:B------:R-:W-:Y:S01]  /*3580*/  @!P5 IMAD.IADD R185, R185, 0x1, -R2 ;  /* 0x00000001b9b9d824 */ /* 0x000fe200078e0a02 */
[----:B------:R-:W-:-:S02]  /*3590*/  ISETP.GT.U32.AND P5, PT, R2, R165, PT ;  /* 0x000000a50200720c */ /* 0x000fc40003fa4070 */
[----:B------:R-:W-:Y:S02]  /*35a0*/  LOP3.LUT R12, R3, 0x74, RZ, 0xfc, !PT ;  /* 0x00000074030c7812 */ /* 0x000fe400078efcff */
[----:B------:R-:W-:Y:S02]  /*35b0*/  IABS R167, R13 ;  /* 0x0000000d00a77213 */ /* 0x000fe40000000000 */
[----:B------:R-:W-:Y:S01]  /*35c0*/  IABS R181, R12 ;  /* 0x0000000c00b57213 */ /* 0x000fe20000000000 */
[----:B------:R-:W-:Y:S01]  /*35d0*/  @!P3 IMAD.MOV R185, RZ, RZ, -R185 ;  /* 0x000000ffffb9b224 */ /* 0x000fe200078e0ab9 */
[----:B------:R-:W-:Y:S02]  /*35e0*/  ISETP.GT.U32.AND P2, PT, R2, R163, PT ;  /* 0x000000a30200720c */ /* 0x000fe40003f44070 */
[----:B------:R-:W-:Y:S01]  /*35f0*/  @!P1 IADD3 R161, -R161, RZ, RZ ;  /* 0x000000ffa1a19210 */ /* 0x000fe20007ffe1ff */
[----:B------:R-:W-:Y:S01]  /*3600*/  IMAD.HI.U32 R8, R7, R181, RZ ;  /* 0x000000b507087227 */ /* 0x000fe200078e00ff */
[----:B------:R-:W-:-:S02]  /*3610*/  @!P6 IADD3 R183, R183, -R2, RZ ;  /* 0x80000002b7b7e210 */ /* 0x000fc40007ffe0ff */
[----:B------:R-:W-:Y:S01]  /*3620*/  ISETP.GE.AND P6, PT, R11, RZ, PT ;  /* 0x000000ff0b00720c */ /* 0x000fe20003fc6270 */
[----:B------:R-:W-:Y:S01]  /*3630*/  @!P5 IMAD.IADD R165, R165, 0x1, -R2 ;  /* 0x00000001a5a5d824 */ /* 0x000fe200078e0a02 */
[C---:B------:R-:W-:Y:S01]  /*3640*/  ISETP.GT.U32.AND P5, PT, R2.reuse, R183, PT ;  /* 0x000000b70200720c */ /* 0x040fe20003fa4070 */
[----:B------:R-:W-:Y:S01]  /*3650*/  IMAD.MOV R9, RZ, RZ, -R8 ;  /* 0x000000ffff097224 */ /* 0x000fe200078e0a08 */
[----:B------:R-:W-:Y:S01]  /*3660*/  LOP3.LUT R11, R3, 0x7e, RZ, 0xfc, !PT ;  /* 0x0000007e030b7812 */ /* 0x000fe200078efcff */
[----:B------:R-:W-:Y:S01]  /*3670*/  IMAD.HI.U32 R8, R7, R167, RZ ;  /* 0x000000a707087227 */ /* 0x000fe200078e00ff */
[C---:B------:R-:W-:Y:S02]  /*3680*/  ISETP.GT.U32.AND P1, PT, R2.reuse, R165, PT ;  /* 0x000000a50200720c */ /* 0x040fe40003f24070 */
[----:B------:R-:W-:Y:S01]  /*3690*/  IABS R171, R11 ;  /* 0x0000000b00ab7213 */ /* 0x000fe20000000000 */
[----:B------:R-:W-:Y:S01]  /*36a0*/  IMAD R181, R2, R9, R181 ;  /* 0x0000000902b57224 */ /* 0x000fe200078e02b5 */
[----:B------:R-:W-:Y:S01]  /*36b0*/  ISETP.GE.AND P3, PT, R12, RZ, PT ;  /* 0x000000ff0c00720c */ /* 0x000fe20003f66270 */
[----:B------:R-:W-:Y:S01]  /*36c0*/  IMAD.MOV R9, RZ, RZ, -R8 ;  /* 0x000000ffff097224 */ /* 0x000fe200078e0a08 */
[----:B------:R-:W-:Y:S01]  /*36d0*/  LOP3.LUT R12, R3, 0x80, RZ, 0xfc, !PT ;  /* 0x00000080030c7812 */ /* 0x000fe200078efcff */
[----:B------:R-:W-:Y:S01]  /*36e0*/  IMAD.HI.U32 R8, R7, R179, RZ ;  /* 0x000000b307087227 */ /* 0x000fe200078e00ff */
[----:B------:R-:W-:-:S02]  /*36f0*/  ISETP.GT.U32.AND P4, PT, R2, R181, PT ;  /* 0x000000b50200720c */ /* 0x000fc40003f84070 */
[----:B------:R-:W-:Y:S01]  /*3700*/  @!P5 IADD3 R183, R183, -R2, RZ ;  /* 0x80000002b7b7d210 */ /* 0x000fe20007ffe0ff */
[C---:B------:R-:W-:Y:S01]  /*3710*/  IMAD R167, R2.reuse, R9, R167 ;  /* 0x0000000902a77224 */ /* 0x040fe200078e02a7 */
[----:B------:R-:W-:Y:S01]  /*3720*/  LOP3.LUT R9, R3, 0x7a, RZ, 0xfc, !PT ;  /* 0x0000007a03097812 */ /* 0x000fe200078efcff */
[----:B------:R-:W-:Y:S01]  /*3730*/  IMAD.MOV R8, RZ, RZ, -R8 ;  /* 0x000000ffff087224 */ /* 0x000fe200078e0a08 */
[----:B------:R-:W-:Y:S01]  /*3740*/  IABS R175, R12 ;  /* 0x0000000c00af7213 */ /* 0x000fe20000000000 */
[--C-:B------:R-:W-:Y:S01]  /*3750*/  @!P2 IMAD.IADD R163, R163, 0x1, -R2.reuse ;  /* 0x00000001a3a3a824 */ /* 0x100fe200078e0a02 */
[C---:B------:R-:W-:Y:S01]  /*3760*/  ISETP.GT.U32.AND P5, PT, R2.reuse, R167, PT ;  /* 0x000000a70200720c */ /* 0x040fe20003fa4070 */
[----:B------:R-:W-:Y:S01]  /*3770*/  IMAD R179, R2, R8, R179 ;  /* 0x0000000802b37224 */ /* 0x000fe200078e02b3 */
[----:B------:R-:W-:Y:S01]  /*3780*/  IABS R169, R9 ;  /* 0x0000000900a97213 */ /* 0x000fe20000000000 */
[--C-:B------:R-:W-:Y:S01]  /*3790*/  @!P1 IMAD.IADD R165, R165, 0x1, -R2.reuse ;  /* 0x00000001a5a59824 */ /* 0x100fe200078e0a02 */
[----:B------:R-:W-:Y:S01]  /*37a0*/  ISETP.GE.AND P2, PT, R10, RZ, PT ;  /* 0x000000ff0a00720c */ /* 0x000fe20003f46270 */
[----:B------:R-:W-:Y:S01]  /*37b0*/  @!P4 IMAD.IADD R181, R181, 0x1, -R2 ;  /* 0x00000001b5b5c824 */ /* 0x000fe200078e0a02 */
[----:B------:R-:W-:Y:S01]  /*37c0*/  LOP3.LUT R10, R3, 0x7c, RZ, 0xfc, !PT ;  /* 0x0000007c030a7812 */ /* 0x000fe200078efcff */
[----:B------:R-:W-:Y:S01]  /*37d0*/  IMAD.HI.U32 R8, R7, R169, RZ ;  /* 0x000000a907087227 */ /* 0x000fe200078e00ff */
[----:B------:R-:W-:-:S02]  /*37e0*/  ISETP.GE.AND P4, PT, R9, RZ, PT ;  /* 0x000000ff0900720c */ /* 0x000fc40003f86270 */
[----:B------:R-:W-:Y:S01]  /*37f0*/  IABS R177, R10 ;  /* 0x0000000a00b17213 */ /* 0x000fe20000000000 */
[----:B------:R-:W-:Y:S01]  /*3800*/  IMAD.MOV R8, RZ, RZ, -R8 ;  /* 0x000000ffff087224 */ /* 0x000fe200078e0a08 */
[----:B------:R-:W-:Y:S01]  /*3810*/  ISETP.GE.AND P1, PT, R14, RZ, PT ;  /* 0x000000ff0e00720c */ /* 0x000fe20003f26270 */
[----:B------:R-:W-:Y:S01]  /*3820*/  @!P5 IMAD.IADD R167, R167, 0x1, -R2 ;  /* 0x00000001a7a7d824 */ /* 0x000fe200078e0a02 */
[C---:B------:R-:W-:Y:S01]  /*3830*/  ISETP.GT.U32.AND P5, PT, R2.reuse, R181, PT ;  /* 0x000000b50200720c */ /* 0x040fe20003fa4070 */
[----:B------:R-:W-:Y:S01]  /*3840*/  @!P6 IMAD.MOV R165, RZ, RZ, -R165 ;  /* 0x000000ffffa5e224 */ /* 0x000fe200078e0aa5 */
[C---:B------:R-:W-:Y:S01]  /*3850*/  ISETP.GT.U32.AND P6, PT, R2.reuse, R179, PT ;  /* 0x000000b30200720c */ /* 0x040fe20003fc4070 */
[C---:B------:R-:W-:Y:S01]  /*3860*/  IMAD R169, R2.reuse, R8, R169 ;  /* 0x0000000802a97224 */ /* 0x040fe200078e02a9 */
[----:B------:R-:W-:Y:S01]  /*3870*/  @!P2 IADD3 R183, -R183, RZ, RZ ;  /* 0x000000ffb7b7a210 */ /* 0x000fe20007ffe1ff */
[----:B------:R-:W-:Y:S01]  /*3880*/  @!P0 IMAD.MOV R163, RZ, RZ, -R163 ;  /* 0x000000ffffa38224 */ /* 0x000fe200078e0aa3 */
[----:B------:R-:W-:Y:S01]  /*3890*/  ISETP.GT.U32.AND P2, PT, R2, R167, PT ;  /* 0x000000a70200720c */ /* 0x000fe20003f44070 */
[----:B------:R-:W-:Y:S01]  /*38a0*/  IMAD.HI.U32 R8, R7, R177, RZ ;  /* 0x000000b107087227 */ /* 0x000fe200078e00ff */
[----:B------:R-:W-:-:S02]  /*38b0*/  ISETP.GE.AND P0, PT, R13, RZ, PT ;  /* 0x000000ff0d00720c */ /* 0x000fc40003f06270 */
[----:B------:R-:W-:Y:S01]  /*38c0*/  LOP3.LUT R14, R3, 0x88, RZ, 0xfc, !PT ;  /* 0x00000088030e7812 */ /* 0x000fe200078efcff */
[----:B------:R-:W-:Y:S01]  /*38d0*/  IMAD.HI.U32 R9, R7, R171, RZ ;  /* 0x000000ab07097227 */ /* 0x000fe200078e00ff */
[----:B------:R-:W-:Y:S02]  /*38e0*/  LOP3.LUT R13, R3, 0x86, RZ, 0xfc, !PT ;  /* 0x00000086030d7812 */ /* 0x000fe400078efcff */
[----:B------:R-:W-:Y:S01]  /*38f0*/  IABS R197, R14 ;  /* 0x0000000e00c57213 */ /* 0x000fe20000000000 */
[--C-:B------:R-:W-:Y:S01]  /*3900*/  @!P5 IMAD.IADD R181, R181, 0x1, -R2.reuse ;  /* 0x00000001b5b5d824 */ /* 0x100fe200078e0a02 */
[----:B------:R-:W-:Y:S01]  /*3910*/  ISETP.GT.U32.AND P5, PT, R2, R169, PT ;  /* 0x000000a90200720c */ /* 0x000fe20003fa4070 */
[----:B------:R-:W-:Y:S01]  /*3920*/  @!P6 IMAD.IADD R179, R179, 0x1, -R2 ;  /* 0x00000001b3b3e824 */ /* 0x000fe200078e0a02 */
[----:B------:R-:W-:Y:S01]  /*3930*/  ISETP.GE.AND P6, PT, R11, RZ, PT ;  /* 0x000000ff0b00720c */ /* 0x000fe20003fc6270 */
[----:B------:R-:W-:Y:S01]  /*3940*/  IMAD.MOV R9, RZ, RZ, -R9 ;  /* 0x000000ffff097224 */ /* 0x000fe200078e0a09 */
[----:B------:R-:W-:Y:S01]  /*3950*/  @!P2 IADD3 R167, R167, -R2, RZ ;  /* 0x80000002a7a7a210 */ /* 0x000fe20007ffe0ff */
[----:B------:R-:W-:Y:S01]  /*3960*/  @!P3 IMAD.MOV R181, RZ, RZ, -R181 ;  /* 0x000000ffffb5b224 */ /* 0x000fe200078e0ab5 */
[----:B------:R-:W-:Y:S01]  /*3970*/  ISETP.GE.AND P2, PT, R10, RZ, PT ;  /* 0x000000ff0a00720c */ /* 0x000fe20003f46270 */
[----:B------:R-:W-:Y:S01]  /*3980*/  IMAD.MOV R10, RZ, RZ, -R8 ;  /* 0x000000ffff0a7224 */ /* 0x000fe200078e0a08 */
[C---:B------:R-:W-:Y:S01]  /*3990*/  LOP3.LUT R11, R3.reuse, 0x84, RZ, 0xfc, !PT ;  /* 0x00000084030b7812 */ /* 0x040fe200078efcff */
[C---:B------:R-:W-:Y:S01]  /*39a0*/  IMAD R171, R2.reuse, R9, R171 ;  /* 0x0000000902ab7224 */ /* 0x040fe200078e02ab */
[----:B------:R-:W-:Y:S01]  /*39b0*/  IABS R195, R13 ;  /* 0x0000000d00c37213 */ /* 0x000fe20000000000 */
[C---:B------:R-:W-:Y:S01]  /*39c0*/  IMAD R177, R2.reuse, R10, R177 ;  /* 0x0000000a02b17224 */ /* 0x040fe200078e02b1 */
[----:B------:R-:W-:Y:S01]  /*39d0*/  LOP3.LUT R10, R3, 0x82, RZ, 0xfc, !PT ;  /* 0x00000082030a7812 */ /* 0x000fe200078efcff */
[----:B------:R-:W-:Y:S01]  /*39e0*/  @!P5 IMAD.IADD R169, R169, 0x1, -R2 ;  /* 0x00000001a9a9d824 */ /* 0x000fe200078e0a02 */
[C---:B------:R-:W-:Y:S01]  /*39f0*/  ISETP.GT.U32.AND P5, PT, R2.reuse, R179, PT ;  /* 0x000000b30200720c */ /* 0x040fe20003fa4070 */
[----:B------:R-:W-:Y:S01]  /*3a00*/  @!P0 IMAD.MOV R167, RZ, RZ, -R167 ;  /* 0x000000ffffa78224 */ /* 0x000fe200078e0aa7 */
[C---:B------:R-:W-:Y:S01]  /*3a10*/  ISETP.GT.U32.AND P0, PT, R2.reuse, R177, PT ;  /* 0x000000b10200720c */ /* 0x040fe20003f04070 */
[----:B------:R-:W-:Y:S01]  /*3a20*/  IMAD.HI.U32 R8, R7, R175, RZ ;  /* 0x000000af07087227 */ /* 0x000fe200078e00ff */
[----:B------:R-:W-:-:S02]  /*3a30*/  ISETP.GT.U32.AND P3, PT, R2, R169, PT ;  /* 0x000000a90200720c */ /* 0x000fc40003f64070 */
[----:B------:R-:W-:Y:S02]  /*3a40*/  IABS R173, R10 ;  /* 0x0000000a00ad7213 */ /* 0x000fe40000000000 */
[----:B------:R-:W-:Y:S02]  /*3a50*/  IADD3 R8, -R8, RZ, RZ ;  /* 0x000000ff08087210 */ /* 0x000fe40007ffe1ff */
[----:B------:R-:W-:-:S03]  /*3a60*/  IABS R193, R11 ;  /* 0x0000000b00c17213 */ /* 0x000fc60000000000 */
[----:B------:R-:W-:Y:S01]  /*3a70*/  @!P5 IADD3 R179, R179, -R2, RZ ;  /* 0x80000002b3b3d210 */ /* 0x000fe20007ffe0ff */
[C---:B------:R-:W-:Y:S01]  /*3a80*/  IMAD R175, R2.reuse, R8, R175 ;  /* 0x0000000802af7224 */ /* 0x040fe200078e02af */
[----:B------:R-:W-:Y:S01]  /*3a90*/  ISETP.GT.U32.AND P5, PT, R2, R171, PT ;  /* 0x000000ab0200720c */ /* 0x000fe20003fa4070 */
[--C-:B------:R-:W-:Y:S01]  /*3aa0*/  @!P0 IMAD.IADD R177, R177, 0x1, -R2.reuse ;  /* 0x00000001b1b18824 */ /* 0x100fe200078e0a02 */
[----:B------:R-:W-:Y:S01]  /*3ab0*/  ISETP.GE.AND P0, PT, R12, RZ, PT ;  /* 0x000000ff0c00720c */ /* 0x000fe20003f06270 */
[----:B------:R-:W-:Y:S01]  /*3ac0*/  @!P3 IMAD.IADD R169, R169, 0x1, -R2 ;  /* 0x00000001a9a9b824 */ /* 0x000fe200078e0a02 */
[----:B------:R-:W-:Y:S01]  /*3ad0*/  ISETP.GT.U32.AND P3, PT, R2, R175, PT ;  /* 0x000000af0200720c */ /* 0x000fe20003f64070 */
[----:B------:R-:W-:Y:S01]  /*3ae0*/  IMAD.HI.U32 R8, R7, R173, RZ ;  /* 0x000000ad07087227 */ /* 0x000fe200078e00ff */
[----:B------:R-:W-:Y:S02]  /*3af0*/  LOP3.LUT R12, R3, 0x9a, RZ, 0xfc, !PT ;  /* 0x0000009a030c7812 */ /* 0x000fe400078efcff */
[----:B------:R-:W-:Y:S01]  /*3b00*/  @!P4 IADD3 R169, -R169, RZ, RZ ;  /* 0x000000ffa9a9c210 */ /* 0x000fe20007ffe1ff */
[----:B------:R-:W-:Y:S01]  /*3b10*/  IMAD.MOV R8, RZ, RZ, -R8 ;  /* 0x000000ffff087224 */ /* 0x000fe200078e0a08 */
[----:B------:R-:W-:Y:S01]  /*3b20*/  ISETP.GE.AND P4, PT, R10, RZ, PT ;  /* 0x000000ff0a00720c */ /* 0x000fe20003f86270 */
[----:B------:R-:W-:Y:S01]  /*3b30*/  IMAD.HI.U32 R9, R7, R193, RZ ;  /* 0x000000c107097227 */ /* 0x000fe200078e00ff */
[----:B------:R-:W-:-:S02]  /*3b40*/  LOP3.LUT R10, R3, 0x8a, RZ, 0xfc, !PT ;  /* 0x0000008a030a7812 */ /* 0x000fc400078efcff */
[----:B------:R-:W-:Y:S01]  /*3b50*/  @!P5 IADD3 R171, R171, -R2, RZ ;  /* 0x80000002ababd210 */ /* 0x000fe20007ffe0ff */
[C---:B------:R-:W-:Y:S01]  /*3b60*/  IMAD R173, R2.reuse, R8, R173 ;  /* 0x0000000802ad7224 */ /* 0x040fe200078e02ad */
[C---:B------:R-:W-:Y:S01]  /*3b70*/  ISETP.GT.U32.AND P5, PT, R2.reuse, R177, PT ;  /* 0x000000b10200720c */ /* 0x040fe20003fa4070 */
[----:B------:R-:W-:Y:S01]  /*3b80*/  @!P3 IMAD.IADD R175, R175, 0x1, -R2 ;  /* 0x00000001afafb824 */ /* 0x000fe200078e0a02 */
[----:B------:R-:W-:Y:S01]  /*3b90*/  ISETP.GT.U32.AND P3, PT, R2, R171, PT ;  /* 0x000000ab0200720c */ /* 0x000fe20003f64070 */
[----:B------:R-:W-:Y:S01]  /*3ba0*/  IMAD.MOV R9, RZ, RZ, -R9 ;  /* 0x000000ffff097224 */ /* 0x000fe200078e0a09 */
[----:B------:R-:W-:Y:S01]  /*3bb0*/  IABS R199, R10 ;  /* 0x0000000a00c77213 */ /* 0x000fe20000000000 */
[----:B------:R-:W-:Y:S01]  /*3bc0*/  IMAD.HI.U32 R8, R7, R195, RZ ;  /* 0x000000c307087227 */ /* 0x000fe200078e00ff */
[----:B------:R-:W-:-:S03]  /*3bd0*/  IABS R215, R12 ;  /* 0x0000000c00d77213 */ /* 0x000fc60000000000 */
[----:B------:R-:W-:Y:S02]  /*3be0*/  IMAD R193, R2, R9, R193 ;  /* 0x0000000902c17224 */ /* 0x000fe400078e02c1 */
[----:B------:R-:W-:-:S04]  /*3bf0*/  IMAD.HI.U32 R9, R7, R197, RZ ;  /* 0x000000c507097227 */ /* 0x000fc800078e00ff */
[----:B------:R-:W-:Y:S01]  /*3c00*/  @!P5 IMAD.IADD R177, R177, 0x1, -R2 ;  /* 0x00000001b1b1d824 */ /* 0x000fe200078e0a02 */
[C---:B------:R-:W-:Y:S01]  /*3c10*/  ISETP.GT.U32.AND P5, PT, R2.reuse, R173, PT ;  /* 0x000000ad0200720c */ /* 0x040fe20003fa4070 */
[----:B------:R-:W-:Y:S01]  /*3c20*/  IMAD.MOV R9, RZ, RZ, -R9 ;  /* 0x000000ffff097224 */ /* 0x000fe200078e0a09 */
[----:B------:R-:W-:Y:S01]  /*3c30*/  @!P3 IADD3 R171, R171, -R2, RZ ;  /* 0x80000002ababb210 */ /* 0x000fe20007ffe0ff */
[----:B------:R-:W-:Y:S01]  /*3c40*/  IMAD.MOV R8, RZ, RZ, -R8 ;  /* 0x000000ffff087224 */ /* 0x000fe200078e0a08 */
[C---:B------:R-:W-:Y:S01]  /*3c50*/  ISETP.GT.U32.AND P3, PT, R2.reuse, R193, PT ;  /* 0x000000c10200720c */ /* 0x040fe20003f64070 */
[C---:B------:R-:W-:Y:S01]  /*3c60*/  IMAD R197, R2.reuse, R9, R197 ;  /* 0x0000000902c57224 */ /* 0x040fe200078e02c5 */
[----:B------:R-:W-:Y:S01]  /*3c70*/  @!P2 IADD3 R177, -R177, RZ, RZ ;  /* 0x000000ffb1b1a210 */ /* 0x000fe20007ffe1ff */
[----:B------:R-:W-:Y:S01]  /*3c80*/  @!P6 IMAD.MOV R171, RZ, RZ, -R171 ;  /* 0x000000ffffabe224 */ /* 0x000fe200078e0aab */
[----:B------:R-:W-:Y:S01]  /*3c90*/  LOP3.LUT R9, R3, 0x8c, RZ, 0xfc, !PT ;  /* 0x0000008c03097812 */ /* 0x000fe200078efcff */
[C---:B------:R-:W-:Y:S01]  /*3ca0*/  IMAD R195, R2.reuse, R8, R195 ;  /* 0x0000000802c37224 */ /* 0x040fe200078e02c3 */
[----:B------:R-:W-:Y:S01]  /*3cb0*/  ISETP.GT.U32.AND P6, PT, R2, R197, PT ;  /* 0x000000c50200720c */ /* 0x000fe20003fc4070 */
[----:B------:R-:W-:Y:S01]  /*3cc0*/  IMAD.HI.U32 R8, R7, R199, RZ ;  /* 0x000000c707087227 */ /* 0x000fe200078e00ff */
[----:B------:R-:W-:-:S03]  /*3cd0*/  IABS R201, R9 ;  /* 0x0000000900c97213 */ /* 0x000fc60000000000 */
[--C-:B------:R-:W-:Y:S01]  /*3ce0*/  @!P5 IMAD.IADD R173, R173, 0x1, -R2.reuse ;  /* 0x00000001adadd824 */ /* 0x100fe200078e0a02 */
[C---:B------:R-:W-:Y:S01]  /*3cf0*/  ISETP.GT.U32.AND P5, PT, R2.reuse, R195, PT ;  /* 0x000000c30200720c */ /* 0x040fe20003fa4070 */
[----:B------:R-:W-:Y:S02]  /*3d00*/  @!P3 IMAD.IADD R193, R193, 0x1, -R2 ;  /* 0x00000001c1c1b824 */ /* 0x000fe400078e0a02 */
[----:B------:R-:W-:Y:S01]  /*3d10*/  IMAD.MOV R8, RZ, RZ, -R8 ;  /* 0x000000ffff087224 */ /* 0x000fe200078e0a08 */
[C---:B------:R-:W-:Y:S01]  /*3d20*/  ISETP.GT.U32.AND P2, PT, R2.reuse, R173, PT ;  /* 0x000000ad0200720c */ /* 0x040fe20003f44070 */
[----:B------:R-:W-:Y:S01]  /*3d30*/  @!P1 IMAD.MOV R179, RZ, RZ, -R179 ;  /* 0x000000ffffb39224 */ /* 0x000fe200078e0ab3 */
[C---:B------:R-:W-:Y:S01]  /*3d40*/  ISETP.GT.U32.AND P3, PT, R2.reuse, R193, PT ;  /* 0x000000c10200720c */ /* 0x040fe20003f64070 */
[----:B------:R-:W-:Y:S01]  /*3d50*/  @!P6 IMAD.IADD R197, R197, 0x1, -R2 ;  /* 0x00000001c5c5e824 */ /* 0x000fe200078e0a02 */
[C---:B------:R-:W-:Y:S01]  /*3d60*/  ISETP.GT.U32.AND P1, PT, R2.reuse, R175, PT ;  /* 0x000000af0200720c */ /* 0x040fe20003f24070 */
[----:B------:R-:W-:Y:S01]  /*3d70*/  IMAD R199, R2, R8, R199 ;  /* 0x0000000802c77224 */ /* 0x000fe200078e02c7 */
[----:B------:R-:W-:Y:S01]  /*3d80*/  ISETP.GE.AND P6, PT, R10, RZ, PT ;  /* 0x000000ff0a00720c */ /* 0x000fe20003fc6270 */
[----:B------:R-:W-:Y:S01]  /*3d90*/  IMAD.HI.U32 R8, R7, R201, RZ ;  /* 0x000000c907087227 */ /* 0x000fe200078e00ff */
[----:B------:R-:W-:-:S03]  /*3da0*/  LOP3.LUT R10, R3, 0x92, RZ, 0xfc, !PT ;  /* 0x00000092030a7812 */ /* 0x000fc600078efcff */
[--C-:B------:R-:W-:Y:S01]  /*3db0*/  @!P5 IMAD.IADD R195, R195, 0x1, -R2.reuse ;  /* 0x00000001c3c3d824 */ /* 0x100fe200078e0a02 */
[----:B------:R-:W-:Y:S01]  /*3dc0*/  IADD3 R8, -R8, RZ, RZ ;  /* 0x000000ff08087210 */ /* 0x000fe20007ffe1ff */
[--C-:B------:R-:W-:Y:S01]  /*3dd0*/  @!P2 IMAD.IADD R173, R173, 0x1, -R2.reuse ;  /* 0x00000001adada824 */ /* 0x100fe200078e0a02 */
[----:B------:R-:W-:Y:S01]  /*3de0*/  ISETP.GE.AND P2, PT, R14, RZ, PT ;  /* 0x000000ff0e00720c */ /* 0x000fe20003f46270 */
[--C-:B------:R-:W-:Y:S01]  /*3df0*/  @!P3 IMAD.IADD R193, R193, 0x1, -R2.reuse ;  /* 0x00000001c1c1b824 */ /* 0x100fe200078e0a02 */
[C---:B------:R-:W-:Y:S01]  /*3e00*/  ISETP.GT.U32.AND P3, PT, R2.reuse, R199, PT ;  /* 0x000000c70200720c */ /* 0x040fe20003f64070 */
[----:B------:R-:W-:Y:S01]  /*3e10*/  @!P4 IMAD.MOV R173, RZ, RZ, -R173 ;  /* 0x000000ffffadc224 */ /* 0x000fe200078e0aad */
[C---:B------:R-:W-:Y:S01]  /*3e20*/  ISETP.GT.U32.AND P4, PT, R2.reuse, R197, PT ;  /* 0x000000c50200720c */ /* 0x040fe20003f84070 */
[C---:B------:R-:W-:Y:S01]  /*3e30*/  IMAD R201, R2.reuse, R8, R201 ;  /* 0x0000000802c97224 */ /* 0x040fe200078e02c9 */
[----:B------:R-:W-:Y:S01]  /*3e40*/  ISETP.GT.U32.AND P5, PT, R2, R195, PT ;  /* 0x000000c30200720c */ /* 0x000fe20003fa4070 */
[----:B------:R-:W-:Y:S01]  /*3e50*/  @!P1 IMAD.IADD R175, R175, 0x1, -R2 ;  /* 0x00000001afaf9824 */ /* 0x000fe200078e0a02 */
[----:B------:R-:W-:-:S02]  /*3e60*/  ISETP.GE.AND P1, PT, R11, RZ, PT ;  /* 0x000000ff0b00720c */ /* 0x000fc40003f26270 */
[----:B------:R-:W-:Y:S02]  /*3e70*/  LOP3.LUT R8, R3, 0x8e, RZ, 0xfc, !PT ;  /* 0x0000008e03087812 */ /* 0x000fe400078efcff */
[----:B------:R-:W-:Y:S02]  /*3e80*/  @!P0 IADD3 R175, -R175, RZ, RZ ;  /* 0x000000ffafaf8210 */ /* 0x000fe40007ffe1ff */
[----:B------:R-:W-:Y:S01]  /*3e90*/  ISETP.GE.AND P0, PT, R13, RZ, PT ;  /* 0x000000ff0d00720c */ /* 0x000fe20003f06270 */
[--C-:B------:R-:W-:Y:S01]  /*3ea0*/  @!P3 IMAD.IADD R199, R199, 0x1, -R2.reuse ;  /* 0x00000001c7c7b824 */ /* 0x100fe200078e0a02 */
[----:B------:R-:W-:Y:S01]  /*3eb0*/  IABS R203, R8 ;  /* 0x0000000800cb7213 */ /* 0x000fe20000000000 */
[--C-:B------:R-:W-:Y:S01]  /*3ec0*/  @!P4 IMAD.IADD R197, R197, 0x1, -R2.reuse ;  /* 0x00000001c5c5c824 */ /* 0x100fe200078e0a02 */
[----:B------:R-:W-:Y:S01]  /*3ed0*/  ISETP.GT.U32.AND P4, PT, R2, R201, PT ;  /* 0x000000c90200720c */ /* 0x000fe20003f84070 */
[----:B------:R-:W-:Y:S01]  /*3ee0*/  @!P5 IMAD.IADD R195, R195, 0x1, -R2 ;  /* 0x00000001c3c3d824 */ /* 0x000fe200078e0a02 */
[----:B------:R-:W-:Y:S01]  /*3ef0*/  ISETP.GE.AND P5, PT, R9, RZ, PT ;  /* 0x000000ff0900720c */ /* 0x000fe20003fa6270 */
[----:B------:R-:W-:Y:S01]  /*3f00*/  @!P2 IMAD.MOV R197, RZ, RZ, -R197 ;  /* 0x000000ffffc5a224 */ /* 0x000fe200078e0ac5 */
[----:B------:R-:W-:-:S02]  /*3f10*/  @!P1 IADD3 R193, -R193, RZ, RZ ;  /* 0x000000ffc1c19210 */ /* 0x000fc40007ffe1ff */
[----:B------:R-:W-:Y:S02]  /*3f20*/  ISETP.GT.U32.AND P1, PT, R2, R199, PT ;  /* 0x000000c70200720c */ /* 0x000fe40003f24070 */
[----:B------:R-:W-:Y:S01]  /*3f30*/  LOP3.LUT R9, R3, 0x90, RZ, 0xfc, !PT ;  /* 0x0000009003097812 */ /* 0x000fe200078efcff */
[----:B------:R-:W-:Y:S01]  /*3f40*/  @!P0 IMAD.MOV R195, RZ, RZ, -R195 ;  /* 0x000000ffffc38224 */ /* 0x000fe200078e0ac3 */
[----:B------:R-:W-:Y:S02]  /*3f50*/  IABS R207, R10 ;  /* 0x0000000a00cf7213 */ /* 0x000fe40000000000 */
[----:B------:R-:W-:Y:S01]  /*3f60*/  ISETP.GE.AND P3, PT, R8, RZ, PT ;  /* 0x000000ff0800720c */ /* 0x000fe20003f66270 */
[----:B------:R-:W-:Y:S01]  /*3f70*/  @!P4 IMAD.IADD R201, R201, 0x1, -R2 ;  /* 0x00000001c9c9c824 */ /* 0x000fe200078e0a02 */
[----:B------:R-:W-:Y:S01]  /*3f80*/  ISETP.GE.AND P0, PT, R9, RZ, PT ;  /* 0x000000ff0900720c */ /* 0x000fe20003f06270 */
[----:B------:R-:W-:Y:S01]  /*3f90*/  IMAD.HI.U32 R8, R7, R203, RZ ;  /* 0x000000cb07087227 */ /* 0x000fe200078e00ff */
[----:B------:R-:W-:-:S02]  /*3fa0*/  IABS R205, R9 ;  /* 0x0000000900cd7213 */ /* 0x000fc40000000000 */
[----:B------:R-:W-:Y:S01]  /*3fb0*/  ISETP.GT.U32.AND P4, PT, R2, R201, PT ;  /* 0x000000c90200720c */ /* 0x000fe20003f84070 */
[----:B------:R-:W-:Y:S01]  /*3fc0*/  IMAD.HI.U32 R9, R7, R207, RZ ;  /* 0x000000cf07097227 */ /* 0x000fe200078e00ff */
[----:B------:R-:W-:Y:S02]  /*3fd0*/  ISETP.GE.AND P2, PT, R10, RZ, PT ;  /* 0x000000ff0a00720c */ /* 0x000fe40003f46270 */
[----:B------:R-:W-:Y:S01]  /*3fe0*/  @!P1 IADD3 R199, R199, -R2, RZ ;  /* 0x80000002c7c79210 */ /* 0x000fe20007ffe0ff */
[----:B------:R-:W-:Y:S01]  /*3ff0*/  IMAD.MOV R10, RZ, RZ, -R8 ;  /* 0x000000ffff0a7224 */ /* 0x000fe200078e0a08 */
[----:B------:R-:W-:Y:S01]  /*4000*/  IADD3 R9, -R9, RZ, RZ ;  /* 0x000000ff09097210 */ /* 0x000fe20007ffe1ff */
[----:B------:R-:W-:Y:S01]  /*4010*/  IMAD.HI.U32 R8, R7, R205, RZ ;  /* 0x000000cd07087227 */ /* 0x000fe200078e00ff */
[C---:B------:R-:W-:Y:S02]  /*4020*/  LOP3.LUT R11, R3.reuse, 0x94, RZ, 0xfc, !PT ;  /* 0x00000094030b7812 */ /* 0x040fe400078efcff */
[----:B------:R-:W-:Y:S01]  /*4030*/  LOP3.LUT R13, R3, 0x9c, RZ, 0xfc, !PT ;  /* 0x0000009c030d7812 */ /* 0x000fe200078efcff */
[C---:B------:R-:W-:Y:S01]  /*4040*/  IMAD R203, R2.reuse, R10, R203 ;  /* 0x0000000a02cb7224 */ /* 0x040fe200078e02cb */
[----:B------:R-:W-:Y:S01]  /*4050*/  ISETP.GE.AND P1, PT, R11, RZ, PT ;  /* 0x000000ff0b00720c */ /* 0x000fe20003f26270 */
[----:B------:R-:W-:Y:S01]  /*4060*/  @!P6 IMAD.MOV R199, RZ, RZ, -R199 ;  /* 0x000000ffffc7e224 */ /* 0x000fe200078e0ac7 */
[----:B------:R-:W-:Y:S01]  /*4070*/  IABS R209, R11 ;  /* 0x0000000b00d17213 */ /* 0x000fe20000000000 */
[----:B------:R-:W-:Y:S01]  /*4080*/  @!P4 IMAD.IADD R201, R201, 0x1, -R2 ;  /* 0x00000001c9c9c824 */ /* 0x000fe200078e0a02 */
[C---:B------:R-:W-:Y:S01]  /*4090*/  ISETP.GT.U32.AND P6, PT, R2.reuse, R203, PT ;  /* 0x000000cb0200720c */ /* 0x040fe20003fc4070 */
[C---:B------:R-:W-:Y:S01]  /*40a0*/  IMAD R207, R2.reuse, R9, R207 ;  /* 0x0000000902cf7224 */ /* 0x040fe200078e02cf */
[----:B------:R-:W-:Y:S01]  /*40b0*/  LOP3.LUT R11, R3, 0x98, RZ, 0xfc, !PT ;  /* 0x00000098030b7812 */ /* 0x000fe200078efcff */
[----:B------:R-:W-:Y:S01]  /*40c0*/  IMAD.MOV R10, RZ, RZ, -R8 ;  /* 0x000000ffff0a7224 */ /* 0x000fe200078e0a08 */
[----:B------:R-:W-:Y:S01]  /*40d0*/  @!P5 IADD3 R201, -R201, RZ, RZ ;  /* 0x000000ffc9c9d210 */ /* 0x000fe20007ffe1ff */
[----:B------:R-:W-:Y:S01]  /*40e0*/  IMAD.HI.U32 R8, R7, R209, RZ ;  /* 0x000000d107087227 */ /* 0x000fe200078e00ff */
[----:B------:R-:W-:-:S02]  /*40f0*/  ISETP.GT.U32.AND P5, PT, R2, R207, PT ;  /* 0x000000cf0200720c */ /* 0x000fc40003fa4070 */
[----:B------:R-:W-:Y:S01]  /*4100*/  IABS R213, R11 ;  /* 0x0000000b00d57213 */ /* 0x000fe20000000000 */
[C---:B------:R-:W-:Y:S01]  /*4110*/  IMAD R205, R2.reuse, R10, R205 ;  /* 0x0000000a02cd7224 */ /* 0x040fe200078e02cd */
[C---:B------:R-:W-:Y:S01]  /*4120*/  LOP3.LUT R10, R3.reuse, 0x96, RZ, 0xfc, !PT ;  /* 0x00000096030a7812 */ /* 0x040fe200078efcff */
[----:B------:R-:W-:Y:S01]  /*4130*/  IMAD.MOV R8, RZ, RZ, -R8 ;  /* 0x000000ffff087224 */ /* 0x000fe200078e0a08 */
[----:B------:R-:W-:Y:S01]  /*4140*/  LOP3.LUT R14, R3, 0x9e, RZ, 0xfc, !PT ;  /* 0x0000009e030e7812 */ /* 0x000fe200078efcff */
[--C-:B------:R-:W-:Y:S01]  /*4150*/  @!P6 IMAD.IADD R203, R203, 0x1, -R2.reuse ;  /* 0x00000001cbcbe824 */ /* 0x100fe200078e0a02 */
[C---:B------:R-:W-:Y:S01]  /*4160*/  ISETP.GT.U32.AND P4, PT, R2.reuse, R205, PT ;  /* 0x000000cd0200720c */ /* 0x040fe20003f84070 */
[----:B------:R-:W-:Y:S01]  /*4170*/  IMAD.HI.U32 R9, R7, R213, RZ ;  /* 0x000000d507097227 */ /* 0x000fe200078e00ff */
[----:B------:R-:W-:Y:S02]  /*4180*/  IABS R211, R10 ;  /* 0x0000000a00d37213 */ /* 0x000fe40000000000 */
[C---:B------:R-:W-:Y:S01]  /*4190*/  ISETP.GT.U32.AND P6, PT, R2.reuse, R203, PT ;  /* 0x000000cb0200720c */ /* 0x040fe20003fc4070 */
[----:B------:R-:W-:Y:S01]  /*41a0*/  @!P5 IMAD.IADD R207, R207, 0x1, -R2 ;  /* 0x00000001cfcfd824 */ /* 0x000fe200078e0a02 */
[----:B------:R-:W-:Y:S01]  /*41b0*/  IABS R217, R13 ;  /* 0x0000000d00d97213 */ /* 0x000fe20000000000 */
[C---:B------:R-:W-:Y:S01]  /*41c0*/  IMAD R209, R2.reuse, R8, R209 ;  /* 0x0000000802d17224 */ /* 0x040fe200078e02d1 */
[----:B------:R-:W-:Y:S01]  /*41d0*/  IABS R219, R14 ;  /* 0x0000000e00db7213 */ /* 0x000fe20000000000 */
[----:B------:R-:W-:Y:S01]  /*41e0*/  IMAD.MOV R9, RZ, RZ, -R9 ;  /* 0x000000ffff097224 */ /* 0x000fe200078e0a09 */
[----:B------:R-:W-:Y:S01]  /*41f0*/  ISETP.GT.U32.AND P5, PT, R2, R207, PT ;  /* 0x000000cf0200720c */ /* 0x000fe20003fa4070 */
[----:B------:R-:W-:-:S04]  /*4200*/  IMAD.HI.U32 R8, R7, R211, RZ ;  /* 0x000000d307087227 */ /* 0x000fc800078e00ff */
[--C-:B------:R-:W-:Y:S01]  /*4210*/  @!P4 IMAD.IADD R205, R205, 0x1, -R2.reuse ;  /* 0x00000001cdcdc824 */ /* 0x100fe200078e0a02 */
[----:B------:R-:W-:Y:S01]  /*4220*/  IADD3 R8, -R8, RZ, RZ ;  /* 0x000000ff08087210 */ /* 0x000fe20007ffe1ff */
[----:B------:R-:W-:Y:S01]  /*4230*/  @!P6 IMAD.IADD R203, R203, 0x1, -R2 ;  /* 0x00000001cbcbe824 */ /* 0x000fe200078e0a02 */
[C---:B------:R-:W-:Y:S01]  /*4240*/  ISETP.GT.U32.AND P6, PT, R2.reuse, R209, PT ;  /* 0x000000d10200720c */ /* 0x040fe20003fc4070 */
[C---:B------:R-:W-:Y:S01]  /*4250*/  IMAD R213, R2.reuse, R9, R213 ;  /* 0x0000000902d57224 */ /* 0x040fe200078e02d5 */
[C---:B------:R-:W-:Y:S01]  /*4260*/  ISETP.GT.U32.AND P4, PT, R2.reuse, R205, PT ;  /* 0x000000cd0200720c */ /* 0x040fe20003f84070 */
[C---:B------:R-:W-:Y:S02]  /*4270*/  IMAD R211, R2.reuse, R8, R211 ;  /* 0x0000000802d37224 */ /* 0x040fe400078e02d3 */
[----:B------:R-:W-:Y:S01]  /*4280*/  @!P5 IADD3 R207, R207, -R2, RZ ;  /* 0x80000002cfcfd210 */ /* 0x000fe20007ffe0ff */
[----:B------:R-:W-:Y:S01]  /*4290*/  IMAD.HI.U32 R8, R7, R215, RZ ;  /* 0x000000d707087227 */ /* 0x000fe200078e00ff */
[----:B------:R-:W-:-:S03]  /*42a0*/  ISETP.GT.U32.AND P5, PT, R2, R213, PT ;  /* 0x000000d50200720c */ /* 0x000fc60003fa4070 */
[----:B------:R-:W-:Y:S02]  /*42b0*/  IMAD.MOV R8, RZ, RZ, -R8 ;  /* 0x000000ffff087224 */ /* 0x000fe400078e0a08 */
[----:B------:R-:W-:-:S04]  /*42c0*/  IMAD.HI.U32 R9, R7, R217, RZ ;  /* 0x000000d907097227 */ /* 0x000fc800078e00ff */
[--C-:B------:R-:W-:Y:S01]  /*42d0*/  @!P6 IMAD.IADD R209, R209, 0x1, -R2.reuse ;  /* 0x00000001d1d1e824 */ /* 0x100fe200078e0a02 */
[----:B------:R-:W-:Y:S01]  /*42e0*/  IADD3 R9, -R9, RZ, RZ ;  /* 0x000000ff09097210 */ /* 0x000fe20007ffe1ff */
[--C-:B------:R-:W-:Y:S01]  /*42f0*/  @!P4 IMAD.IADD R205, R205, 0x1, -R2.reuse ;  /* 0x00000001cdcdc824 */ /* 0x100fe200078e0a02 */
[C---:B------:R-:W-:Y:S01]  /*4300*/  ISETP.GT.U32.AND P4, PT, R2.reuse, R211, PT ;  /* 0x000000d30200720c */ /* 0x040fe20003f84070 */
[----:B------:R-:W-:Y:S01]  /*4310*/  @!P5 IMAD.IADD R213, R213, 0x1, -R2 ;  /* 0x00000001d5d5d824 */ /* 0x000fe200078e0a02 */
[C---:B------:R-:W-:Y:S01]  /*4320*/  ISETP.GT.U32.AND P6, PT, R2.reuse, R209, PT ;  /* 0x000000d10200720c */ /* 0x040fe20003fc4070 */
[C---:B------:R-:W-:Y:S02]  /*4330*/  IMAD R215, R2.reuse, R8, R215 ;  /* 0x0000000802d77224 */ /* 0x040fe400078e02d7 */
[----:B------:R-:W-:Y:S01]  /*4340*/  IMAD.HI.U32 R8, R7, R219, RZ ;  /* 0x000000db07087227 */ /* 0x000fe200078e00ff */
[----:B------:R-:W-:-:S03]  /*4350*/  ISETP.GT.U32.AND P5, PT, R2, R213, PT ;  /* 0x000000d50200720c */ /* 0x000fc60003fa4070 */
[----:B------:R-:W-:Y:S02]  /*4360*/  IMAD.MOV R8, RZ, RZ, -R8 ;  /* 0x000000ffff087224 */ /* 0x000fe400078e0a08 */
[C---:B------:R-:W-:Y:S02]  /*4370*/  IMAD R217, R2.reuse, R9, R217 ;  /* 0x0000000902d97224 */ /* 0x040fe400078e02d9 */
[--C-:B------:R-:W-:Y:S01]  /*4380*/  @!P4 IMAD.IADD R211, R211, 0x1, -R2.reuse ;  /* 0x00000001d3d3c824 */ /* 0x100fe200078e0a02 */
[----:B------:R-:W-:Y:S01]  /*4390*/  ISETP.GE.AND P4, PT, R11, RZ, PT ;  /* 0x000000ff0b00720c */ /* 0x000fe20003f86270 */
[C---:B------:R-:W-:Y:S01]  /*43a0*/  IMAD R219, R2.reuse, R8, R219 ;  /* 0x0000000802db7224 */ /* 0x040fe200078e02db */
[----:B------:R-:W-:Y:S01]  /*43b0*/  @!P6 IADD3 R209, R209, -R2, RZ ;  /* 0x80000002d1d1e210 */ /* 0x000fe20007ffe0ff */
[----:B------:R-:W-:Y:S01]  /*43c0*/  @!P0 IMAD.MOV R205, RZ, RZ, -R205 ;  /* 0x000000ffffcd8224 */ /* 0x000fe200078e0acd */
[C---:B------:R-:W-:Y:S01]  /*43d0*/  ISETP.GT.U32.AND P6, PT, R2.reuse, R215, PT ;  /* 0x000000d70200720c */ /* 0x040fe20003fc4070 */
[----:B------:R-:W-:Y:S01]  /*43e0*/  @!P5 IMAD.IADD R213, R213, 0x1, -R2 ;  /* 0x00000001d5d5d824 */ /* 0x000fe200078e0a02 */
[C---:B------:R-:W-:Y:S01]  /*43f0*/  ISETP.GT.U32.AND P0, PT, R2.reuse, R211, PT ;  /* 0x000000d30200720c */ /* 0x040fe20003f04070 */
[----:B------:R-:W-:Y:S01]  /*4400*/  @!P1 IMAD.MOV R209, RZ, RZ, -R209 ;  /* 0x000000ffffd19224 */ /* 0x000fe200078e0ad1 */
[C---:B------:R-:W-:Y:S01]  /*4410*/  ISETP.GT.U32.AND P1, PT, R2.reuse, R217, PT ;  /* 0x000000d90200720c */ /* 0x040fe20003f24070 */
[----:B------:R-:W-:Y:S01]  /*4420*/  @!P3 IMAD.MOV R203, RZ, RZ, -R203 ;  /* 0x000000ffffcbb224 */ /* 0x000fe200078e0acb */
[----:B------:R-:W-:Y:S01]  /*4430*/  ISETP.GT.U32.AND P5, PT, R2, R219, PT ;  /* 0x000000db0200720c */ /* 0x000fe20003fa4070 */
[----:B------:R-:W-:Y:S01]  /*4440*/  @!P2 IMAD.MOV R207, RZ, RZ, -R207 ;  /* 0x000000ffffcfa224 */ /* 0x000fe200078e0acf */
[----:B------:R-:W-:Y:S01]  /*4450*/  ISETP.GE.AND P3, PT, R10, RZ, PT ;  /* 0x000000ff0a00720c */ /* 0x000fe20003f66270 */
[----:B------:R-:W-:Y:S01]  /*4460*/  @!P4 IMAD.MOV R213, RZ, RZ, -R213 ;  /* 0x000000ffffd5c224 */ /* 0x000fe200078e0ad5 */
[----:B------:R-:W-:-:S02]  /*4470*/  LOP3.LUT R10, R3, 0xa0, RZ, 0xfc, !PT ;  /* 0x000000a0030a7812 */ /* 0x000fc400078efcff */
[----:B------:R-:W-:Y:S01]  /*4480*/  LOP3.LUT R11, R3, 0xa2, RZ, 0xfc, !PT ;  /* 0x000000a2030b7812 */ /* 0x000fe200078efcff */
[--C-:B------:R-:W-:Y:S01]  /*4490*/  @!P6 IMAD.IADD R215, R215, 0x1, -R2.reuse ;  /* 0x00000001d7d7e824 */ /* 0x100fe200078e0a02 */
[----:B------:R-:W-:Y:S02]  /*44a0*/  IABS R221, R10 ;  /* 0x0000000a00dd7213 */ /* 0x000fe40000000000 */
[----:B------:R-:W-:Y:S01]  /*44b0*/  @!P0 IADD3 R211, R211, -R2, RZ ;  /* 0x80000002d3d38210 */ /* 0x000fe20007ffe0ff */
[--C-:B------:R-:W-:Y:S01]  /*44c0*/  @!P1 IMAD.IADD R217, R217, 0x1, -R2.reuse ;  /* 0x00000001d9d99824 */ /* 0x100fe200078e0a02 */
[----:B------:R-:W-:Y:S01]  /*44d0*/  IABS R223, R11 ;  /* 0x0000000b00df7213 */ /* 0x000fe20000000000 */
[----:B------:R-:W-:Y:S01]  /*44e0*/  IMAD.HI.U32 R8, R7, R221, RZ ;  /* 0x000000dd07087227 */ /* 0x000fe200078e00ff */
[----:B------:R-:W-:Y:S02]  /*44f0*/  ISETP.GT.U32.AND P1, PT, R2, R215, PT ;  /* 0x000000d70200720c */ /* 0x000fe40003f24070 */
[----:B------:R-:W-:Y:S01]  /*4500*/  ISETP.GE.AND P2, PT, R12, RZ, PT ;  /* 0x000000ff0c00720c */ /* 0x000fe20003f46270 */
[----:B------:R-:W-:Y:S01]  /*4510*/  @!P5 IMAD.IADD R219, R219, 0x1, -R2 ;  /* 0x00000001dbdbd824 */ /* 0x000fe200078e0a02 */
[----:B------:R-:W-:Y:S01]  /*4520*/  IADD3 R9, -R8, RZ, RZ ;  /* 0x000000ff08097210 */ /* 0x000fe20007ffe1ff */
[----:B------:R-:W-:Y:S01]  /*4530*/  @!P3 IMAD.MOV R211, RZ, RZ, -R211 ;  /* 0x000000ffffd3b224 */ /* 0x000fe200078e0ad3 */
[C---:B------:R-:W-:Y:S01]  /*4540*/  ISETP.GT.U32.AND P5, PT, R2.reuse, R217, PT ;  /* 0x000000d90200720c */ /* 0x040fe20003fa4070 */
[----:B------:R-:W-:Y:S01]  /*4550*/  IMAD.HI.U32 R8, R7, R223, RZ ;  /* 0x000000df07087227 */ /* 0x000fe200078e00ff */
[----:B------:R-:W-:-:S02]  /*4560*/  ISETP.GT.U32.AND P3, PT, R2, R219, PT ;  /* 0x000000db0200720c */ /* 0x000fc40003f64070 */
[----:B------:R-:W-:Y:S01]  /*4570*/  ISETP.GE.AND P0, PT, R13, RZ, PT ;  /* 0x000000ff0d00720c */ /* 0x000fe20003f06270 */
[C---:B------:R-:W-:Y:S01]  /*4580*/  IMAD R221, R2.reuse, R9, R221 ;  /* 0x0000000902dd7224 */ /* 0x040fe200078e02dd */
[----:B------:R-:W-:Y:S01]  /*4590*/  LOP3.LUT R12, R3, 0xa4, RZ, 0xfc, !PT ;  /* 0x000000a4030c7812 */ /* 0x000fe200078efcff */
[----:B------:R-:W-:Y:S01]  /*45a0*/  IMAD.MOV R8, RZ, RZ, -R8 ;  /* 0x000000ffff087224 */ /* 0x000fe200078e0a08 */
[----:B------:R-:W-:Y:S02]  /*45b0*/  @!P1 IADD3 R215, R215, -R2, RZ ;  /* 0x80000002d7d79210 */ /* 0x000fe40007ffe0ff */
[C---:B------:R-:W-:Y:S01]  /*45c0*/  ISETP.GT.U32.AND P1, PT, R2.reuse, R221, PT ;  /* 0x000000dd0200720c */ /* 0x040fe20003f24070 */
[C---:B------:R-:W-:Y:S01]  /*45d0*/  IMAD R223, R2.reuse, R8, R223 ;  /* 0x0000000802df7224 */ /* 0x040fe200078e02df */
[----:B------:R-:W-:Y:S01]  /*45e0*/  LOP3.LUT R13, R3, 0xa6, RZ, 0xfc, !PT ;  /* 0x000000a6030d7812 */ /* 0x000fe200078efcff */
[--C-:B------:R-:W-:Y:S01]  /*45f0*/  @!P5 IMAD.IADD R217, R217, 0x1, -R2.reuse ;  /* 0x00000001d9d9d824 */ /* 0x100fe200078e0a02 */
[----:B------:R-:W-:Y:S01]  /*4600*/  IABS R225, R12 ;  /* 0x0000000c00e17213 */ /* 0x000fe20000000000 */
[----:B------:R-:W-:Y:S01]  /*4610*/  @!P3 IMAD.IADD R219, R219, 0x1, -R2 ;  /* 0x00000001dbdbb824 */ /* 0x000fe200078e0a02 */
[----:B------:R-:W-:Y:S01]  /*4620*/  ISETP.GT.U32.AND P3, PT, R2, R223, PT ;  /* 0x000000df0200720c */ /* 0x000fe20003f64070 */
[----:B------:R-:W-:Y:S01]  /*4630*/  @!P0 IMAD.MOV R217, RZ, RZ, -R217 ;  /* 0x000000ffffd98224 */ /* 0x000fe200078e0ad9 */
[----:B------:R-:W-:Y:S01]  /*4640*/  IABS R227, R13 ;  /* 0x0000000d00e37213 */ /* 0x000fe20000000000 */
[----:B------:R-:W-:Y:S01]  /*4650*/  IMAD.HI.U32 R8, R7, R225, RZ ;  /* 0x000000e107087227 */ /* 0x000fe200078e00ff */
[----:B------:R-:W-:-:S02]  /*4660*/  ISETP.GE.AND P5, PT, R10, RZ, PT ;  /* 0x000000ff0a00720c */ /* 0x000fc40003fa6270 */
[----:B------:R-:W-:Y:S01]  /*4670*/  LOP3.LUT R10, R3, 0xa8, RZ, 0xfc, !PT ;  /* 0x000000a8030a7812 */ /* 0x000fe200078efcff */
[----:B------:R-:W-:Y:S01]  /*4680*/  IMAD.HI.U32 R9, R7, R227, RZ ;  /* 0x000000e307097227 */ /* 0x000fe200078e00ff */
[----:B------:R-:W-:Y:S02]  /*4690*/  @!P2 IADD3 R215, -R215, RZ, RZ ;  /* 0x000000ffd7d7a210 */ /* 0x000fe40007ffe1ff */
[----:B------:R-:W-:Y:S01]  /*46a0*/  IABS R229, R10 ;  /* 0x0000000a00e57213 */ /* 0x000fe20000000000 */
[----:B------:R-:W-:Y:S01]  /*46b0*/  IMAD.MOV R8, RZ, RZ, -R8 ;  /* 0x000000ffff087224 */ /* 0x000fe200078e0a08 */
[----:B------:R-:W-:Y:S01]  /*46c0*/  IADD3 R9, -R9, RZ, RZ ;  /* 0x000000ff09097210 */ /* 0x000fe20007ffe1ff */
[--C-:B------:R-:W-:Y:S01]  /*46d0*/  @!P1 IMAD.IADD R221, R221, 0x1, -R2.reuse ;  /* 0x00000001dddd9824 */ /* 0x100fe200078e0a02 */
[----:B------:R-:W-:Y:S01]  /*46e0*/  ISETP.GE.AND P1, PT, R11, RZ, PT ;  /* 0x000000ff0b00720c */ /* 0x000fe20003f26270 */
[C---:B------:R-:W-:Y:S01]  /*46f0*/  IMAD R225, R2.reuse, R8, R225 ;  /* 0x0000000802e17224 */ /* 0x040fe200078e02e1 */
[----:B------:R-:W-:Y:S01]  /*4700*/  LOP3.LUT R11, R3, 0xaa, RZ, 0xfc, !PT ;  /* 0x000000aa030b7812 */ /* 0x000fe200078efcff */
[----:B------:R-:W-:Y:S01]  /*4710*/  @!P3 IMAD.IADD R223, R223, 0x1, -R2 ;  /* 0x00000001dfdfb824 */ /* 0x000fe200078e0a02 */
[C---:B------:R-:W-:Y:S01]  /*4720*/  ISETP.GT.U32.AND P3, PT, R2.reuse, R221, PT ;  /* 0x000000dd0200720c */ /* 0x040fe20003f64070 */
[C---:B------:R-:W-:Y:S01]  /*4730*/  IMAD R227, R2.reuse, R9, R227 ;  /* 0x0000000902e37224 */ /* 0x040fe200078e02e3 */
[----:B------:R-:W-:Y:S01]  /*4740*/  IABS R231, R11 ;  /* 0x0000000b00e77213 */ /* 0x000fe20000000000 */
[----:B------:R-:W-:Y:S01]  /*4750*/  IMAD.HI.U32 R8, R7, R229, RZ ;  /* 0x000000e507087227 */ /* 0x000fe200078e00ff */
[----:B------:R-:W-:-:S02]  /*4760*/  ISETP.GT.U32.AND P2, PT, R2, R223, PT ;  /* 0x000000df0200720c */ /* 0x000fc40003f44070 */
[C---:B------:R-:W-:Y:S01]  /*4770*/  ISETP.GT.U32.AND P4, PT, R2.reuse, R225, PT ;  /* 0x000000e10200720c */ /* 0x040fe20003f84070 */
[----:B------:R-:W-:Y:S01]  /*4780*/  IMAD.HI.U32 R9, R7, R231, RZ ;  /* 0x000000e707097227 */ /* 0x000fe200078e00ff */
[----:B------:R-:W-:Y:S02]  /*4790*/  ISETP.GT.U32.AND P0, PT, R2, R227, PT ;  /* 0x000000e30200720c */ /* 0x000fe40003f04070 */
[----:B------:R-:W-:Y:S01]  /*47a0*/  IADD3 R8, -R8, RZ, RZ ;  /* 0x000000ff08087210 */ /* 0x000fe20007ffe1ff */
[----:B------:R-:W-:Y:S01]  /*47b0*/  IMAD.MOV R9, RZ, RZ, -R9 ;  /* 0x000000ffff097224 */ /* 0x000fe200078e0a09 */
[----:B------:R-:W-:Y:S01]  /*47c0*/  ISETP.GE.AND P6, PT, R14, RZ, PT ;  /* 0x000000ff0e00720c */ /* 0x000fe20003fc6270 */
[--C-:B------:R-:W-:Y:S01]  /*47d0*/  @!P3 IMAD.IADD R221, R221, 0x1, -R2.reuse ;  /* 0x00000001ddddb824 */ /* 0x100fe200078e0a02 */
[----:B------:R-:W-:Y:S01]  /*47e0*/  ISETP.GE.AND P3, PT, R13, RZ, PT ;  /* 0x000000ff0d00720c */ /* 0x000fe20003f66270 */
[----:B------:R-:W-:Y:S01]  /*47f0*/  IMAD R229, R2, R8, R229 ;  /* 0x0000000802e57224 */ /* 0x000fe200078e02e5 */
[----:B------:R-:W-:Y:S01]  /*4800*/  LOP3.LUT R13, R3, 0xb6, RZ, 0xfc, !PT ;  /* 0x000000b6030d7812 */ /* 0x000fe200078efcff */
[--C-:B------:R-:W-:Y:S01]  /*4810*/  @!P2 IMAD.IADD R223, R223, 0x1, -R2.reuse ;  /* 0x00000001dfdfa824 */ /* 0x100fe200078e0a02 */
[----:B------:R-:W-:Y:S01]  /*4820*/  ISETP.GE.AND P2, PT, R10, RZ, PT ;  /* 0x000000ff0a00720c */ /* 0x000fe20003f46270 */
[----:B------:R-:W-:Y:S01]  /*4830*/  @!P4 IMAD.IADD R225, R225, 0x1, -R2 ;  /* 0x00000001e1e1c824 */ /* 0x000fe200078e0a02 */
[----:B------:R-:W-:Y:S01]  /*4840*/  LOP3.LUT R10, R3, 0xae, RZ, 0xfc, !PT ;  /* 0x000000ae030a7812 */ /* 0x000fe200078efcff */
[C---:B------:R-:W-:Y:S01]  /*4850*/  IMAD R231, R2.reuse, R9, R231 ;  /* 0x0000000902e77224 */ /* 0x040fe200078e02e7 */
[----:B------:R-:W-:Y:S01]  /*4860*/  @!P0 IADD3 R227, R227, -R2, RZ ;  /* 0x80000002e3e38210 */ /* 0x000fe20007ffe0ff */
[----:B------:R-:W-:Y:S01]  /*4870*/  @!P5 IMAD.MOV R221, RZ, RZ, -R221 ;  /* 0x000000ffffddd224 */ /* 0x000fe200078e0add */
[C---:B------:R-:W-:Y:S01]  /*4880*/  ISETP.GT.U32.AND P5, PT, R2.reuse, R229, PT ;  /* 0x000000e50200720c */ /* 0x040fe20003fa4070 */
[----:B------:R-:W-:Y:S01]  /*4890*/  @!P1 IMAD.MOV R223, RZ, RZ, -R223 ;  /* 0x000000ffffdf9224 */ /* 0x000fe200078e0adf */
[C---:B------:R-:W-:Y:S01]  /*48a0*/  ISETP.GT.U32.AND P4, PT, R2.reuse, R225, PT ;  /* 0x000000e10200720c */ /* 0x040fe20003f84070 */
[----:B------:R-:W-:Y:S01]  /*48b0*/  @!P6 IMAD.MOV R219, RZ, RZ, -R219 ;  /* 0x000000ffffdbe224 */ /* 0x000fe200078e0adb */
[----:B------:R-:W-:-:S02]  /*48c0*/  ISETP.GT.U32.AND P1, PT, R2, R231, PT ;  /* 0x000000e70200720c */ /* 0x000fc40003f24070 */
[----:B------:R-:W-:Y:S02]  /*48d0*/  ISETP.GT.U32.AND P0, PT, R2, R227, PT ;  /* 0x000000e30200720c */ /* 0x000fe40003f04070 */
[----:B------:R-:W-:Y:S02]  /*48e0*/  ISETP.GE.AND P6, PT, R12, RZ, PT ;  /* 0x000000ff0c00720c */ /* 0x000fe40003fc6270 */
[----:B------:R-:W-:Y:S02]  /*48f0*/  LOP3.LUT R9, R3, 0xac, RZ, 0xfc, !PT ;  /* 0x000000ac03097812 */ /* 0x000fe400078efcff */
[----:B------:R-:W-:Y:S01]  /*4900*/  IABS R235, R10 ;  /* 0x0000000a00eb7213 */ /* 0x000fe20000000000 */
[--C-:B------:R-:W-:Y:S01]  /*4910*/  @!P5 IMAD.IADD R229, R229, 0x1, -R2.reuse ;  /* 0x00000001e5e5d824 */ /* 0x100fe200078e0a02 */
[----:B------:R-:W-:Y:S01]  /*4920*/  IABS R233, R9 ;  /* 0x0000000900e97213 */ /* 0x000fe20000000000 */
[--C-:B------:R-:W-:Y:S01]  /*4930*/  @!P4 IMAD.IADD R225, R225, 0x1, -R2.reuse ;  /* 0x00000001e1e1c824 */ /* 0x100fe200078e0a02 */
[----:B------:R-:W-:Y:S01]  /*4940*/  ISETP.GE.AND P4, PT, R11, RZ, PT ;  /* 0x000000ff0b00720c */ /* 0x000fe20003f86270 */
[----:B------:R-:W-:Y:S01]  /*4950*/  @!P1 IMAD.IADD R231, R231, 0x1, -R2 ;  /* 0x00000001e7e79824 */ /* 0x000fe200078e0a02 */
[----:B------:R-:W-:Y:S01]  /*4960*/  ISETP.GT.U32.AND P5, PT, R2, R229, PT ;  /* 0x000000e50200720c */ /* 0x000fe20003fa4070 */
[----:B------:R-:W-:Y:S01]  /*4970*/  IMAD.HI.U32 R8, R7, R233, RZ ;  /* 0x000000e907087227 */ /* 0x000fe200078e00ff */
[----:B------:R-:W-:-:S02]  /*4980*/  @!P0 IADD3 R227, R227, -R2, RZ ;  /* 0x80000002e3e38210 */ /* 0x000fc40007ffe0ff */
[----:B------:R-:W-:Y:S01]  /*4990*/  ISETP.GE.AND P0, PT, R9, RZ, PT ;  /* 0x000000ff0900720c */ /* 0x000fe20003f06270 */
[----:B------:R-:W-:Y:S01]  /*49a0*/  IMAD.HI.U32 R9, R7, R235, RZ ;  /* 0x000000eb07097227 */ /* 0x000fe200078e00ff */
[----:B------:R-:W-:Y:S02]  /*49b0*/  LOP3.LUT R11, R3, 0xb0, RZ, 0xfc, !PT ;  /* 0x000000b0030b7812 */ /* 0x000fe400078efcff */
[----:B------:R-:W-:Y:S01]  /*49c0*/  ISETP.GE.AND P1, PT, R10, RZ, PT ;  /* 0x000000ff0a00720c */ /* 0x000fe20003f26270 */
[----:B------:R-:W-:Y:S01]  /*49d0*/  @!P6 IMAD.MOV R225, RZ, RZ, -R225 ;  /* 0x000000ffffe1e224 */ /* 0x000fe200078e0ae1 */
[C---:B------:R-:W-:Y:S01]  /*49e0*/  ISETP.GT.U32.AND P6, PT, R2.reuse, R231, PT ;  /* 0x000000e70200720c */ /* 0x040fe20003fc4070 */
[----:B------:R-:W-:Y:S01]  /*49f0*/  IMAD.MOV R8, RZ, RZ, -R8 ;  /* 0x000000ffff087224 */ /* 0x000fe200078e0a08 */
[----:B------:R-:W-:Y:S01]  /*4a00*/  IADD3 R9, -R9, RZ, RZ ;  /* 0x000000ff09097210 */ /* 0x000fe20007ffe1ff */
[----:B------:R-:W-:Y:S01]  /*4a10*/  @!P5 IMAD.IADD R229, R229, 0x1, -R2 ;  /* 0x00000001e5e5d824 */ /* 0x000fe200078e0a02 */
[----:B------:R-:W-:Y:S01]  /*4a20*/  IABS R237, R11 ;  /* 0x0000000b00ed7213 */ /* 0x000fe20000000000 */
[C---:B------:R-:W-:Y:S01]  /*4a30*/  IMAD R233, R2.reuse, R8, R233 ;  /* 0x0000000802e97224 */ /* 0x040fe200078e02e9 */
[----:B------:R-:W-:Y:S01]  /*4a40*/  LOP3.LUT R10, R3, 0xb2, RZ, 0xfc, !PT ;  /* 0x000000b2030a7812 */ /* 0x000fe200078efcff */
[C---:B------:R-:W-:Y:S01]  /*4a50*/  IMAD R235, R2.reuse, R9, R235 ;  /* 0x0000000902eb7224 */ /* 0x040fe200078e02eb */
[----:B------:R-:W-:Y:S01]  /*4a60*/  IABS R243, R13 ;  /* 0x0000000d00f37213 */ /* 0x000fe20000000000 */
[----:B------:R-:W-:Y:S01]  /*4a70*/  IMAD.HI.U32 R8, R7, R237, RZ ;  /* 0x000000ed07087227 */ /* 0x000fe200078e00ff */
[----:B------:R-:W-:-:S02]  /*4a80*/  ISETP.GT.U32.AND P5, PT, R2, R233, PT ;  /* 0x000000e90200720c */ /* 0x000fc40003fa4070 */
[----:B------:R-:W-:Y:S01]  /*4a90*/  IABS R239, R10 ;  /* 0x0000000a00ef7213 */ /* 0x000fe20000000000 */
[----:B------:R-:W-:Y:S01]  /*4aa0*/  IMAD.MOV R8, RZ, RZ, -R8 ;  /* 0x000000ffff087224 */ /* 0x000fe200078e0a08 */
[----:B------:R-:W-:Y:S01]  /*4ab0*/  @!P6 IADD3 R231, R231, -R2, RZ ;  /* 0x80000002e7e7e210 */ /* 0x000fe20007ffe0ff */
[----:B------:R-:W-:Y:S01]  /*4ac0*/  @!P2 IMAD.MOV R229, RZ, RZ, -R229 ;  /* 0x000000ffffe5a224 */ /* 0x000fe200078e0ae5 */
[C---:B------:R-:W-:Y:S01]  /*4ad0*/  ISETP.GT.U32.AND P6, PT, R2.reuse, R235, PT ;  /* 0x000000eb0200720c */ /* 0x040fe20003fc4070 */
[C---:B------:R-:W-:Y:S01]  /*4ae0*/  IMAD R237, R2.reuse, R8, R237 ;  /* 0x0000000802ed7224 */ /* 0x040fe200078e02ed */
[----:B------:R-:W-:Y:S01]  /*4af0*/  LOP3.LUT R12, R3, 0xb4, RZ, 0xfc, !PT ;  /* 0x000000b4030c7812 */ /* 0x000fe200078efcff */
[----:B------:R-:W-:Y:S01]  /*4b00*/  IMAD.HI.U32 R8, R7, R239, RZ ;  /* 0x000000ef07087227 */ /* 0x000fe200078e00ff */
[----:B------:R-:W-:Y:S02]  /*4b10*/  LOP3.LUT R14, R3, 0xb8, RZ, 0xfc, !PT ;  /* 0x000000b8030e7812 */ /* 0x000fe400078efcff */
[----:B------:R-:W-:Y:S01]  /*4b20*/  IABS R241, R12 ;  /* 0x0000000c00f17213 */ /* 0x000fe20000000000 */
[----:B------:R-:W-:Y:S01]  /*4b30*/  @!P5 IMAD.IADD R233, R233, 0x1, -R2 ;  /* 0x00000001e9e9d824 */ /* 0x000fe200078e0a02 */
[----:B------:R-:W-:Y:S01]  /*4b40*/  ISETP.GT.U32.AND P5, PT, R2, R237, PT ;  /* 0x000000ed0200720c */ /* 0x000fe20003fa4070 */
[----:B------:R-:W-:Y:S01]  /*4b50*/  IMAD.MOV R8, RZ, RZ, -R8 ;  /* 0x000000ffff087224 */ /* 0x000fe200078e0a08 */
[----:B------:R-:W-:Y:S01]  /*4b60*/  IABS R245, R14 ;  /* 0x0000000e00f57213 */ /* 0x000fe20000000000 */
[----:B------:R-:W-:-:S02]  /*4b70*/  IMAD.HI.U32 R9, R7, R241, RZ ;  /* 0x000000f107097227 */ /* 0x000fc400078e00ff */
[----:B------:R-:W-:Y:S02]  /*4b80*/  @!P6 IADD3 R235, R235, -R2, RZ ;  /* 0x80000002ebebe210 */ /* 0x000fe40007ffe0ff */
[C---:B------:R-:W-:Y:S01]  /*4b90*/  ISETP.GT.U32.AND P6, PT, R2.reuse, R233, PT ;  /* 0x000000e90200720c */ /* 0x040fe20003fc4070 */
[C---:B------:R-:W-:Y:S01]  /*4ba0*/  IMAD R239, R2.reuse, R8, R239 ;  /* 0x0000000802ef7224 */ /* 0x040fe200078e02ef */
[----:B------:R-:W-:Y:S01]  /*4bb0*/  ISETP.GT.U32.AND P2, PT, R2, R235, PT ;  /* 0x000000eb0200720c */ /* 0x000fe20003f44070 */
[----:B------:R-:W-:-:S04]  /*4bc0*/  IMAD.HI.U32 R8, R7, R243, RZ ;  /* 0x000000f307087227 */ /* 0x000fc800078e00ff */
[----:B------:R-:W-:Y:S02]  /*4bd0*/  IMAD.MOV R8, RZ, RZ, -R8 ;  /* 0x000000ffff087224 */ /* 0x000fe400078e0a08 */
[----:B------:R-:W-:Y:S02]  /*4be0*/  IMAD.MOV R9, RZ, RZ, -R9 ;  /* 0x000000ffff097224 */ /* 0x000fe400078e0a09 */
[C---:B------:R-:W-:Y:S02]  /*4bf0*/  IMAD R243, R2.reuse, R8, R243 ;  /* 0x0000000802f37224 */ /* 0x040fe400078e02f3 */
[----:B------:R-:W-:Y:S01]  /*4c00*/  @!P6 IADD3 R233, R233, -R2, RZ ;  /* 0x80000002e9e9e210 */ /* 0x000fe20007ffe0ff */
[C---:B------:R-:W-:Y:S01]  /*4c10*/  IMAD R241, R2.reuse, R9, R241 ;  /* 0x0000000902f17224 */ /* 0x040fe200078e02f1 */
[C---:B------:R-:W-:Y:S01]  /*4c20*/  ISETP.GT.U32.AND P6, PT, R2.reuse, R239, PT ;  /* 0x000000ef0200720c */ /* 0x040fe20003fc4070 */
[----:B------:R-:W-:Y:S01]  /*4c30*/  @!P2 IMAD.IADD R235, R235, 0x1, -R2 ;  /* 0x00000001ebeba824 */ /* 0x000fe200078e0a02 */
[----:B------:R-:W-:Y:S01]  /*4c40*/  @!P0 IADD3 R233, -R233, RZ, RZ ;  /* 0x000000ffe9e98210 */ /* 0x000fe20007ffe1ff */
[----:B------:R-:W-:Y:S01]  /*4c50*/  IMAD.HI.U32 R9, R7, R245, RZ ;  /* 0x000000f507097227 */ /* 0x000fe200078e00ff */
[----:B------:R-:W-:-:S02]  /*4c60*/  ISETP.GT.U32.AND P0, PT, R2, R241, PT ;  /* 0x000000f10200720c */ /* 0x000fc40003f04070 */
[----:B------:R-:W-:Y:S01]  /*4c70*/  ISETP.GE.AND P2, PT, R12, RZ, PT ;  /* 0x000000ff0c00720c */ /* 0x000fe20003f46270 */
[----:B------:R-:W-:Y:S01]  /*4c80*/  @!P1 IMAD.MOV R235, RZ, RZ, -R235 ;  /* 0x000000ffffeb9224 */ /* 0x000fe200078e0aeb */
[----:B------:R-:W-:Y:S01]  /*4c90*/  LOP3.LUT R12, R3, 0xba, RZ, 0xfc, !PT ;  /* 0x000000ba030c7812 */ /* 0x000fe200078efcff */
[----:B------:R-:W-:Y:S02]  /*4ca0*/  IMAD.MOV R9, RZ, RZ, -R9 ;  /* 0x000000ffff097224 */ /* 0x000fe400078e0a09 */
[--C-:B------:R-:W-:Y:S01]  /*4cb0*/  @!P5 IMAD.IADD R237, R237, 0x1, -R2.reuse ;  /* 0x00000001ededd824 */ /* 0x100fe200078e0a02 */
[----:B------:R-:W-:Y:S01]  /*4cc0*/  IABS R247, R12 ;  /* 0x0000000c00f77213 */ /* 0x000fe20000000000 */
[----:B------:R-:W-:Y:S01]  /*4cd0*/  @!P6 IMAD.IADD R239, R239, 0x1, -R2 ;  /* 0x00000001efefe824 */ /* 0x000fe200078e0a02 */
[C---:B------:R-:W-:Y:S01]  /*4ce0*/  ISETP.GT.U32.AND P6, PT, R2.reuse, R243, PT ;  /* 0x000000f30200720c */ /* 0x040fe20003fc4070 */
[C---:B------:R-:W-:Y:S01]  /*4cf0*/  IMAD R245, R2.reuse, R9, R245 ;  /* 0x0000000902f57224 */ /* 0x040fe200078e02f5 */
[C---:B------:R-:W-:Y:S01]  /*4d00*/  ISETP.GT.U32.AND P5, PT, R2.reuse, R237, PT ;  /* 0x000000ed0200720c */ /* 0x040fe20003fa4070 */
[----:B------:R-:W-:Y:S01]  /*4d10*/  IMAD.HI.U32 R8, R7, R247, RZ ;  /* 0x000000f707087227 */ /* 0x000fe200078e00ff */
[----:B------:R-:W-:-:S02]  /*4d20*/  ISETP.GT.U32.AND P1, PT, R2, R239, PT ;  /* 0x000000ef0200720c */ /* 0x000fc40003f24070 */
[----:B------:R-:W-:Y:S01]  /*4d30*/  @!P0 IADD3 R241, R241, -R2, RZ ;  /* 0x80000002f1f18210 */ /* 0x000fe20007ffe0ff */
[----:B------:R-:W-:Y:S02]  /*4d40*/  IMAD.MOV R8, RZ, RZ, -R8 ;  /* 0x000000ffff087224 */ /* 0x000fe400078e0a08 */
[----:B------:R-:W-:Y:S01]  /*4d50*/  @!P3 IMAD.MOV R227, RZ, RZ, -R227 ;  /* 0x000000ffffe3b224 */ /* 0x000fe200078e0ae3 */
[C---:B------:R-:W-:Y:S01]  /*4d60*/  ISETP.GT.U32.AND P0, PT, R2.reuse, R241, PT ;  /* 0x000000f10200720c */ /* 0x040fe20003f04070 */
[----:B------:R-:W-:Y:S01]  /*4d70*/  IMAD.HI.U32 R9, R7, R251, RZ ;  /* 0x000000fb07097227 */ /* 0x000fe200078e00ff */
[----:B------:R-:W-:Y:S02]  /*4d80*/  ISETP.GE.AND P3, PT, R11, RZ, PT ;  /* 0x000000ff0b00720c */ /* 0x000fe40003f66270 */
[----:B------:R-:W-:Y:S01]  /*4d90*/  IABS R11, R18 ;  /* 0x00000012000b7213 */ /* 0x000fe20000000000 */
[--C-:B------:R-:W-:Y:S01]  /*4da0*/  @!P6 IMAD.IADD R243, R243, 0x1, -R2.reuse ;  /* 0x00000001f3f3e824 */ /* 0x100fe200078e0a02 */
[----:B------:R-:W-:Y:S01]  /*4db0*/  IADD3 R9, -R9, RZ, RZ ;  /* 0x000000ff09097210 */ /* 0x000fe20007ffe1ff */
[C---:B------:R-:W-:Y:S01]  /*4dc0*/  IMAD R247, R2.reuse, R8, R247 ;  /* 0x0000000802f77224 */ /* 0x040fe200078e02f7 */
[----:B------:R-:W-:Y:S01]  /*4dd0*/  @!P1 IADD3 R239, R239, -R2, RZ ;  /* 0x80000002efef9210 */ /* 0x000fe20007ffe0ff */
[--C-:B------:R-:W-:Y:S01]  /*4de0*/  @!P5 IMAD.IADD R237, R237, 0x1, -R2.reuse ;  /* 0x00000001ededd824 */ /* 0x100fe200078e0a02 */
[C---:B------:R-:W-:Y:S01]  /*4df0*/  ISETP.GT.U32.AND P6, PT, R2.reuse, R243, PT ;  /* 0x000000f30200720c */ /* 0x040fe20003fc4070 */
[----:B------:R-:W-:Y:S01]  /*4e00*/  @!P4 IMAD.MOV R231, RZ, RZ, -R231 ;  /* 0x000000ffffe7c224 */ /* 0x000fe200078e0ae7 */
[C---:B------:R-:W-:Y:S01]  /*4e10*/  ISETP.GT.U32.AND P1, PT, R2.reuse, R245, PT ;  /* 0x000000f50200720c */ /* 0x040fe20003f24070 */
[----:B------:R-:W-:Y:S01]  /*4e20*/  @!P0 IMAD.IADD R241, R241, 0x1, -R2 ;  /* 0x00000001f1f18824 */ /* 0x000fe200078e0a02 */
[----:B------:R-:W-:Y:S01]  /*4e30*/  ISETP.GE.AND P5, PT, R13, RZ, PT ;  /* 0x000000ff0d00720c */ /* 0x000fe20003fa6270 */
[----:B------:R-:W-:Y:S01]  /*4e40*/  IMAD R251, R2, R9, R251 ;  /* 0x0000000902fb7224 */ /* 0x000fe200078e02fb */
[----:B------:R-:W-:Y:S01]  /*4e50*/  LOP3.LUT R13, R3, 0xbc, RZ, 0xfc, !PT ;  /* 0x000000bc030d7812 */ /* 0x000fe200078efcff */
[----:B------:R-:W-:Y:S01]  /*4e60*/  @!P2 IMAD.MOV R241, RZ, RZ, -R241 ;  /* 0x000000fffff1a224 */ /* 0x000fe200078e0af1 */
[----:B------:R-:W-:Y:S01]  /*4e70*/  ISETP.GE.AND P4, PT, R10, RZ, PT ;  /* 0x000000ff0a00720c */ /* 0x000fe20003f86270 */
[----:B------:R-:W-:Y:S01]  /*4e80*/  IMAD.HI.U32 R10, R7, R11, RZ ;  /* 0x0000000b070a7227 */ /* 0x000fe200078e00ff */
[----:B------:R-:W-:-:S02]  /*4e90*/  @!P3 IADD3 R237, -R237, RZ, RZ ;  /* 0x000000ffededb210 */ /* 0x000fc40007ffe1ff */
[----:B------:R-:W-:Y:S01]  /*4ea0*/  IABS R249, R13 ;  /* 0x0000000d00f97213 */ /* 0x000fe20000000000 */
[--C-:B------:R-:W-:Y:S01]  /*4eb0*/  @!P6 IMAD.IADD R243, R243, 0x1, -R2.reuse ;  /* 0x00000001f3f3e824 */ /* 0x100fe200078e0a02 */
[C---:B------:R-:W-:Y:S01]  /*4ec0*/  ISETP.GT.U32.AND P6, PT, R2.reuse, R247, PT ;  /* 0x000000f70200720c */ /* 0x040fe20003fc4070 */
[----:B------:R-:W-:Y:S01]  /*4ed0*/  @!P1 IMAD.IADD R245, R245, 0x1, -R2 ;  /* 0x00000001f5f59824 */ /* 0x000fe200078e0a02 */
[----:B------:R-:W-:Y:S01]  /*4ee0*/  ISETP.GT.U32.AND P2, PT, R2, R251, PT ;  /* 0x000000fb0200720c */ /* 0x000fe20003f44070 */
[----:B------:R-:W-:Y:S01]  /*4ef0*/  IMAD.HI.U32 R8, R7, R249, RZ ;  /* 0x000000f907087227 */ /* 0x000fe200078e00ff */
[----:B------:R-:W-:Y:S02]  /*4f00*/  ISETP.GE.AND P0, PT, R14, RZ, PT ;  /* 0x000000ff0e00720c */ /* 0x000fe40003f06270 */
[----:B------:R-:W-:Y:S01]  /*4f10*/  ISETP.GT.U32.AND P3, PT, R2, R245, PT ;  /* 0x000000f50200720c */ /* 0x000fe20003f64070 */
[----:B------:R-:W-:Y:S01]  /*4f20*/  IMAD.MOV R8, RZ, RZ, -R8 ;  /* 0x000000ffff087224 */ /* 0x000fe200078e0a08 */
[----:B------:R-:W-:Y:S01]  /*4f30*/  ISETP.GE.AND P1, PT, R12, RZ, PT ;  /* 0x000000ff0c00720c */ /* 0x000fe20003f26270 */
[----:B------:R-:W-:Y:S01]  /*4f40*/  IMAD.MOV R10, RZ, RZ, -R10 ;  /* 0x000000ffff0a7224 */ /* 0x000fe200078e0a0a */
[C---:B------:R-:W-:Y:S01]  /*4f50*/  LOP3.LUT R12, R3.reuse, 0xc2, RZ, 0xfc, !PT ;  /* 0x000000c2030c7812 */ /* 0x040fe200078efcff */
[----:B------:R-:W-:Y:S01]  /*4f60*/  @!P4 IMAD.MOV R239, RZ, RZ, -R239 ;  /* 0x000000ffffefc224 */ /* 0x000fe200078e0aef */
[----:B------:R-:W-:Y:S01]  /*4f70*/  LOP3.LUT R14, R3, 0xc4, RZ, 0xfc, !PT ;  /* 0x000000c4030e7812 */ /* 0x000fe200078efcff */
[----:B------:R-:W-:Y:S01]  /*4f80*/  @!P6 IMAD.IADD R247, R247, 0x1, -R2 ;  /* 0x00000001f7f7e824 */ /* 0x000fe200078e0a02 */
[----:B------:R-:W-:Y:S01]  /*4f90*/  IABS R134, R12 ;  /* 0x0000000c00867213 */ /* 0x000fe20000000000 */
[C---:B------:R-:W-:Y:S01]  /*4fa0*/  IMAD R249, R2.reuse, R8, R249 ;  /* 0x0000000802f97224 */ /* 0x040fe200078e02f9 */
[----:B------:R-:W-:Y:S01]  /*4fb0*/  @!P2 IADD3 R251, R251, -R2, RZ ;  /* 0x80000002fbfba210 */ /* 0x000fe20007ffe0ff */
[C---:B------:R-:W-:Y:S01]  /*4fc0*/  IMAD R8, R2.reuse, R10, R11 ;  /* 0x0000000a02087224 */ /* 0x040fe200078e020b */
[----:B------:R-:W-:Y:S01]  /*4fd0*/  ISETP.GT.U32.AND P4, PT, R2, R247, PT ;  /* 0x000000f70200720c */ /* 0x000fe20003f84070 */
[----:B------:R-:W-:Y:S01]  /*4fe0*/  IMAD.HI.U32 R9, R7, R134, RZ ;  /* 0x0000008607097227 */ /* 0x000fe200078e00ff */
[----:B------:R-:W-:-:S02]  /*4ff0*/  @!P3 IADD3 R245, R245, -R2, RZ ;  /* 0x80000002f5f5b210 */ /* 0x000fc40007ffe0ff */
[----:B------:R-:W-:Y:S01]  /*5000*/  IABS R10, R14 ;  /* 0x0000000e000a7213 */ /* 0x000fe20000000000 */
[----:B------:R-:W-:Y:S01]  /*5010*/  IMAD.MOV R11, RZ, RZ, -R9 ;  /* 0x000000ffff0b7224 */ /* 0x000fe200078e0a09 */
[C---:B------:R-:W-:Y:S01]  /*5020*/  ISETP.GT.U32.AND P6, PT, R2.reuse, R249, PT ;  /* 0x000000f90200720c */ /* 0x040fe20003fc4070 */
[----:B------:R-:W-:Y:S01]  /*5030*/  @!P0 IMAD.MOV R245, RZ, RZ, -R245 ;  /* 0x000000fffff58224 */ /* 0x000fe200078e0af5 */
[C---:B------:R-:W-:Y:S01]  /*5040*/  ISETP.GT.U32.AND P0, PT, R2.reuse, R251, PT ;  /* 0x000000fb0200720c */ /* 0x040fe20003f04070 */
[----:B------:R-:W-:Y:S01]  /*5050*/  IMAD.HI.U32 R9, R7, R10, RZ ;  /* 0x0000000a07097227 */ /* 0x000fe200078e00ff */
[----:B------:R-:W-:-:S03]  /*5060*/  ISETP.GT.U32.AND P3, PT, R2, R8, PT ;  /* 0x000000080200720c */ /* 0x000fc60003f64070 */
[----:B------:R-:W-:Y:S01]  /*5070*/  @!P4 IMAD.IADD R247, R247, 0x1, -R2 ;  /* 0x00000001f7f7c824 */ /* 0x000fe200078e0a02 */
[----:B------:R-:W-:Y:S01]  /*5080*/  ISETP.GE.AND P4, PT, R16, RZ, PT ;  /* 0x000000ff1000720c */ /* 0x000fe20003f86270 */
[----:B------:R-:W-:Y:S01]  /*5090*/  IMAD.MOV R9, RZ, RZ, -R9 ;  /* 0x000000ffff097224 */ /* 0x000fe200078e0a09 */
[----:B------:R-:W-:Y:S01]  /*50a0*/  LOP3.LUT R16, R3, 0xc8, RZ, 0xfc, !PT ;  /* 0x000000c803107812 */ /* 0x000fe200078efcff */
[C---:B------:R-:W-:Y:S01]  /*50b0*/  IMAD R134, R2.reuse, R11, R134 ;  /* 0x0000000b02867224 */ /* 0x040fe200078e0286 */
[----:B------:R-:W-:Y:S01]  /*50c0*/  @!P1 IADD3 R247, -R247, RZ, RZ ;  /* 0x000000fff7f79210 */ /* 0x000fe20007ffe1ff */
[C---:B------:R-:W-:Y:S01]  /*50d0*/  IMAD R10, R2.reuse, R9, R10 ;  /* 0x00000009020a7224 */ /* 0x040fe200078e020a */
[----:B------:R-:W-:Y:S01]  /*50e0*/  IABS R22, R16 ;  /* 0x0000001000167213 */ /* 0x000fe20000000000 */
[--C-:B------:R-:W-:Y:S01]  /*50f0*/  @!P0 IMAD.IADD R251, R251, 0x1, -R2.reuse ;  /* 0x00000001fbfb8824 */ /* 0x100fe200078e0a02 */
[C---:B------:R-:W-:Y:S01]  /*5100*/  ISETP.GT.U32.AND P1, PT, R2.reuse, R134, PT ;  /* 0x000000860200720c */ /* 0x040fe20003f24070 */
[----:B------:R-:W-:Y:S01]  /*5110*/  @!P6 IMAD.IADD R249, R249, 0x1, -R2 ;  /* 0x00000001f9f9e824 */ /* 0x000fe200078e0a02 */
[C---:B------:R-:W-:Y:S01]  /*5120*/  ISETP.GT.U32.AND P0, PT, R2.reuse, R10, PT ;  /* 0x0000000a0200720c */ /* 0x040fe20003f04070 */
[----:B------:R-:W-:Y:S01]  /*5130*/  @!P5 IMAD.MOV R243, RZ, RZ, -R243 ;  /* 0x000000fffff3d224 */ /* 0x000fe200078e0af3 */
[----:B------:R-:W-:Y:S01]  /*5140*/  ISETP.GE.AND P5, PT, R13, RZ, PT ;  /* 0x000000ff0d00720c */ /* 0x000fe20003fa6270 */
[----:B------:R-:W-:Y:S01]  /*5150*/  IMAD.HI.U32 R11, R7, R22, RZ ;  /* 0x00000016070b7227 */ /* 0x000fe200078e00ff */
[----:B------:R-:W-:-:S02]  /*5160*/  ISETP.GT.U32.AND P2, PT, R2, R249, PT ;  /* 0x000000f90200720c */ /* 0x000fc40003f44070 */
[----:B------:R-:W-:Y:S01]  /*5170*/  LOP3.LUT R13, R3, 0xc6, RZ, 0xfc, !PT ;  /* 0x000000c6030d7812 */ /* 0x000fe200078efcff */
[--C-:B------:R-:W-:Y:S01]  /*5180*/  @!P3 IMAD.IADD R8, R8, 0x1, -R2.reuse ;  /* 0x000000010808b824 */ /* 0x100fe200078e0a02 */
[----:B------:R-:W-:Y:S01]  /*5190*/  ISETP.GE.AND P6, PT, R18, RZ, PT ;  /* 0x000000ff1200720c */ /* 0x000fe20003fc6270 */
[----:B------:R-:W-:Y:S01]  /*51a0*/  IMAD.MOV R11, RZ, RZ, -R11 ;  /* 0x000000ffff0b7224 */ /* 0x000fe200078e0a0b */
[----:B------:R-:W-:Y:S01]  /*51b0*/  IABS R132, R13 ;  /* 0x0000000d00847213 */ /* 0x000fe20000000000 */
[----:B------:R-:W-:Y:S01]  /*51c0*/  @!P4 IMAD.MOV R251, RZ, RZ, -R251 ;  /* 0x000000fffffbc224 */ /* 0x000fe200078e0afb */
[----:B------:R-:W-:Y:S01]  /*51d0*/  @!P1 IADD3 R134, R134, -R2, RZ ;  /* 0x8000000286869210 */ /* 0x000fe20007ffe0ff */
[----:B------:R-:W-:Y:S01]  /*51e0*/  @!P0 IMAD.IADD R10, R10, 0x1, -R2 ;  /* 0x000000010a0a8824 */ /* 0x000fe200078e0a02 */
[C---:B------:R-:W-:Y:S01]  /*51f0*/  ISETP.GT.U32.AND P3, PT, R2.reuse, R8, PT ;  /* 0x000000080200720c */ /* 0x040fe20003f64070 */
[----:B------:R-:W-:Y:S01]  /*5200*/  IMAD.HI.U32 R9, R7, R132, RZ ;  /* 0x0000008407097227 */ /* 0x000fe200078e00ff */
[----:B------:R-:W-:-:S02]  /*5210*/  ISETP.GT.U32.AND P0, PT, R2, R134, PT ;  /* 0x000000860200720c */ /* 0x000fc40003f04070 */
[----:B------:R-:W-:Y:S01]  /*5220*/  ISETP.GE.AND P1, PT, R13, RZ, PT ;  /* 0x000000ff0d00720c */ /* 0x000fe20003f26270 */
[----:B------:R-:W-:Y:S01]  /*5230*/  @!P2 IMAD.IADD R249, R249, 0x1, -R2 ;  /* 0x00000001f9f9a824 */ /* 0x000fe200078e0a02 */
[----:B------:R-:W-:Y:S01]  /*5240*/  ISETP.GE.AND P2, PT, R12, RZ, PT ;  /* 0x000000ff0c00720c */ /* 0x000fe20003f46270 */
[C---:B------:R-:W-:Y:S01]  /*5250*/  IMAD R22, R2.reuse, R11, R22 ;  /* 0x0000000b02167224 */ /* 0x040fe200078e0216 */
[----:B------:R-:W-:Y:S01]  /*5260*/  LOP3.LUT R12, R3, 0xca, RZ, 0xfc, !PT ;  /* 0x000000ca030c7812 */ /* 0x000fe200078efcff */
[----:B------:R-:W-:Y:S01]  /*5270*/  IMAD.MOV R9, RZ, RZ, -R9 ;  /* 0x000000ffff097224 */ /* 0x000fe200078e0a09 */
[----:B------:R-:W-:Y:S02]  /*5280*/  @!P5 IADD3 R249, -R249, RZ, RZ ;  /* 0x000000fff9f9d210 */ /* 0x000fe40007ffe1ff */
[----:B------:R-:W-:Y:S01]  /*5290*/  IABS R130, R12 ;  /* 0x0000000c00827213 */ /* 0x000fe20000000000 */
[C---:B------:R-:W-:Y:S01]  /*52a0*/  IMAD R132, R2.reuse, R9, R132 ;  /* 0x0000000902847224 */ /* 0x040fe200078e0284 */
[----:B------:R-:W-:Y:S01]  /*52b0*/  ISETP.GT.U32.AND P5, PT, R2, R10, PT ;  /* 0x0000000a0200720c */ /* 0x000fe20003fa4070 */
[----:B------:R-:W-:Y:S01]  /*52c0*/  @!P3 IMAD.IADD R8, R8, 0x1, -R2 ;  /* 0x000000010808b824 */ /* 0x000fe200078e0a02 */
[----:B------:R-:W-:Y:S01]  /*52d0*/  @!P0 IADD3 R134, R134, -R2, RZ ;  /* 0x8000000286868210 */ /* 0x000fe20007ffe0ff */
[----:B------:R-:W-:Y:S01]  /*52e0*/  IMAD.HI.U32 R9, R7, R130, RZ ;  /* 0x0000008207097227 */ /* 0x000fe200078e00ff */
[----:B------:R-:W-:-:S02]  /*52f0*/  ISETP.GT.U32.AND P0, PT, R2, R22, PT ;  /* 0x000000160200720c */ /* 0x000fc40003f04070 */
[----:B------:R-:W-:Y:S01]  /*5300*/  ISETP.GT.U32.AND P4, PT, R2, R132, PT ;  /* 0x000000840200720c */ /* 0x000fe20003f84070 */
[----:B------:R-:W-:Y:S01]  /*5310*/  IMAD.MOV R9, RZ, RZ, -R9 ;  /* 0x000000ffff097224 */ /* 0x000fe200078e0a09 */
[----:B------:R-:W-:Y:S01]  /*5320*/  ISETP.GE.AND P3, PT, R14, RZ, PT ;  /* 0x000000ff0e00720c */ /* 0x000fe20003f66270 */
[----:B------:R-:W-:Y:S01]  /*5330*/  @!P6 IMAD.MOV R8, RZ, RZ, -R8 ;  /* 0x000000ffff08e224 */ /* 0x000fe200078e0a08 */
[----:B------:R-:W-:Y:S01]  /*5340*/  ISETP.GE.AND P6, PT, R16, RZ, PT ;  /* 0x000000ff1000720c */ /* 0x000fe20003fc6270 */
[----:B------:R-:W-:Y:S01]  /*5350*/  IMAD R130, R2, R9, R130 ;  /* 0x0000000902827224 */ /* 0x000fe200078e0282 */
[C---:B------:R-:W-:Y:S01]  /*5360*/  LOP3.LUT R9, R3.reuse, 0xcc, RZ, 0xfc, !PT ;  /* 0x000000cc03097812 */ /* 0x040fe200078efcff */
[----:B------:R-:W-:Y:S01]  /*5370*/  @!P5 IMAD.IADD R10, R10, 0x1, -R2 ;  /* 0x000000010a0ad824 */ /* 0x000fe200078e0a02 */
[----:B------:R-:W-:Y:S01]  /*5380*/  LOP3.LUT R13, R3, 0xce, RZ, 0xfc, !PT ;  /* 0x000000ce030d7812 */ /* 0x000fe200078efcff */
[----:B------:R-:W-:Y:S01]  /*5390*/  @!P2 IMAD.MOV R134, RZ, RZ, -R134 ;  /* 0x000000ffff86a224 */ /* 0x000fe200078e0a86 */
[----:B------:R-:W-:-:S02]  /*53a0*/  IABS R66, R9 ;  /* 0x0000000900427213 */ /* 0x000fc40000000000 */
[----:B------:R-:W-:Y:S01]  /*53b0*/  @!P0 IADD3 R22, R22, -R2, RZ ;  /* 0x8000000216168210 */ /* 0x000fe20007ffe0ff */
[----:B------:R-:W-:Y:S01]  /*53c0*/  @!P4 IMAD.IADD R132, R132, 0x1, -R2 ;  /* 0x000000018484c824 */ /* 0x000fe200078e0a02 */
[----:B------:R-:W-:Y:S01]  /*53d0*/  ISETP.GE.AND P4, PT, R9, RZ, PT ;  /* 0x000000ff0900720c */ /* 0x000fe20003f86270 */
[----:B------:R-:W-:Y:S01]  /*53e0*/  @!P3 IMAD.MOV R10, RZ, RZ, -R10 ;  /* 0x000000ffff0ab224 */ /* 0x000fe200078e0a0a */
[C---:B------:R-:W-:Y:S01]  /*53f0*/  ISETP.GT.U32.AND P0, PT, R2.reuse, R22, PT ;  /* 0x000000160200720c */ /* 0x040fe20003f04070 */
[----:B------:R-:W-:Y:S01]  /*5400*/  IMAD.HI.U32 R9, R7, R66, RZ ;  /* 0x0000004207097227 */ /* 0x000fe200078e00ff */
[C---:B------:R-:W-:Y:S02]  /*5410*/  ISETP.GT.U32.AND P3, PT, R2.reuse, R130, PT ;  /* 0x000000820200720c */ /* 0x040fe40003f64070 */
[----:B------:R-:W-:Y:S01]  /*5420*/  ISETP.GT.U32.AND P2, PT, R2, R132, PT ;  /* 0x000000840200720c */ /* 0x000fe20003f44070 */
[----:B------:R-:W-:Y:S01]  /*5430*/  IMAD.MOV R9, RZ, RZ, -R9 ;  /* 0x000000ffff097224 */ /* 0x000fe200078e0a09 */
[----:B------:R-:W-:-:S02]  /*5440*/  IABS R87, R13 ;  /* 0x0000000d00577213 */ /* 0x000fc40000000000 */
[C---:B------:R-:W-:Y:S01]  /*5450*/  LOP3.LUT R14, R3.reuse, 0xd0, RZ, 0xfc, !PT ;  /* 0x000000d0030e7812 */ /* 0x040fe200078efcff */
[----:B------:R-:W-:Y:S01]  /*5460*/  IMAD R66, R2, R9, R66 ;  /* 0x0000000902427224 */ /* 0x000fe200078e0242 */
[----:B------:R-:W-:Y:S01]  /*5470*/  LOP3.LUT R9, R3, 0xd2, RZ, 0xfc, !PT ;  /* 0x000000d203097812 */ /* 0x000fe200078efcff */
[----:B------:R-:W-:Y:S01]  /*5480*/  IMAD.HI.U32 R11, R7, R87, RZ ;  /* 0x00000057070b7227 */ /* 0x000fe200078e00ff */
[----:B------:R-:W-:Y:S02]  /*5490*/  IABS R127, R14 ;  /* 0x0000000e007f7213 */ /* 0x000fe40000000000 */
[----:B------:R-:W-:Y:S01]  /*54a0*/  ISETP.GE.AND P5, PT, R12, RZ, PT ;  /* 0x000000ff0c00720c */ /* 0x000fe20003fa6270 */
[--C-:B------:R-:W-:Y:S01]  /*54b0*/  @!P0 IMAD.IADD R22, R22, 0x1, -R2.reuse ;  /* 0x0000000116168824 */ /* 0x100fe200078e0a02 */
[----:B------:R-:W-:Y:S01]  /*54c0*/  IADD3 R11, -R11, RZ, RZ ;  /* 0x000000ff0b0b7210 */ /* 0x000fe20007ffe1ff */
[----:B------:R-:W-:Y:S01]  /*54d0*/  @!P3 IMAD.IADD R130, R130, 0x1, -R2 ;  /* 0x000000018282b824 */ /* 0x000fe200078e0a02 */
[----:B------:R-:W-:Y:S01]  /*54e0*/  IABS R85, R9 ;  /* 0x0000000900557213 */ /* 0x000fe20000000000 */
[----:B------:R-:W-:Y:S01]  /*54f0*/  @!P6 IMAD.MOV R22, RZ, RZ, -R22 ;  /* 0x000000ffff16e224 */ /* 0x000fe200078e0a16 */
[----:B------:R-:W-:Y:S01]  /*5500*/  ISETP.GT.U32.AND P6, PT, R2, R66, PT ;  /* 0x000000420200720c */ /* 0x000fe20003fc4070 */
[----:B------:R-:W-:Y:S01]  /*5510*/  @!P2 IMAD.IADD R132, R132, 0x1, -R2 ;  /* 0x000000018484a824 */ /* 0x000fe200078e0a02 */
[----:B------:R-:W-:Y:S01]  /*5520*/  ISETP.GT.U32.AND P3, PT, R2, R130, PT ;  /* 0x000000820200720c */ /* 0x000fe20003f64070 */
[----:B------:R-:W-:Y:S01]  /*5530*/  IMAD.HI.U32 R12, R7, R127, RZ ;  /* 0x0000007f070c7227 */ /* 0x000fe200078e00ff */
[----:B------:R-:W-:-:S02]  /*5540*/  ISETP.GE.AND P0, PT, R14, RZ, PT ;  /* 0x000000ff0e00720c */ /* 0x000fc40003f06270 */
[----:B------:R-:W-:Y:S01]  /*5550*/  @!P1 IADD3 R132, -R132, RZ, RZ ;  /* 0x000000ff84849210 */ /* 0x000fe20007ffe1ff */
[----:B------:R-:W-:Y:S01]  /*5560*/  IMAD R87, R2, R11, R87 ;  /* 0x0000000b02577224 */ /* 0x000fe200078e0257 */
[----:B------:R-:W-:Y:S01]  /*5570*/  ISETP.GE.AND P1, PT, R9, RZ, PT ;  /* 0x000000ff0900720c */ /* 0x000fe20003f26270 */
[----:B------:R-:W-:Y:S01]  /*5580*/  IMAD.MOV R12, RZ, RZ, -R12 ;  /* 0x000000ffff0c7224 */ /* 0x000fe200078e0a0c */
[----:B------:R-:W-:Y:S01]  /*5590*/  ISETP.GE.AND P2, PT, R13, RZ, PT ;  /* 0x000000ff0d00720c */ /* 0x000fe20003f46270 */
[----:B------:R-:W-:Y:S01]  /*55a0*/  IMAD.HI.U32 R9, R7, R85, RZ ;  /* 0x0000005507097227 */ /* 0x000fe200078e00ff */
[C---:B------:R-:W-:Y:S02]  /*55b0*/  LOP3.LUT R14, R3.reuse, 0xd6, RZ, 0xfc, !PT ;  /* 0x000000d6030e7812 */ /* 0x040fe400078efcff */
[C---:B------:R-:W-:Y:S01]  /*55c0*/  LOP3.LUT R13, R3.reuse, 0xd4, RZ, 0xfc, !PT ;  /* 0x000000d4030d7812 */ /* 0x040fe200078efcff */
[--C-:B------:R-:W-:Y:S01]  /*55d0*/  @!P6 IMAD.IADD R66, R66, 0x1, -R2.reuse ;  /* 0x000000014242e824 */ /* 0x100fe200078e0a02 */
[----:B------:R-:W-:Y:S01]  /*55e0*/  IABS R83, R14 ;  /* 0x0000000e00537213 */ /* 0x000fe20000000000 */
[----:B------:R-:W-:Y:S01]  /*55f0*/  @!P3 IMAD.IADD R130, R130, 0x1, -R2 ;  /* 0x000000018282b824 */ /* 0x000fe200078e0a02 */
[C---:B------:R-:W-:Y:S01]  /*5600*/  ISETP.GT.U32.AND P3, PT, R2.reuse, R87, PT ;  /* 0x000000570200720c */ /* 0x040fe20003f64070 */
[C---:B------:R-:W-:Y:S01]  /*5610*/  IMAD R127, R2.reuse, R12, R127 ;  /* 0x0000000c027f7224 */ /* 0x040fe200078e027f */
[C---:B------:R-:W-:Y:S01]  /*5620*/  ISETP.GT.U32.AND P6, PT, R2.reuse, R66, PT ;  /* 0x000000420200720c */ /* 0x040fe20003fc4070 */
[----:B------:R-:W-:Y:S01]  /*5630*/  IMAD.MOV R9, RZ, RZ, -R9 ;  /* 0x000000ffff097224 */ /* 0x000fe200078e0a09 */
[----:B------:R-:W-:Y:S01]  /*5640*/  IABS R125, R13 ;  /* 0x0000000d007d7213 */ /* 0x000fe20000000000 */
[----:B------:R-:W-:Y:S01]  /*5650*/  @!P5 IMAD.MOV R130, RZ, RZ, -R130 ;  /* 0x000000ffff82d224 */ /* 0x000fe200078e0a82 */
[C---:B------:R-:W-:Y:S01]  /*5660*/  ISETP.GT.U32.AND P5, PT, R2.reuse, R127, PT ;  /* 0x0000007f0200720c */ /* 0x040fe20003fa4070 */
[----:B------:R-:W-:Y:S01]  /*5670*/  IMAD R85, R2, R9, R85 ;  /* 0x0000000902557224 */ /* 0x000fe200078e0255 */
[----:B------:R-:W-:Y:S01]  /*5680*/  LOP3.LUT R16, R3, 0xd8, RZ, 0xfc, !PT ;  /* 0x000000d803107812 */ /* 0x000fe200078efcff */
[----:B------:R-:W-:Y:S01]  /*5690*/  IMAD.HI.U32 R12, R7, R83, RZ ;  /* 0x00000053070c7227 */ /* 0x000fe200078e00ff */
[----:B------:R-:W-:-:S02]  /*56a0*/  LOP3.LUT R18, R3, 0xda, RZ, 0xfc, !PT ;  /* 0x000000da03127812 */ /* 0x000fc400078efcff */
[----:B------:R-:W-:Y:S01]  /*56b0*/  IABS R123, R16 ;  /* 0x00000010007b7213 */ /* 0x000fe20000000000 */
[----:B------:R-:W-:Y:S01]  /*56c0*/  IMAD.HI.U32 R11, R7, R125, RZ ;  /* 0x0000007d070b7227 */ /* 0x000fe200078e00ff */
[----:B------:R-:W-:Y:S02]  /*56d0*/  @!P3 IADD3 R87, R87, -R2, RZ ;  /* 0x800000025757b210 */ /* 0x000fe40007ffe0ff */
[----:B------:R-:W-:Y:S01]  /*56e0*/  IADD3 R12, -R12, RZ, RZ ;  /* 0x000000ff0c0c7210 */ /* 0x000fe20007ffe1ff */
[--C-:B------:R-:W-:Y:S01]  /*56f0*/  @!P6 IMAD.IADD R66, R66, 0x1, -R2.reuse ;  /* 0x000000014242e824 */ /* 0x100fe200078e0a02 */
[C---:B------:R-:W-:Y:S01]  /*5700*/  ISETP.GT.U32.AND P6, PT, R2.reuse, R85, PT ;  /* 0x000000550200720c */ /* 0x040fe20003fc4070 */
[----:B------:R-:W-:Y:S01]  /*5710*/  @!P5 IMAD.IADD R127, R127, 0x1, -R2 ;  /* 0x000000017f7fd824 */ /* 0x000fe200078e0a02 */
[----:B------:R-:W-:Y:S01]  /*5720*/  ISETP.GT.U32.AND P3, PT, R2, R87, PT ;  /* 0x000000570200720c */ /* 0x000fe20003f64070 */
[----:B------:R-:W-:Y:S01]  /*5730*/  IMAD.MOV R11, RZ, RZ, -R11 ;  /* 0x000000ffff0b7224 */ /* 0x000fe200078e0a0b */
[----:B------:R-:W-:Y:S01]  /*5740*/  IABS R81, R18 ;  /* 0x0000001200517213 */ /* 0x000fe20000000000 */
[----:B------:R-:W-:-:S04]  /*5750*/  IMAD.HI.U32 R9, R7, R123, RZ ;  /* 0x0000007b07097227 */ /* 0x000fc800078e00ff */
[C---:B------:R-:W-:Y:S02]  /*5760*/  IMAD R125, R2.reuse, R11, R125 ;  /* 0x0000000b027d7224 */ /* 0x040fe400078e027d */
[C---:B------:R-:W-:Y:S01]  /*5770*/  IMAD R83, R2.reuse, R12, R83 ;  /* 0x0000000c02537224 */ /* 0x040fe200078e0253 */
[----:B------:R-:W-:Y:S01]  /*5780*/  LOP3.LUT R12, R3, 0xdc, RZ, 0xfc, !PT ;  /* 0x000000dc030c7812 */ /* 0x000fe200078efcff */
[----:B------:R-:W-:Y:S01]  /*5790*/  @!P6 IMAD.IADD R85, R85, 0x1, -R2 ;  /* 0x000000015555e824 */ /* 0x000fe200078e0a02 */
[C---:B------:R-:W-:Y:S01]  /*57a0*/  ISETP.GT.U32.AND P6, PT, R2.reuse, R127, PT ;  /* 0x0000007f0200720c */ /* 0x040fe20003fc4070 */
[----:B------:R-:W-:Y:S01]  /*57b0*/  IMAD.MOV R9, RZ, RZ, -R9 ;  /* 0x000000ffff097224 */ /* 0x000fe200078e0a09 */
[----:B------:R-:W-:Y:S01]  /*57c0*/  @!P3 IADD3 R87, R87, -R2, RZ ;  /* 0x800000025757b210 */ /* 0x000fe20007ffe0ff */
[----:B------:R-:W-:Y:S01]  /*57d0*/  IMAD.HI.U32 R11, R7, R81, RZ ;  /* 0x00000051070b7227 */ /* 0x000fe200078e00ff */
[C---:B------:R-:W-:Y:S02]  /*57e0*/  ISETP.GT.U32.AND P3, PT, R2.reuse, R125, PT ;  /* 0x0000007d0200720c */ /* 0x040fe40003f64070 */
[C---:B------:R-:W-:Y:S01]  /*57f0*/  ISETP.GT.U32.AND P5, PT, R2.reuse, R83, PT ;  /* 0x000000530200720c */ /* 0x040fe20003fa4070 */
[----:B------:R-:W-:Y:S01]  /*5800*/  IMAD R123, R2, R9, R123 ;  /* 0x00000009027b7224 */ /* 0x000fe200078e027b */
[----:B------:R-:W-:Y:S01]  /*5810*/  IABS R121, R12 ;  /* 0x0000000c00797213 */ /* 0x000fe20000000000 */
[----:B------:R-:W-:Y:S01]  /*5820*/  IMAD.MOV R11, RZ, RZ, -R11 ;  /* 0x000000ffff0b7224 */ /* 0x000fe200078e0a0b */
[----:B------:R-:W-:Y:S01]  /*5830*/  @!P2 IADD3 R87, -R87, RZ, RZ ;  /* 0x000000ff5757a210 */ /* 0x000fe20007ffe1ff */
[----:B------:R-:W-:-:S02]  /*5840*/  @!P4 IMAD.MOV R66, RZ, RZ, -R66 ;  /* 0x000000ffff42c224 */ /* 0x000fc400078e0a42 */
[----:B------:R-:W-:Y:S01]  /*5850*/  @!P6 IMAD.IADD R127, R127, 0x1, -R2 ;  /* 0x000000017f7fe824 */ /* 0x000fe200078e0a02 */
[----:B------:R-:W-:Y:S01]  /*5860*/  ISETP.GT.U32.AND P6, PT, R2, R123, PT ;  /* 0x0000007b0200720c */ /* 0x000fe20003fc4070 */
[----:B------:R-:W-:-:S04]  /*5870*/  IMAD.HI.U32 R9, R7, R121, RZ ;  /* 0x0000007907097227 */ /* 0x000fc800078e00ff */
[----:B------:R-:W-:Y:S01]  /*5880*/  @!P3 IMAD.IADD R125, R125, 0x1, -R2 ;  /* 0x000000017d7db824 */ /* 0x000fe200078e0a02 */
[C---:B------:R-:W-:Y:S01]  /*5890*/  ISETP.GT.U32.AND P3, PT, R2.reuse, R85, PT ;  /* 0x000000550200720c */ /* 0x040fe20003f64070 */
[----:B------:R-:W-:Y:S01]  /*58a0*/  IMAD.MOV R9, RZ, RZ, -R9 ;  /* 0x000000ffff097224 */ /* 0x000fe200078e0a09 */
[----:B------:R-:W-:Y:S01]  /*58b0*/  @!P5 IADD3 R83, R83, -R2, RZ ;  /* 0x800000025353d210 */ /* 0x000fe20007ffe0ff */
[C---:B------:R-:W-:Y:S01]  /*58c0*/  IMAD R81, R2.reuse, R11, R81 ;  /* 0x0000000b02517224 */ /* 0x040fe200078e0251 */
[C---:B------:R-:W-:Y:S01]  /*58d0*/  ISETP.GT.U32.AND P4, PT, R2.reuse, R125, PT ;  /* 0x0000007d0200720c */ /* 0x040fe20003f84070 */
[C---:B------:R-:W-:Y:S01]  /*58e0*/  IMAD R121, R2.reuse, R9, R121 ;  /* 0x0000000902797224 */ /* 0x040fe200078e0279 */
[----:B------:R-:W-:Y:S01]  /*58f0*/  ISETP.GT.U32.AND P5, PT, R2, R83, PT ;  /* 0x000000530200720c */ /* 0x000fe20003fa4070 */
[----:B------:R-:W-:-:S04]  /*5900*/  IMAD.HI.U32 R9, R7, R79, RZ ;  /* 0x0000004f07097227 */ /* 0x000fc800078e00ff */
[--C-:B------:R-:W-:Y:S01]  /*5910*/  @!P6 IMAD.IADD R123, R123, 0x1, -R2.reuse ;  /* 0x000000017b7be824 */ /* 0x100fe200078e0a02 */
[----:B------:R-:W-:Y:S01]  /*5920*/  ISETP.GE.AND P6, PT, R14, RZ, PT ;  /* 0x000000ff0e00720c */ /* 0x000fe20003fc6270 */
[----:B------:R-:W-:Y:S01]  /*5930*/  IMAD.HI.U32 R11, R7, R119, RZ ;  /* 0x00000077070b7227 */ /* 0x000fe200078e00ff */
[----:B------:R-:W-:Y:S02]  /*5940*/  IADD3 R9, -R9, RZ, RZ ;  /* 0x000000ff09097210 */ /* 0x000fe40007ffe1ff */
[----:B------:R-:W-:Y:S01]  /*5950*/  @!P3 IADD3 R85, R85, -R2, RZ ;  /* 0x800000025555b210 */ /* 0x000fe20007ffe0ff */
[----:B------:R-:W-:Y:S01]  /*5960*/  IMAD.MOV R11, RZ, RZ, -R11 ;  /* 0x000000ffff0b7224 */ /* 0x000fe200078e0a0b */
[C---:B------:R-:W-:Y:S01]  /*5970*/  ISETP.GT.U32.AND P3, PT, R2.reuse, R81, PT ;  /* 0x000000510200720c */ /* 0x040fe20003f64070 */
[C---:B------:R-:W-:Y:S01]  /*5980*/  IMAD R79, R2.reuse, R9, R79 ;  /* 0x00000009024f7224 */ /* 0x040fe200078e024f */
[C---:B------:R-:W-:Y:S01]  /*5990*/  ISETP.GT.U32.AND P2, PT, R2.reuse, R123, PT ;  /* 0x0000007b0200720c */ /* 0x040fe20003f44070 */
[--C-:B------:R-:W-:Y:S01]  /*59a0*/  @!P5 IMAD.IADD R83, R83, 0x1, -R2.reuse ;  /* 0x000000015353d824 */ /* 0x100fe200078e0a02 */
[C---:B------:R-:W-:Y:S01]  /*59b0*/  ISETP.GT.U32.AND P5, PT, R2.reuse, R121, PT ;  /* 0x000000790200720c */ /* 0x040fe20003fa4070 */
[C---:B------:R-:W-:Y:S01]  /*59c0*/  IMAD R119, R2.reuse, R11, R119 ;  /* 0x0000000b02777224 */ /* 0x040fe200078e0277 */
[----:B------:R-:W-:Y:S01]  /*59d0*/  LOP3.LUT R11, R3, 0xe6, RZ, 0xfc, !PT ;  /* 0x000000e6030b7812 */ /* 0x000fe200078efcff */
[----:B------:R-:W-:Y:S01]  /*59e0*/  @!P1 IMAD.MOV R85, RZ, RZ, -R85 ;  /* 0x000000ffff559224 */ /* 0x000fe200078e0a55 */
[C---:B------:R-:W-:Y:S01]  /*59f0*/  ISETP.GT.U32.AND P1, PT, R2.reuse, R79, PT ;  /* 0x0000004f0200720c */ /* 0x040fe20003f24070 */
[--C-:B------:R-:W-:Y:S01]  /*5a00*/  @!P4 IMAD.IADD R125, R125, 0x1, -R2.reuse ;  /* 0x000000017d7dc824 */ /* 0x100fe200078e0a02 */
[----:B------:R-:W-:Y:S01]  /*5a10*/  @!P6 IADD3 R83, -R83, RZ, RZ ;  /* 0x000000ff5353e210 */ /* 0x000fe20007ffe1ff */
[----:B------:R-:W-:Y:S01]  /*5a20*/  @!P0 IMAD.MOV R127, RZ, RZ, -R127 ;  /* 0x000000ffff7f8224 */ /* 0x000fe200078e0a7f */
[C---:B------:R-:W-:Y:S01]  /*5a30*/  ISETP.GT.U32.AND P6, PT, R2.reuse, R119, PT ;  /* 0x000000770200720c */ /* 0x040fe20003fc4070 */
[--C-:B------:R-:W-:Y:S01]  /*5a40*/  @!P3 IMAD.IADD R81, R81, 0x1, -R2.reuse ;  /* 0x000000015151b824 */ /* 0x100fe200078e0a02 */
[----:B------:R-:W-:Y:S01]  /*5a50*/  ISETP.GE.AND P4, PT, R13, RZ, PT ;  /* 0x000000ff0d00720c */ /* 0x000fe20003f86270 */
[--C-:B------:R-:W-:Y:S01]  /*5a60*/  @!P2 IMAD.IADD R123, R123, 0x1, -R2.reuse ;  /* 0x000000017b7ba824 */ /* 0x100fe200078e0a02 */
[----:B------:R-:W-:Y:S01]  /*5a70*/  LOP3.LUT R13, R3, 0xe2, RZ, 0xfc, !PT ;  /* 0x000000e2030d7812 */ /* 0x000fe200078efcff */
[----:B------:R-:W-:Y:S01]  /*5a80*/  @!P5 IMAD.IADD R121, R121, 0x1, -R2 ;  /* 0x000000017979d824 */ /* 0x000fe200078e0a02 */
[----:B------:R-:W-:-:S02]  /*5a90*/  ISETP.GT.U32.AND P0, PT, R2, R81, PT ;  /* 0x000000510200720c */ /* 0x000fc40003f04070 */
[----:B------:R-:W-:Y:S01]  /*5aa0*/  IABS R77, R13 ;  /* 0x0000000d004d7213 */ /* 0x000fe20000000000 */
[--C-:B------:R-:W-:Y:S01]  /*5ab0*/  @!P1 IMAD.IADD R79, R79, 0x1, -R2.reuse ;  /* 0x000000014f4f9824 */ /* 0x100fe200078e0a02 */
[----:B------:R-:W-:Y:S02]  /*5ac0*/  ISETP.GE.AND P3, PT, R16, RZ, PT ;  /* 0x000000ff1000720c */ /* 0x000fe40003f66270 */
[C---:B------:R-:W-:Y:S01]  /*5ad0*/  ISETP.GT.U32.AND P5, PT, R2.reuse, R121, PT ;  /* 0x000000790200720c */ /* 0x040fe20003fa4070 */
[--C-:B------:R-:W-:Y:S01]  /*5ae0*/  @!P6 IMAD.IADD R119, R119, 0x1, -R2.reuse ;  /* 0x000000017777e824 */ /* 0x100fe200078e0a02 */
[----:B------:R-:W-:Y:S01]  /*5af0*/  ISETP.GT.U32.AND P6, PT, R2, R79, PT ;  /* 0x0000004f0200720c */ /* 0x000fe20003fc4070 */
[----:B------:R-:W-:Y:S01]  /*5b00*/  IMAD.HI.U32 R9, R7, R77, RZ ;  /* 0x0000004d07097227 */ /* 0x000fe200078e00ff */
[----:B------:R-:W-:Y:S02]  /*5b10*/  ISETP.GE.AND P1, PT, R13, RZ, PT ;  /* 0x000000ff0d00720c */ /* 0x000fe40003f26270 */
[C---:B------:R-:W-:Y:S01]  /*5b20*/  LOP3.LUT R13, R3.reuse, 0xea, RZ, 0xfc, !PT ;  /* 0x000000ea030d7812 */ /* 0x040fe200078efcff */
[----:B------:R-:W-:Y:S01]  /*5b30*/  IMAD.MOV R9, RZ, RZ, -R9 ;  /* 0x000000ffff097224 */ /* 0x000fe200078e0a09 */
[----:B------:R-:W-:Y:S01]  /*5b40*/  ISETP.GE.AND P2, PT, R12, RZ, PT ;  /* 0x000000ff0c00720c */ /* 0x000fe20003f46270 */
[----:B------:R-:W-:Y:S01]  /*5b50*/  @!P4 IMAD.MOV R125, RZ, RZ, -R125 ;  /* 0x000000ffff7dc224 */ /* 0x000fe200078e0a7d */
[----:B------:R-:W-:Y:S01]  /*5b60*/  ISETP.GE.AND P4, PT, R18, RZ, PT ;  /* 0x000000ff1200720c */ /* 0x000fe20003f86270 */
[----:B------:R-:W-:Y:S01]  /*5b70*/  IMAD R77, R2, R9, R77 ;  /* 0x00000009024d7224 */ /* 0x000fe200078e024d */
[----:B------:R-:W-:Y:S01]  /*5b80*/  LOP3.LUT R9, R3, 0xe4, RZ, 0xfc, !PT ;  /* 0x000000e403097812 */ /* 0x000fe200078efcff */
[--C-:B------:R-:W-:Y:S01]  /*5b90*/  @!P0 IMAD.IADD R81, R81, 0x1, -R2.reuse ;  /* 0x0000000151518824 */ /* 0x100fe200078e0a02 */
[----:B------:R-:W-:Y:S01]  /*5ba0*/  ISETP.GE.AND P0, PT, R20, RZ, PT ;  /* 0x000000ff1400720c */ /* 0x000fe20003f06270 */
[----:B------:R-:W-:Y:S01]  /*5bb0*/  @!P6 IMAD.IADD R79, R79, 0x1, -R2 ;  /* 0x000000014f4fe824 */ /* 0x000fe200078e0a02 */
[----:B------:R-:W-:Y:S01]  /*5bc0*/  ISETP.GT.U32.AND P6, PT, R2, R77, PT ;  /* 0x0000004d0200720c */ /* 0x000fe20003fc4070 */
[----:B------:R-:W-:Y:S01]  /*5bd0*/  @!P3 IMAD.MOV R123, RZ, RZ, -R123 ;  /* 0x000000ffff7bb224 */ /* 0x000fe200078e0a7b */
[----:B------:R-:W-:-:S02]  /*5be0*/  IABS R117, R9 ;  /* 0x0000000900757213 */ /* 0x000fc40000000000 */
[----:B------:R-:W-:Y:S02]  /*5bf0*/  ISETP.GT.U32.AND P3, PT, R2, R119, PT ;  /* 0x000000770200720c */ /* 0x000fe40003f64070 */
[----:B------:R-:W-:Y:S02]  /*5c00*/  IABS R73, R13 ;  /* 0x0000000d00497213 */ /* 0x000fe40000000000 */
[----:B------:R-:W-:Y:S02]  /*5c10*/  @!P4 IADD3 R81, -R81, RZ, RZ ;  /* 0x000000ff5151c210 */ /* 0x000fe40007ffe1ff */
[----:B------:R-:W-:Y:S01]  /*5c20*/  ISETP.GE.AND P4, PT, R9, RZ, PT ;  /* 0x000000ff0900720c */ /* 0x000fe20003f86270 */
[----:B------:R-:W-:Y:S01]  /*5c30*/  IMAD.HI.U32 R9, R7, R117, RZ ;  /* 0x0000007507097227 */ /* 0x000fe200078e00ff */
[----:B------:R-:W-:Y:S02]  /*5c40*/  @!P0 IADD3 R79, -R79, RZ, RZ ;  /* 0x000000ff4f4f8210 */ /* 0x000fe40007ffe1ff */
[----:B------:R-:W-:Y:S01]  /*5c50*/  ISETP.GE.AND P0, PT, R13, RZ, PT ;  /* 0x000000ff0d00720c */ /* 0x000fe20003f06270 */
[--C-:B------:R-:W-:Y:S01]  /*5c60*/  @!P6 IMAD.IADD R77, R77, 0x1, -R2.reuse ;  /* 0x000000014d4de824 */ /* 0x100fe200078e0a02 */
[----:B------:R-:W-:Y:S01]  /*5c70*/  @!P5 IADD3 R121, R121, -R2, RZ ;  /* 0x800000027979d210 */ /* 0x000fe20007ffe0ff */
[----:B------:R-:W-:Y:S01]  /*5c80*/  IMAD.MOV R13, RZ, RZ, -R9 ;  /* 0x000000ffff0d7224 */ /* 0x000fe200078e0a09 */
[----:B------:R-:W-:Y:S01]  /*5c90*/  ISETP.GE.AND P5, PT, R24, RZ, PT ;  /* 0x000000ff1800720c */ /* 0x000fe20003fa6270 */
[----:B------:R-:W-:Y:S01]  /*5ca0*/  @!P3 IMAD.IADD R119, R119, 0x1, -R2 ;  /* 0x000000017777b824 */ /* 0x000fe200078e0a02 */
[C---:B------:R-:W-:Y:S01]  /*5cb0*/  ISETP.GT.U32.AND P6, PT, R2.reuse, R77, PT ;  /* 0x0000004d0200720c */ /* 0x040fe20003fc4070 */
[----:B------:R-:W-:Y:S01]  /*5cc0*/  IMAD R117, R2, R13, R117 ;  /* 0x0000000d02757224 */ /* 0x000fe200078e0275 */
[----:B------:R-:W-:Y:S01]  /*5cd0*/  IABS R75, R11 ;  /* 0x0000000b004b7213 */ /* 0x000fe20000000000 */
[----:B------:R-:W-:Y:S01]  /*5ce0*/  @!P2 IMAD.MOV R121, RZ, RZ, -R121 ;  /* 0x000000ffff79a224 */ /* 0x000fe200078e0a79 */
[----:B------:R-:W-:Y:S01]  /*5cf0*/  ISETP.GE.AND P2, PT, R11, RZ, PT ;  /* 0x000000ff0b00720c */ /* 0x000fe20003f46270 */
[----:B------:R-:W-:Y:S01]  /*5d00*/  IMAD.HI.U32 R9, R7, R73, RZ ;  /* 0x0000004907097227 */ /* 0x000fe200078e00ff */
[----:B------:R-:W-:-:S02]  /*5d10*/  LOP3.LUT R14, R3, 0xec, RZ, 0xfc, !PT ;  /* 0x000000ec030e7812 */ /* 0x000fc400078efcff */
[----:B------:R-:W-:Y:S01]  /*5d20*/  LOP3.LUT R12, R3, 0xe8, RZ, 0xfc, !PT ;  /* 0x000000e8030c7812 */ /* 0x000fe200078efcff */
[----:B------:R-:W-:Y:S01]  /*5d30*/  IMAD.HI.U32 R11, R7, R75, RZ ;  /* 0x0000004b070b7227 */ /* 0x000fe200078e00ff */
[----:B------:R-:W-:Y:S02]  /*5d40*/  IABS R113, R14 ;  /* 0x0000000e00717213 */ /* 0x000fe40000000000 */
[----:B------:R-:W-:Y:S01]  /*5d50*/  IABS R115, R12 ;  /* 0x0000000c00737213 */ /* 0x000fe20000000000 */
[----:B------:R-:W-:Y:S01]  /*5d60*/  @!P5 IMAD.MOV R119, RZ, RZ, -R119 ;  /* 0x000000ffff77d224 */ /* 0x000fe200078e0a77 */
[----:B------:R-:W-:Y:S01]  /*5d70*/  @!P6 IADD3 R77, R77, -R2, RZ ;  /* 0x800000024d4de210 */ /* 0x000fe20007ffe0ff */
[----:B------:R-:W-:Y:S01]  /*5d80*/  IMAD.MOV R9, RZ, RZ, -R9 ;  /* 0x000000ffff097224 */ /* 0x000fe200078e0a09 */
[----:B------:R-:W-:Y:S01]  /*5d90*/  ISETP.GT.U32.AND P6, PT, R2, R117, PT ;  /* 0x000000750200720c */ /* 0x000fe20003fc4070 */
[----:B------:R-:W-:Y:S01]  /*5da0*/  IMAD.HI.U32 R13, R7, R67, RZ ;  /* 0x00000043070d7227 */ /* 0x000fe200078e00ff */
[----:B------:R-:W-:-:S02]  /*5db0*/  ISETP.GE.AND P5, PT, R14, RZ, PT ;  /* 0x000000ff0e00720c */ /* 0x000fc40003fa6270 */
[----:B------:R-:W-:Y:S01]  /*5dc0*/  IADD3 R14, -R11, RZ, RZ ;  /* 0x000000ff0b0e7210 */ /* 0x000fe20007ffe1ff */
[----:B------:R-:W-:Y:S01]  /*5dd0*/  @!P1 IMAD.MOV R77, RZ, RZ, -R77 ;  /* 0x000000ffff4d9224 */ /* 0x000fe200078e0a4d */
[----:B------:R-:W-:Y:S01]  /*5de0*/  ISETP.GE.AND P3, PT, R12, RZ, PT ;  /* 0x000000ff0c00720c */ /* 0x000fe20003f66270 */
[----:B------:R-:W-:Y:S01]  /*5df0*/  IMAD.HI.U32 R12, R7, R115, RZ ;  /* 0x00000073070c7227 */ /* 0x000fe200078e00ff */
[C---:B------:R-:W-:Y:S02]  /*5e00*/  LOP3.LUT R18, R3.reuse, 0xee, RZ, 0xfc, !PT ;  /* 0x000000ee03127812 */ /* 0x040fe400078efcff */
[----:B------:R-:W-:Y:S01]  /*5e10*/  LOP3.LUT R20, R3, 0xf0, RZ, 0xfc, !PT ;  /* 0x000000f003147812 */ /* 0x000fe200078efcff */
[C---:B------:R-:W-:Y:S01]  /*5e20*/  IMAD R75, R2.reuse, R14, R75 ;  /* 0x0000000e024b7224 */ /* 0x040fe200078e024b */
[----:B------:R-:W-:Y:S01]  /*5e30*/  IABS R71, R18 ;  /* 0x0000001200477213 */ /* 0x000fe20000000000 */
[----:B------:R-:W-:Y:S01]  /*5e40*/  @!P6 IMAD.IADD R117, R117, 0x1, -R2 ;  /* 0x000000017575e824 */ /* 0x000fe200078e0a02 */
[----:B------:R-:W-:Y:S01]  /*5e50*/  LOP3.LUT R24, R3, 0xf2, RZ, 0xfc, !PT ;  /* 0x000000f203187812 */ /* 0x000fe200078efcff */
[----:B------:R-:W-:Y:S01]  /*5e60*/  IMAD.MOV R12, RZ, RZ, -R12 ;  /* 0x000000ffff0c7224 */ /* 0x000fe200078e0a0c */
[C---:B------:R-:W-:Y:S01]  /*5e70*/  ISETP.GT.U32.AND P1, PT, R2.reuse, R75, PT ;  /* 0x0000004b0200720c */ /* 0x040fe20003f24070 */
[----:B------:R-:W-:Y:S01]  /*5e80*/  IMAD.HI.U32 R11, R7, R113, RZ ;  /* 0x00000071070b7227 */ /* 0x000fe200078e00ff */
[----:B------:R-:W-:-:S02]  /*5e90*/  ISETP.GT.U32.AND P6, PT, R2, R117, PT ;  /* 0x000000750200720c */ /* 0x000fc40003fc4070 */
[----:B------:R-:W-:Y:S01]  /*5ea0*/  IABS R69, R20 ;  /* 0x0000001400457213 */ /* 0x000fe20000000000 */
[C---:B------:R-:W-:Y:S01]  /*5eb0*/  IMAD R115, R2.reuse, R12, R115 ;  /* 0x0000000c02737224 */ /* 0x040fe200078e0273 */
[----:B------:R-:W-:Y:S01]  /*5ec0*/  IABS R14, R24 ;  /* 0x00000018000e7213 */ /* 0x000fe20000000000 */
[----:B------:R-:W-:Y:S01]  /*5ed0*/  IMAD R73, R2, R9, R73 ;  /* 0x0000000902497224 */ /* 0x000fe200078e0249 */
[----:B------:R-:W-:Y:S01]  /*5ee0*/  IABS R16, R26 ;  /* 0x0000001a00107213 */ /* 0x000fe20000000000 */
[----:B------:R-:W-:-:S04]  /*5ef0*/  IMAD.HI.U32 R9, R7, R71, RZ ;  /* 0x0000004707097227 */ /* 0x000fc800078e00ff */
[----:B------:R-:W-:Y:S02]  /*5f00*/  @!P1 IMAD.IADD R75, R75, 0x1, -R2 ;  /* 0x000000014b4b9824 */ /* 0x000fe400078e0a02 */
[----:B------:R-:W-:Y:S01]  /*5f10*/  @!P6 IADD3 R117, R117, -R2, RZ ;  /* 0x800000027575e210 */ /* 0x000fe20007ffe0ff */
[----:B------:R-:W-:Y:S01]  /*5f20*/  IMAD.MOV R11, RZ, RZ, -R11 ;  /* 0x000000ffff0b7224 */ /* 0x000fe200078e0a0b */
[C---:B------:R-:W-:Y:S01]  /*5f30*/  ISETP.GT.U32.AND P6, PT, R2.reuse, R115, PT ;  /* 0x000000730200720c */ /* 0x040fe20003fc4070 */
[----:B------:R-:W-:Y:S01]  /*5f40*/  IMAD.MOV R9, RZ, RZ, -R9 ;  /* 0x000000ffff097224 */ /* 0x000fe200078e0a09 */
[C---:B------:R-:W-:Y:S01]  /*5f50*/  ISETP.GT.U32.AND P1, PT, R2.reuse, R75, PT ;  /* 0x0000004b0200720c */ /* 0x040fe20003f24070 */
[C---:B------:R-:W-:Y:S01]  /*5f60*/  IMAD R113, R2.reuse, R11, R113 ;  /* 0x0000000b02717224 */ /* 0x040fe200078e0271 */
[----:B------:R-:W-:Y:S01]  /*5f70*/  @!P4 IADD3 R117, -R117, RZ, RZ ;  /* 0x000000ff7575c210 */ /* 0x000fe20007ffe1ff */
[C---:B------:R-:W-:Y:S02]  /*5f80*/  IMAD R71, R2.reuse, R9, R71 ;  /* 0x0000000902477224 */ /* 0x040fe400078e0247 */
[----:B------:R-:W-:Y:S01]  /*5f90*/  IMAD.HI.U32 R9, R7, R69, RZ ;  /* 0x0000004507097227 */ /* 0x000fe200078e00ff */
[----:B------:R-:W-:-:S03]  /*5fa0*/  ISETP.GT.U32.AND P4, PT, R2, R113, PT ;  /* 0x000000710200720c */ /* 0x000fc60003f84070 */
[----:B------:R-:W-:-:S04]  /*5fb0*/  IMAD.HI.U32 R11, R7, R14, RZ ;  /* 0x0000000e070b7227 */ /* 0x000fc800078e00ff */
[--C-:B------:R-:W-:Y:S02]  /*5fc0*/  @!P6 IMAD.IADD R115, R115, 0x1, -R2.reuse ;  /* 0x000000017373e824 */ /* 0x100fe400078e0a02 */
[----:B------:R-:W-:Y:S01]  /*5fd0*/  @!P1 IMAD.IADD R75, R75, 0x1, -R2 ;  /* 0x000000014b4b9824 */ /* 0x000fe200078e0a02 */
[C---:B------:R-:W-:Y:S01]  /*5fe0*/  ISETP.GT.U32.AND P1, PT, R2.reuse, R73, PT ;  /* 0x000000490200720c */ /* 0x040fe20003f24070 */
[----:B------:R-:W-:Y:S01]  /*5ff0*/  IMAD.HI.U32 R12, R7, R16, RZ ;  /* 0x00000010070c7227 */ /* 0x000fe200078e00ff */
[----:B------:R-:W-:-:S03]  /*6000*/  ISETP.GT.U32.AND P6, PT, R2, R115, PT ;  /* 0x000000730200720c */ /* 0x000fc60003fc4070 */
[----:B------:R-:W-:Y:S01]  /*6010*/  IMAD.MOV R9, RZ, RZ, -R9 ;  /* 0x000000ffff097224 */ /* 0x000fe200078e0a09 */
[----:B------:R-:W-:Y:S01]  /*6020*/  IADD3 R65, -R12, RZ, RZ ;  /* 0x000000ff0c417210 */ /* 0x000fe20007ffe1ff */
[----:B------:R-:W-:Y:S01]  /*6030*/  @!P2 IMAD.MOV R75, RZ, RZ, -R75 ;  /* 0x000000ffff4ba224 */ /* 0x000fe200078e0a4b */
[C---:B------:R-:W-:Y:S01]  /*6040*/  ISETP.GT.U32.AND P2, PT, R2.reuse, R71, PT ;  /* 0x000000470200720c */ /* 0x040fe20003f44070 */
[----:B------:R-:W-:Y:S01]  /*6050*/  IMAD.MOV R11, RZ, RZ, -R11 ;  /* 0x000000ffff0b7224 */ /* 0x000fe200078e0a0b */
[----:B------:R-:W-:Y:S01]  /*6060*/  LOP3.LUT R12, R3, 0xfc, RZ, 0xfc, !PT ;  /* 0x000000fc030c7812 */ /* 0x000fe200078efcff */
[C---:B------:R-:W-:Y:S02]  /*6070*/  IMAD R69, R2.reuse, R9, R69 ;  /* 0x0000000902457224 */ /* 0x040fe400078e0245 */
[C---:B------:R-:W-:Y:S01]  /*6080*/  IMAD R9, R2.reuse, R11, R14 ;  /* 0x0000000b02097224 */ /* 0x040fe200078e020e */
[----:B------:R-:W-:Y:S01]  /*6090*/  @!P1 IADD3 R73, R73, -R2, RZ ;  /* 0x8000000249499210 */ /* 0x000fe20007ffe0ff */
[----:B------:R-:W-:Y:S01]  /*60a0*/  @!P6 IMAD.IADD R115, R115, 0x1, -R2 ;  /* 0x000000017373e824 */ /* 0x000fe200078e0a02 */
[C---:B------:R-:W-:Y:S01]  /*60b0*/  ISETP.GT.U32.AND P6, PT, R2.reuse, R69, PT ;  /* 0x000000450200720c */ /* 0x040fe20003fc4070 */
[C---:B------:R-:W-:Y:S01]  /*60c0*/  IMAD R11, R2.reuse, R65, R16 ;  /* 0x00000041020b7224 */ /* 0x040fe200078e0210 */
[----:B------:R-:W-:Y:S01]  /*60d0*/  IABS R65, R30 ;  /* 0x0000001e00417213 */ /* 0x000fe20000000000 */
[--C-:B------:R-:W-:Y:S01]  /*60e0*/  @!P4 IMAD.IADD R113, R113, 0x1, -R2.reuse ;  /* 0x000000017171c824 */ /* 0x100fe200078e0a02 */
[C---:B------:R-:W-:Y:S01]  /*60f0*/  ISETP.GT.U32.AND P1, PT, R2.reuse, R9, PT ;  /* 0x000000090200720c */ /* 0x040fe20003f24070 */
[----:B------:R-:W-:Y:S01]  /*6100*/  @!P2 IMAD.IADD R71, R71, 0x1, -R2 ;  /* 0x000000014747a824 */ /* 0x000fe200078e0a02 */
[C---:B------:R-:W-:Y:S01]  /*6110*/  ISETP.GT.U32.AND P4, PT, R2.reuse, R73, PT ;  /* 0x000000490200720c */ /* 0x040fe20003f84070 */
[----:B------:R-:W-:Y:S01]  /*6120*/  IMAD.MOV R13, RZ, RZ, -R13 ;  /* 0x000000ffff0d7224 */ /* 0x000fe200078e0a0d */
[----:B------:R-:W-:Y:S01]  /*6130*/  LOP3.LUT R16, R3, 0xfa, RZ, 0xfc, !PT ;  /* 0x000000fa03107812 */ /* 0x000fe200078efcff */
[----:B------:R-:W-:Y:S01]  /*6140*/  IMAD.HI.U32 R3, R7, R65, RZ ;  /* 0x0000004107037227 */ /* 0x000fe200078e00ff */
[----:B------:R-:W-:-:S02]  /*6150*/  ISETP.GT.U32.AND P2, PT, R2, R113, PT ;  /* 0x000000710200720c */ /* 0x000fc40003f44070 */
[----:B------:R-:W-:Y:S01]  /*6160*/  IABS R14, R12 ;  /* 0x0000000c000e7213 */ /* 0x000fe20000000000 */
[C---:B------:R-:W-:Y:S01]  /*6170*/  IMAD R67, R2.reuse, R13, R67 ;  /* 0x0000000d02437224 */ /* 0x040fe200078e0243 */
[----:B------:R-:W-:Y:S01]  /*6180*/  IABS R13, R16 ;  /* 0x00000010000d7213 */ /* 0x000fe20000000000 */
[----:B------:R-:W-:Y:S01]  /*6190*/  IMAD.MOV R3, RZ, RZ, -R3 ;  /* 0x000000ffff037224 */ /* 0x000fe200078e0a03 */
[-C--:B------:R-:W-:Y:S01]  /*61a0*/  @!P6 IADD3 R69, R69, -R2.reuse, RZ ;  /* 0x800000024545e210 */ /* 0x080fe20007ffe0ff */
[----:B------:R-:W-:Y:S01]  /*61b0*/  @!P1 IMAD.IADD R9, R9, 0x1, -R2 ;  /* 0x0000000109099824 */ /* 0x000fe200078e0a02 */
[C---:B------:R-:W-:Y:S01]  /*61c0*/  ISETP.GT.U32.AND P6, PT, R2.reuse, R71, PT ;  /* 0x000000470200720c */ /* 0x040fe20003fc4070 */
[C---:B------:R-:W-:Y:S01]  /*61d0*/  IMAD R65, R2.reuse, R3, R65 ;  /* 0x0000000302417224 */ /* 0x040fe200078e0241 */
[----:B------:R-:W-:Y:S01]  /*61e0*/  @!P4 IADD3 R73, R73, -R2, RZ ;  /* 0x800000024949c210 */ /* 0x000fe20007ffe0ff */
[----:B------:R-:W-:Y:S01]  /*61f0*/  IMAD.HI.U32 R3, R7, R13, RZ ;  /* 0x0000000d07037227 */ /* 0x000fe200078e00ff */
[----:B------:R-:W-:-:S02]  /*6200*/  ISETP.GT.U32.AND P4, PT, R2, R11, PT ;  /* 0x0000000b0200720c */ /* 0x000fc40003f84070 */
[----:B------:R-:W-:Y:S01]  /*6210*/  ISETP.GT.U32.AND P1, PT, R2, R69, PT ;  /* 0x000000450200720c */ /* 0x000fe20003f24070 */
[----:B------:R-:W-:-:S04]  /*6220*/  IMAD.HI.U32 R7, R7, R14, RZ ;  /* 0x0000000e07077227 */ /* 0x000fc800078e00ff */
[----:B------:R-:W-:Y:S01]  /*6230*/  @!P3 IMAD.MOV R115, RZ, RZ, -R115 ;  /* 0x000000ffff73b224 */ /* 0x000fe200078e0a73 */
[C---:B------:R-:W-:Y:S01]  /*6240*/  ISETP.GT.U32.AND P3, PT, R2.reuse, R9, PT ;  /* 0x000000090200720c */ /* 0x040fe20003f64070 */
[----:B------:R-:W-:Y:S01]  /*6250*/  @!P2 IMAD.IADD R113, R113, 0x1, -R2 ;  /* 0x000000017171a824 */ /* 0x000fe200078e0a02 */
[C---:B------:R-:W-:Y:S01]  /*6260*/  ISETP.GT.U32.AND P2, PT, R2.reuse, R67, PT ;  /* 0x000000430200720c */ /* 0x040fe20003f44070 */
[----:B------:R-:W-:Y:S02]  /*6270*/  IMAD.MOV R7, RZ, RZ, -R7 ;  /* 0x000000ffff077224 */ /* 0x000fe400078e0a07 */
[----:B------:R-:W-:Y:S01]  /*6280*/  IMAD.MOV R3, RZ, RZ, -R3 ;  /* 0x000000ffff037224 */ /* 0x000fe200078e0a03 */
[----:B------:R-:W-:Y:S01]  /*6290*/  @!P5 IADD3 R113, -R113, RZ, RZ ;  /* 0x000000ff7171d210 */ /* 0x000fe20007ffe1ff */
[C---:B------:R-:W-:Y:S02]  /*62a0*/  IMAD R14, R2.reuse, R7, R14 ;  /* 0x00000007020e7224 */ /* 0x040fe400078e020e */
[----:B------:R-:W-:-:S02]  /*62b0*/  IMAD R13, R2, R3, R13 ;  /* 0x00000003020d7224 */ /* 0x000fc400078e020d */
[--C-:B------:R-:W-:Y:S01]  /*62c0*/  @!P6 IMAD.IADD R71, R71, 0x1, -R2.reuse ;  /* 0x000000014747e824 */ /* 0x100fe200078e0a02 */
[C---:B------:R-:W-:Y:S01]  /*62d0*/  ISETP.GT.U32.AND P6, PT, R2.reuse, R65, PT ;  /* 0x000000410200720c */ /* 0x040fe20003fc4070 */
[--C-:B------:R-:W-:Y:S01]  /*62e0*/  @!P4 IMAD.IADD R11, R11, 0x1, -R2.reuse ;  /* 0x000000010b0bc824 */ /* 0x100fe200078e0a02 */
[C---:B------:R-:W-:Y:S01]  /*62f0*/  ISETP.GT.U32.AND P4, PT, R2.reuse, R14, PT ;  /* 0x0000000e0200720c */ /* 0x040fe20003f84070 */
[--C-:B------:R-:W-:Y:S01]  /*6300*/  @!P1 IMAD.IADD R69, R69, 0x1, -R2.reuse ;  /* 0x0000000145459824 */ /* 0x100fe200078e0a02 */
[----:B------:R-:W-:Y:S01]  /*6310*/  ISETP.GT.U32.AND P1, PT, R2, R13, PT ;  /* 0x0000000d0200720c */ /* 0x000fe20003f24070 */
[--C-:B------:R-:W-:Y:S01]  /*6320*/  @!P2 IMAD.IADD R67, R67, 0x1, -R2.reuse ;  /* 0x000000014343a824 */ /* 0x100fe200078e0a02 */
[-C--:B------:R-:W-:Y:S01]  /*6330*/  @!P3 IADD3 R9, R9, -R2.reuse, RZ ;  /* 0x800000020909b210 */ /* 0x080fe20007ffe0ff */
[----:B------:R-:W-:Y:S01]  /*6340*/  @!P0 IMAD.MOV R73, RZ, RZ, -R73 ;  /* 0x000000ffff498224 */ /* 0x000fe200078e0a49 */
[----:B------:R-:W-:Y:S01]  /*6350*/  ISETP.GE.AND P3, PT, R18, RZ, PT ;  /* 0x000000ff1200720c */ /* 0x000fe20003f66270 */
[----:B------:R-:W-:Y:S01]  /*6360*/  IMAD.U32 R3, RZ, RZ, UR5 ;  /* 0x00000005ff037e24 */ /* 0x000fe2000f8e00ff */
[----:B------:R-:W-:Y:S01]  /*6370*/  ISETP.GE.AND P2, PT, R20, RZ, PT ;  /* 0x000000ff1400720c */ /* 0x000fe20003f46270 */
[----:B------:R-:W-:Y:S01]  /*6380*/  IMAD.MOV.U32 R7, RZ, RZ, R9 ;  /* 0x000000ffff077224 */ /* 0x000fe200078e0009 */
[----:B------:R-:W-:Y:S01]  /*6390*/  ISETP.GT.U32.AND P0, PT, R2, R11, PT ;  /* 0x0000000b0200720c */ /* 0x000fe20003f04070 */
[--C-:B------:R-:W-:Y:S01]  /*63a0*/  @!P6 IMAD.IADD R65, R65, 0x1, -R2.reuse ;  /* 0x000000014141e824 */ /* 0x100fe200078e0a02 */
[----:B------:R-:W-:Y:S01]  /*63b0*/  ISETP.GE.AND P6, PT, R24, RZ, PT ;  /* 0x000000ff1800720c */ /* 0x000fe20003fc6270 */
[----:B------:R-:W-:Y:S01]  /*63c0*/  @!P4 IMAD.IADD R14, R14, 0x1, -R2 ;  /* 0x000000010e0ec824 */ /* 0x000fe200078e0a02 */
[----:B------:R-:W-:Y:S01]  /*63d0*/  ISETP.GT.U32.AND P4, PT, R2, R67, PT ;  /* 0x000000430200720c */ /* 0x000fe20003f84070 */
[----:B------:R-:W-:Y:S01]  /*63e0*/  ULDC UR5, c[0x0][0x240] ;  /* 0x0000900000057ab9 */ /* 0x000fe20000000800 */
[----:B------:R-:W-:-:S02]  /*63f0*/  @!P1 IADD3 R13, R13, -R2, RZ ;  /* 0x800000020d0d9210 */ /* 0x000fc40007ffe0ff */
[----:B------:R-:W-:Y:S01]  /*6400*/  ISETP.GE.AND P1, PT, R232, UR6, PT ;  /* 0x00000006e8007c0c */ /* 0x000fe2000bf26270 */
[----:B------:R-:W-:Y:S01]  /*6410*/  @!P3 IMAD.MOV R71, RZ, RZ, -R71 ;  /* 0x000000ffff47b224 */ /* 0x000fe200078e0a47 */
[C---:B------:R-:W-:Y:S01]  /*6420*/  ISETP.GT.U32.AND P3, PT, R2.reuse, R65, PT ;  /* 0x000000410200720c */ /* 0x040fe20003f64070 */
[----:B------:R-:W-:Y:S01]  /*6430*/  @!P2 IMAD.MOV R69, RZ, RZ, -R69 ;  /* 0x000000ffff45a224 */ /* 0x000fe200078e0a45 */
[C---:B------:R-:W-:Y:S01]  /*6440*/  ISETP.GT.U32.AND P5, PT, R2.reuse, R13, PT ;  /* 0x0000000d0200720c */ /* 0x040fe20003fa4070 */
[--C-:B------:R-:W-:Y:S01]  /*6450*/  @!P0 IMAD.IADD R11, R11, 0x1, -R2.reuse ;  /* 0x000000010b0b8824 */ /* 0x100fe200078e0a02 */
[----:B------:R-:W-:Y:S01]  /*6460*/  ISETP.GT.U32.AND P2, PT, R2, R14, PT ;  /* 0x0000000e0200720c */ /* 0x000fe20003f44070 */
[----:B------:R-:W-:Y:S01]  /*6470*/  ULDC.64 UR6, c[0x0][0x218] ;  /* 0x0000860000067ab9 */ /* 0x000fe20000000a00 */
[----:B------:R-:W-:Y:S01]  /*6480*/  SEL R3, R3, RZ, !P1 ;  /* 0x000000ff03037207 */ /* 0x000fe20004800000 */
[----:B------:R-:W-:Y:S01]  /*6490*/  @!P4 IMAD.IADD R67, R67, 0x1, -R2 ;  /* 0x000000014343c824 */ /* 0x000fe200078e0a02 */
[----:B------:R-:W-:Y:S01]  /*64a0*/  ISETP.GE.AND P4, PT, R30, RZ, PT ;  /* 0x000000ff1e00720c */ /* 0x000fe20003f86270 */
[----:B------:R-:W-:Y:S01]  /*64b0*/  IMAD.MOV.U32 R9, RZ, RZ, R11 ;  /* 0x000000ffff097224 */ /* 0x000fe200078e000b */
[----:B------:R-:W-:-:S02]  /*64c0*/  ISETP.NE.U32.AND P1, PT, R3, RZ, PT ;  /* 0x000000ff0300720c */ /* 0x000fc40003f25070 */
[----:B------:R-:W-:Y:S01]  /*64d0*/  @!P6 IADD3 R7, -R7, RZ, RZ ;  /* 0x000000ff0707e210 */ /* 0x000fe20007ffe1ff */
[--C-:B------:R-:W-:Y:S01]  /*64e0*/  @!P3 IMAD.IADD R65, R65, 0x1, -R2.reuse ;  /* 0x000000014141b824 */ /* 0x100fe200078e0a02 */
[----:B------:R-:W-:Y:S02]  /*64f0*/  ISETP.GE.AND P3, PT, R16, RZ, PT ;  /* 0x000000ff1000720c */ /* 0x000fe40003f66270 */
[----:B------:R-:W-:Y:S01]  /*6500*/  @!P5 IADD3 R13, R13, -R2, RZ ;  /* 0x800000020d0dd210 */ /* 0x000fe20007ffe0ff */
[----:B------:R-:W-:Y:S01]  /*6510*/  @!P2 IMAD.IADD R14, R14, 0x1, -R2 ;  /* 0x000000010e0ea824 */ /* 0x000fe200078e0a02 */
[----:B------:R-:W-:Y:S01]  /*6520*/  ISETP.GE.AND P5, PT, R12, RZ, PT ;  /* 0x000000ff0c00720c */ /* 0x000fe20003fa6270 */
[----:B------:R-:W1:Y:S01]  /*6530*/  LDC.64 R2, c[0x0][0x238] ;  /* 0x00008e00ff027b82 */ /* 0x000e620000000a00 */
[----:B------:R-:W-:Y:S01]  /*6540*/  ISETP.GE.AND P6, PT, R26, RZ, PT ;  /* 0x000000ff1a00720c */ /* 0x000fe20003fc6270 */
[----:B------:R-:W-:Y:S01]  /*6550*/  @!P4 IMAD.MOV R65, RZ, RZ, -R65 ;  /* 0x000000ffff41c224 */ /* 0x000fe200078e0a41 */
[----:B------:R-:W-:-:S02]  /*6560*/  ISETP.GE.AND P0, PT, R28, RZ, PT ;  /* 0x000000ff1c00720c */ /* 0x000fc40003f06270 */
[----:B------:R-:W-:Y:S01]  /*6570*/  MOV R11, R13 ;  /* 0x0000000d000b7202 */ /* 0x000fe20000000f00 */
[----:B------:R-:W-:Y:S01]  /*6580*/  IMAD.MOV.U32 R13, RZ, RZ, R14 ;  /* 0x000000ffff0d7224 */ /* 0x000fe200078e000e */
[----:B------:R-:W-:Y:S02]  /*6590*/  ISETP.GE.AND P2, PT, R152, RZ, PT ;  /* 0x000000ff9800720c */ /* 0x000fe40003f46270 */
[----:B------:R-:W-:Y:S02]  /*65a0*/  @!P3 IADD3 R11, -R11, RZ, RZ ;  /* 0x000000ff0b0bb210 */ /* 0x000fe40007ffe1ff */
[----:B------:R-:W-:Y:S01]  /*65b0*/  ISETP.GE.AND P3, PT, R154, RZ, PT ;  /* 0x000000ff9a00720c */ /* 0x000fe20003f66270 */
[----:B------:R-:W-:Y:S01]  /*65c0*/  @!P5 IMAD.MOV R13, RZ, RZ, -R13 ;  /* 0x000000ffff0dd224 */ /* 0x000fe200078e0a0d */
[----:B------:R-:W-:Y:S01]  /*65d0*/  ISETP.GE.AND P4, PT, R156, RZ, PT ;  /* 0x000000ff9c00720c */ /* 0x000fe20003f86270 */
[----:B------:R-:W-:Y:S01]  /*65e0*/  @!P6 IMAD.MOV R9, RZ, RZ, -R9 ;  /* 0x000000ffff09e224 */ /* 0x000fe200078e0a09 */
[----:B------:R-:W-:Y:S01]  /*65f0*/  ISETP.GE.AND P5, PT, R155, RZ, PT ;  /* 0x000000ff9b00720c */ /* 0x000fe20003fa6270 */
[----:B------:R-:W-:Y:S01]  /*6600*/  @!P0 IMAD.MOV R67, RZ, RZ, -R67 ;  /* 0x000000ffff438224 */ /* 0x000fe200078e0a43 */
[----:B------:R-:W-:-:S02]  /*6610*/  ISETP.NE.AND P6, PT, R32, RZ, PT ;  /* 0x000000ff2000720c */ /* 0x000fc40003fc5270 */
[----:B------:R-:W-:Y:S01]  /*6620*/  LOP3.LUT R12, RZ, R32, RZ, 0x33, !PT ;  /* 0x00000020ff0c7212 */ /* 0x000fe200078e33ff */
[----:B------:R-:W-:Y:S01]  /*6630*/  @!P2 IMAD.MOV R0, RZ, RZ, -R0 ;  /* 0x000000ffff00a224 */ /* 0x000fe200078e0a00 */
[----:B------:R-:W-:Y:S02]  /*6640*/  ISETP.NE.AND P0, PT, R68, RZ, PT ;  /* 0x000000ff4400720c */ /* 0x000fe40003f05270 */
[----:B------:R-:W-:Y:S01]  /*6650*/  SEL R20, R12, R135, !P6 ;  /* 0x000000870c147207 */ /* 0x000fe20007000000 */
[----:B-1----:R-:W-:Y:S01]  /*6660*/  IMAD R246, R2, 0x29, RZ ;  /* 0x0000002902f67824 */ /* 0x002fe200078e02ff */
[----:B------:R-:W-:Y:S01]  /*6670*/  SEL R28, R12, R129, !P6 ;  /* 0x000000810c1c7207 */ /* 0x000fe20007000000 */
[----:B------:R-:W-:Y:S01]  /*6680*/  IMAD R238, R2, 0x2a, RZ ;  /* 0x0000002a02ee7824 */ /* 0x000fe200078e02ff */
[C---:B------:R-:W-:Y:S01]  /*6690*/  SEL R135, R12.reuse, R8, !P6 ;  /* 0x000000080c877207 */ /* 0x040fe20007000000 */
[----:B------:R-:W-:Y:S01]  /*66a0*/  @!P5 IMAD.MOV R6, RZ, RZ, -R6 ;  /* 0x000000ffff06d224 */ /* 0x000fe200078e0a06 */
[C---:B------:R-:W-:Y:S01]  /*66b0*/  SEL R129, R12.reuse, R66, !P6 ;  /* 0x000000420c817207 */ /* 0x040fe20007000000 */
[----:B------:R-:W-:Y:S01]  /*66c0*/  IMAD.MOV.U32 R66, RZ, RZ, R5 ;  /* 0x000000ffff427224 */ /* 0x000fe200078e0005 */
[----:B------:R-:W-:Y:S01]  /*66d0*/  SEL R8, R12, R9, !P6 ;  /* 0x000000090c087207 */ /* 0x000fe20007000000 */
[----:B------:R-:W-:Y:S01]  /*66e0*/  IMAD R28, R28, UR56, RZ ;  /* 0x000000381c1c7c24 */ /* 0x000fe2000f8e02ff */
[C---:B------:R-:W-:Y:S01]  /*66f0*/  SEL R64, R12.reuse, R15, !P6 ;  /* 0x0000000f0c407207 */ /* 0x040fe20007000000 */
[----:B------:R-:W-:Y:S01]  /*6700*/  @!P4 IMAD.MOV R66, RZ, RZ, -R66 ;  /* 0x000000ffff42c224 */ /* 0x000fe200078e0a42 */
[----:B------:R-:W-:Y:S01]  /*6710*/  SEL R9, R12, R67, !P6 ;  /* 0x000000430c097207 */ /* 0x000fe20007000000 */
[----:B------:R-:W-:Y:S01]  /*6720*/  IMAD R67, R232, R3, RZ ;  /* 0x00000003e8437224 */ /* 0x000fe200078e02ff */
[----:B------:R-:W-:Y:S01]  /*6730*/  SEL R24, R12, R133, !P6 ;  /* 0x000000850c187207 */ /* 0x000fe20007000000 */
[----:B------:R-:W-:Y:S01]  /*6740*/  IMAD R64, R64, UR33, RZ ;  /* 0x0000002140407c24 */ /* 0x000fe2000f8e02ff */
        /* <DEDUP_REMOVED lines=16> */
[C---:B------:R-:W-:Y:S01]  /*6850*/  SEL R52, R12.reuse, R29, !P6 ;  /* 0x0000001d0c347207 */ /* 0x040fe20007000000 */
[----:B------:R-:W-:Y:S01]  /*6860*/  ULDC UR56, c[0x0][0x240] ;  /* 0x0000900000387ab9 */ /* 0x000fe20000000800 */
[C---:B------:R-:W-:Y:S01]  /*6870*/  SEL R50, R12.reuse, R31, !P6 ;  /* 0x0000001f0c327207 */ /* 0x040fe20007000000 */
        /* <DEDUP_REMOVED lines=22> */
[----:B------:R-:W-:Y:S01]  /*69e0*/  ULDC UR34, c[0x0][0x240] ;  /* 0x0000900000227ab9 */ /* 0x000fe20000000800 */
[C---:B------:R-:W-:Y:S01]  /*69f0*/  SEL R17, R12.reuse, R151, !P6 ;  /* 0x000000970c117207 */ /* 0x040fe20007000000 */
[----:B------:R-:W-:Y:S01]  /*6a00*/  IMAD R21, R21, UR8, RZ ;  /* 0x0000000815157c24 */ /* 0x000fe2000f8e02ff */
[C---:B------:R-:W-:Y:S01]  /*6a10*/  SEL R15, R12.reuse, R153, !P6 ;  /* 0x000000990c0f7207 */ /* 0x040fe20007000000 */
[----:B------:R-:W-:Y:S01]  /*6a20*/  IMAD R19, R19, UR9, RZ ;  /* 0x0000000913137c24 */ /* 0x000fe2000f8e02ff */
[C---:B------:R-:W-:Y:S01]  /*6a30*/  SEL R190, R12.reuse, R157, !P6 ;  /* 0x0000009d0cbe7207 */ /* 0x040fe20007000000 */
[----:B------:R-:W-:Y:S01]  /*6a40*/  IMAD R17, R17, UR10, RZ ;  /* 0x0000000a11117c24 */ /* 0x000fe2000f8e02ff */
        /* <DEDUP_REMOVED lines=93> */
[----:B------:R-:W-:Y:S01]  /*7020*/  ULDC UR33, c[0x0][0x240] ;  /* 0x0000900000217ab9 */ /* 0x000fe20000000800 */
[C---:B------:R-:W-:Y:S01]  /*7030*/  SEL R168, R12.reuse, R203, !P6 ;  /* 0x000000cb0ca87207 */ /* 0x040fe20007000000 */
[----:B------:R-:W-:Y:S01]  /*7040*/  IMAD R171, R171, UR32, RZ ;  /* 0x00000020abab7c24 */ /* 0x000fe2000f8e02ff */
[C---:B------:R-:W-:Y:S01]  /*7050*/  SEL R167, R12.reuse, R205, !P6 ;  /* 0x000000cd0ca77207 */ /* 0x040fe20007000000 */
[----:B------:R-:W-:Y:S01]  /*7060*/  ULDC UR35, c[0x0][0x240] ;  /* 0x0000900000237ab9 */ /* 0x000fe20000000800 */
[----:B------:R-:W-:Y:S01]  /*7070*/  SEL R166, R12, R207, !P6 ;  /* 0x000000cf0ca67207 */ /* 0x000fe20007000000 */
        /* <DEDUP_REMOVED lines=23> */
[C---:B------:R-:W-:Y:S01]  /*71f0*/  SEL R150, R12.reuse, R231, !P6 ;  /* 0x000000e70c967207 */ /* 0x040fe20007000000 */
[----:B------:R-:W-:Y:S01]  /*7200*/  ULDC UR42, c[0x0][0x240] ;  /* 0x00009000002a7ab9 */ /* 0x000fe20000000800 */
        /* <DEDUP_REMOVED lines=66> */
[----:B------:R-:W-:Y:S01]  /*7630*/  LOP3.LUT R65, RZ, R68, RZ, 0x33, !PT ;  /* 0x00000044ff417212 */ /* 0x000fe200078e33ff */
[----:B------:R-:W-:Y:S01]  /*7640*/  IMAD R137, R137, UR58, RZ ;  /* 0x0000003a89897c24 */ /* 0x000fe2000f8e02ff */
[----:B------:R-:W-:Y:S01]  /*7650*/  @!P3 IADD3 R4, -R4, RZ, RZ ;  /* 0x000000ff0404b210 */ /* 0x000fe20007ffe1ff */
[----:B------:R-:W-:Y:S01]  /*7660*/  IMAD R136, R136, UR59, RZ ;  /* 0x0000003b88887c24 */ /* 0x000fe2000f8e02ff */
[----:B------:R-:W-:Y:S01]  /*7670*/  SEL R12, R12, R13, !P6 ;  /* 0x0000000d0c0c7207 */ /* 0x000fe20007000000 */
[----:B------:R-:W-:Y:S01]  /*7680*/  ULDC UR60, c[0x0][0x240] ;  /* 0x00009000003c7ab9 */ /* 0x000fe20000000800 */
[----:B------:R-:W-:Y:S01]  /*7690*/  LEA R13, P2, R67, UR6, 0x2 ;  /* 0x00000006430d7c11 */ /* 0x000fe2000f8410ff */
[----:B------:R-:W-:Y:S01]  /*76a0*/  ULDC UR6, c[0x0][0x240] ;  /* 0x0000900000067ab9 */ /* 0x000fe20000000800 */
[----:B------:R-:W-:Y:S01]  /*76b0*/  SEL R5, R65, R4, !P0 ;  /* 0x0000000441057207 */ /* 0x000fe20004000000 */
[----:B------:R-:W-:Y:S01]  /*76c0*/  IMAD R27, R27, UR6, RZ ;  /* 0x000000061b1b7c24 */ /* 0x000fe2000f8e02ff */
[C---:B------:R-:W-:Y:S01]  /*76d0*/  SEL R0, R65.reuse, R0, !P0 ;  /* 0x0000000041007207 */ /* 0x040fe20004000000 */
[----:B------:R-:W-:Y:S01]  /*76e0*/  ULDC UR61, c[0x0][0x240] ;  /* 0x00009000003d7ab9 */ /* 0x000fe20000000800 */
[C---:B------:R-:W-:Y:S01]  /*76f0*/  SEL R3, R65.reuse, R66, !P0 ;  /* 0x0000004241037207 */ /* 0x040fe20004000000 */
[----:B------:R-:W-:Y:S01]  /*7700*/  ULDC UR5, c[0x0][0x240] ;  /* 0x0000900000057ab9 */ /* 0x000fe20000000800 */
[----:B------:R-:W-:Y:S01]  /*7710*/  SEL R4, R65, R6, !P0 ;  /* 0x0000000641047207 */ /* 0x000fe20004000000 */
[----:B------:R-:W-:Y:S01]  /*7720*/  IMAD R135, R135, UR60, RZ ;  /* 0x0000003c87877c24 */ /* 0x000fe2000f8e02ff */
[----:B------:R-:W-:Y:S01]  /*7730*/  LEA.HI.X.SX32 R6, R67, UR7, 0x2, P2 ;  /* 0x0000000743067c11 */ /* 0x000fe200090f16ff */
[----:B------:R-:W-:Y:S01]  /*7740*/  ULDC UR7, c[0x0][0x240] ;  /* 0x0000900000077ab9 */ /* 0x000fe20000000800 */
[CC--:B------:R-:W-:Y:S01]  /*7750*/  LEA R110, P0, R64.reuse, R13.reuse, 0x2 ;  /* 0x0000000d406e7211 */ /* 0x0c0fe200078010ff */
[----:B------:R-:W-:Y:S01]  /*7760*/  IMAD R25, R25, UR7, RZ ;  /* 0x0000000719197c24 */ /* 0x000fe2000f8e02ff */
[-C--:B--2---:R-:W-:Y:S01]  /*7770*/  LEA R154, P5, R63, R13.reuse, 0x2 ;  /* 0x0000000d3f9a7211 */ /* 0x084fe200078a10ff */
[----:B------:R-:W-:Y:S01]  /*7780*/  ULDC UR6, c[0x0][0x240] ;  /* 0x0000900000067ab9 */ /* 0x000fe20000000800 */
[-C--:B------:R-:W-:Y:S01]  /*7790*/  LEA.HI.X.SX32 R111, R64, R6.reuse, 0x2, P0 ;  /* 0x00000006406f7211 */ /* 0x080fe200000f16ff */
[----:B------:R-:W-:Y:S01]  /*77a0*/  IMAD R134, R134, UR61, RZ ;  /* 0x0000003d86867c24 */ /* 0x000fe2000f8e02ff */
[-C--:B------:R-:W-:Y:S01]  /*77b0*/  LEA R108, P0, R62, R13.reuse, 0x2 ;  /* 0x0000000d3e6c7211 */ /* 0x080fe200078010ff */
[----:B------:R-:W-:Y:S01]  /*77c0*/  ULDC UR7, c[0x0][0x240] ;  /* 0x0000900000077ab9 */ /* 0x000fe20000000800 */
[-C--:B------:R-:W-:Y:S01]  /*77d0*/  LEA R106, P2, R61, R13.reuse, 0x2 ;  /* 0x0000000d3d6a7211 */ /* 0x080fe200078410ff */
[----:B------:R-:W-:Y:S01]  /*77e0*/  STL.64 [R1+0x1dd0], R110 ;  /* 0x001dd06e01007387 */ /* 0x000fe20000100a00 */
[-C--:B------:R-:W-:Y:S01]  /*77f0*/  LEA R104, P3, R60, R13.reuse, 0x2 ;  /* 0x0000000d3c687211 */ /* 0x080fe200078610ff */
[----:B------:R-:W-:Y:S01]  /*7800*/  IMAD R133, R133, UR5, RZ ;  /* 0x0000000585857c24 */ /* 0x000fe2000f8e02ff */
[-C--:B------:R-:W-:Y:S01]  /*7810*/  LEA R102, P4, R59, R13.reuse, 0x2 ;  /* 0x0000000d3b667211 */ /* 0x080fe200078810ff */
[----:B------:R-:W-:Y:S01]  /*7820*/  ULDC UR8, c[0x0][0x240] ;  /* 0x0000900000087ab9 */ /* 0x000fe20000000800 */
[-C--:B------:R-:W-:Y:S01]  /*7830*/  LEA.HI.X.SX32 R155, R63, R6.reuse, 0x2, P5 ;  /* 0x000000063f9b7211 */ /* 0x080fe200028f16ff */
[----:B------:R-:W-:Y:S01]  /*7840*/  IMAD R132, R132, UR6, RZ ;  /* 0x0000000684847c24 */ /* 0x000fe2000f8e02ff */
[-C--:B------:R-:W-:Y:S01]  /*7850*/  LEA R100, P5, R58, R13.reuse, 0x2 ;  /* 0x0000000d3a647211 */ /* 0x080fe200078a10ff */
[----:B------:R-:W-:Y:S01]  /*7860*/  ULDC UR9, c[0x0][0x240] ;  /* 0x0000900000097ab9 */ /* 0x000fe20000000800 */
[-C--:B------:R-:W-:Y:S01]  /*7870*/  LEA R98, P6, R57, R13.reuse, 0x2 ;  /* 0x0000000d39627211 */ /* 0x080fe200078c10ff */
[----:B------:R-:W-:Y:S01]  /*7880*/  IMAD R131, R131, UR7, RZ ;  /* 0x0000000783837c24 */ /* 0x000fe2000f8e02ff */
[-C--:B------:R-:W-:Y:S01]  /*7890*/  LEA.HI.X.SX32 R109, R62, R6.reuse, 0x2, P0 ;  /* 0x000000063e6d7211 */ /* 0x080fe200000f16ff */
[----:B------:R-:W-:Y:S01]  /*78a0*/  ULDC UR10, c[0x0][0x240] ;  /* 0x00009000000a7ab9 */ /* 0x000fe20000000800 */
[-C--:B------:R-:W-:Y:S01]  /*78b0*/  LEA R96, P0, R56, R13.reuse, 0x2 ;  /* 0x0000000d38607211 */ /* 0x080fe200078010ff */
[----:B------:R-:W-:Y:S01]  /*78c0*/  IMAD R130, R130, UR8, RZ ;  /* 0x0000000882827c24 */ /* 0x000fe2000f8e02ff */
[-C--:B------:R-:W-:Y:S01]  /*78d0*/  LEA.HI.X.SX32 R107, R61, R6.reuse, 0x2, P2 ;  /* 0x000000063d6b7211 */ /* 0x080fe200010f16ff */
[----:B------:R-:W-:Y:S01]  /*78e0*/  STL.64 [R1+0x1d98], R108 ;  /* 0x001d986c01007387 */ /* 0x000fe20000100a00 */
[-C--:B------:R-:W-:Y:S01]  /*78f0*/  LEA.HI.X.SX32 R105, R60, R6.reuse, 0x2, P3 ;  /* 0x000000063c697211 */ /* 0x080fe200018f16ff */
[----:B------:R-:W-:Y:S01]  /*7900*/  IMAD R129, R129, UR9, RZ ;  /* 0x0000000981817c24 */ /* 0x000fe2000f8e02ff */
[-C--:B------:R-:W-:Y:S01]  /*7910*/  LEA R94, P2, R55, R13.reuse, 0x2 ;  /* 0x0000000d375e7211 */ /* 0x080fe200078410ff */
[----:B------:R-:W-:Y:S01]  /*7920*/  STL.64 [R1+0x868], R154 ;  /* 0x0008689a01007387 */ /* 0x000fe20000100a00 */
[-C--:B------:R-:W-:Y:S01]  /*7930*/  LEA R92, P3, R54, R13.reuse, 0x2 ;  /* 0x0000000d365c7211 */ /* 0x080fe200078610ff */
[----:B------:R-:W-:Y:S01]  /*7940*/  IMAD R128, R128, UR10, RZ ;  /* 0x0000000a80807c24 */ /* 0x000fe2000f8e02ff */
[-C--:B------:R-:W-:Y:S01]  /*7950*/  LEA.HI.X.SX32 R103, R59, R6.reuse, 0x2, P4 ;  /* 0x000000063b677211 */ /* 0x080fe200020f16ff */
[----:B------:R-:W-:Y:S01]  /*7960*/  STL.64 [R1+0x1c18], R154 ;  /* 0x001c189a01007387 */ /* 0x000fe20000100a00 */
[-C--:B------:R-:W-:Y:S01]  /*7970*/  LEA R90, P4, R53, R13.reuse, 0x2 ;  /* 0x0000000d355a7211 */ /* 0x080fe200078810ff */
[----:B------:R-:W-:Y:S01]  /*7980*/  ULDC UR11, c[0x0][0x240] ;  /* 0x00009000000b7ab9 */ /* 0x000fe20000000800 */
        /* <DEDUP_REMOVED lines=11> */
[----:B------:R-:W-:Y:S01]  /*7a40*/  IMAD R127, R127, UR11, RZ ;  /* 0x0000000b7f7f7c24 */ /* 0x000fe2000f8e02ff */
[-C--:B------:R-:W-:Y:S01]  /*7a50*/  LEA.HI.X.SX32 R95, R55, R6.reuse, 0x2, P2 ;  /* 0x00000006375f7211 */ /* 0x080fe200010f16ff */
[----:B------:R-:W-:Y:S01]  /*7a60*/  STL.64 [R1+0x1da0], R100 ;  /* 0x001da06401007387 */ /* 0x000fe20000100a00 */
[-C--:B------:R-:W-:Y:S01]  /*7a70*/  LEA.HI.X.SX32 R93, R54, R6.reuse, 0x2, P3 ;  /* 0x00000006365d7211 */ /* 0x080fe200018f16ff */
[----:B------:R-:W-:Y:S01]  /*7a80*/  ULDC UR14, c[0x0][0x240] ;  /* 0x00009000000e7ab9 */ /* 0x000fe20000000800 */
        /* <DEDUP_REMOVED lines=33> */
[----:B------:R-:W-:Y:S01]  /*7ca0*/  IMAD R122, R122, UR16, RZ ;  /* 0x000000107a7a7c24 */ /* 0x000fe2000f8e02ff */
[-C--:B------:R-:W-:Y:S01]  /*7cb0*/  LEA R64, P5, R40, R13.reuse, 0x2 ;  /* 0x0000000d28407211 */ /* 0x080fe200078a10ff */
[----:B------:R-:W-:Y:S01]  /*7cc0*/  IMAD R121, R121, UR17, RZ ;  /* 0x0000001179797c24 */ /* 0x000fe2000f8e02ff */
        /* <DEDUP_REMOVED lines=10> */
[-C--:B------:R-:W-:Y:S01]  /*7d70*/  LEA.HI.X.SX32 R69, R42, R6.reuse, 0x2, P3 ;  /* 0x000000062a457211 */ /* 0x080fe200018f16ff */
[----:B------:R-:W-:Y:S01]  /*7d80*/  ULDC UR20, c[0x0][0x240] ;  /* 0x0000900000147ab9 */ /* 0x000fe20000000800 */
[-C--:B------:R-:W-:Y:S01]  /*7d90*/  LEA R58, P2, R37, R13.reuse, 0x2 ;  /* 0x0000000d253a7211 */ /* 0x080fe200078410ff */
[----:B------:R-:W-:Y:S01]  /*7da0*/  ULDC UR21, c[0x0][0x240] ;  /* 0x0000900000157ab9 */ /* 0x000fe20000000800 */
[-C--:B------:R-:W-:Y:S01]  /*7db0*/  LEA R56, P3, R36, R13.reuse, 0x2 ;  /* 0x0000000d24387211 */ /* 0x080fe200078610ff */
[----:B------:R-:W-:Y:S01]  /*7dc0*/  STL.64 [R1+0x1db0], R68 ;  /* 0x001db04401007387 */ /* 0x000fe20000100a00 */
[-C--:B------:R-:W-:Y:S01]  /*7dd0*/  LEA.HI.X.SX32 R67, R41, R6.reuse, 0x2, P4 ;  /* 0x0000000629437211 */ /* 0x080fe200020f16ff */
[----:B------:R-:W-:Y:S01]  /*7de0*/  IMAD R119, R119, UR19, RZ ;  /* 0x0000001377777c24 */ /* 0x000fe2000f8e02ff */
        /* <DEDUP_REMOVED lines=13> */
[----:B------:R-:W-:Y:S01]  /*7ec0*/  ULDC UR24, c[0x0][0x240] ;  /* 0x0000900000187ab9 */ /* 0x000fe20000000800 */
[-C--:B------:R-:W-:Y:S01]  /*7ed0*/  LEA.HI.X.SX32 R59, R37, R6.reuse, 0x2, P2 ;  /* 0x00000006253b7211 */ /* 0x080fe200010f16ff */
[----:B------:R-:W-:Y:S01]  /*7ee0*/  STL.64 [R1+0x1d80], R60 ;  /* 0x001d803c01007387 */ /* 0x000fe20000100a00 */
[-C--:B------:R-:W-:Y:S01]  /*7ef0*/  LEA.HI.X.SX32 R57, R36, R6.reuse, 0x2, P3 ;  /* 0x0000000624397211 */ /* 0x080fe200018f16ff */
[----:B------:R-:W-:Y:S01]  /*7f00*/  IMAD R116, R116, UR22, RZ ;  /* 0x0000001674747c24 */ /* 0x000fe2000f8e02ff */
[-C--:B------:R-:W-:Y:S01]  /*7f10*/  LEA R46, P2, R31, R13.reuse, 0x2 ;  /* 0x0000000d1f2e7211 */ /* 0x080fe200078410ff */
        /* <DEDUP_REMOVED lines=8> */
[----:B------:R-:W-:Y:S01]  /*7fa0*/  IMAD R114, R114, UR24, RZ ;  /* 0x0000001872727c24 */ /* 0x000fe2000f8e02ff */
        /* <DEDUP_REMOVED lines=12> */
[-C--:B------:R-:W-:Y:S01]  /*8070*/  LEA.HI.X.SX32 R45, R30, R6.reuse, 0x2, P3 ;  /* 0x000000061e2d7211 */ /* 0x080fe200018f16ff */
[----:B------:R-:W-:Y:S01]  /*8080*/  IMAD R113, R113, UR25, RZ ;  /* 0x0000001971717c24 */ /* 0x000fe2000f8e02ff */
[-C--:B------:R-:W-:Y:S01]  /*8090*/  LEA R34, P2, R20, R13.reuse, 0x2 ;  /* 0x0000000d14227211 */ /* 0x080fe200078410ff */
[----:B------:R-:W-:Y:S01]  /*80a0*/  IMAD R22, R22, UR27, RZ ;  /* 0x0000001b16167c24 */ /* 0x000fe2000f8e02ff */
[-C--:B------:R-:W-:Y:S01]  /*80b0*/  LEA R32, P3, R18, R13.reuse, 0x2 ;  /* 0x0000000d12207211 */ /* 0x080fe200078610ff */
[----:B------:R-:W-:Y:S01]  /*80c0*/  STL.64 [R1+0x1d78], R44 ;  /* 0x001d782c01007387 */ /* 0x000fe20000100a00 */
[-C--:B------:R-:W-:Y:S01]  /*80d0*/  LEA.HI.X.SX32 R43, R29, R6.reuse, 0x2, P4 ;  /* 0x000000061d2b7211 */ /* 0x080fe200020f16ff */
[----:B------:R-:W-:Y:S01]  /*80e0*/  ULDC UR28, c[0x0][0x240] ;  /* 0x00009000001c7ab9 */ /* 0x000fe20000000800 */
        /* <DEDUP_REMOVED lines=11> */
[----:B------:R-:W-:Y:S01]  /*81a0*/  ULDC UR32, c[0x0][0x240] ;  /* 0x0000900000207ab9 */ /* 0x000fe20000000800 */
        /* <DEDUP_REMOVED lines=23> */
[----:B------:R1:W-:Y:S01]  /*8320*/  STL.64 [R1+0x1d10], R26 ;  /* 0x001d101a01007387 */ /* 0x0003e20000100a00 */
[-C--:B------:R-:W-:Y:S01]  /*8330*/  LEA R204, P0, R190, R13.reuse, 0x2 ;  /* 0x0000000dbecc7211 */ /* 0x080fe200078010ff */
[----:B------:R-:W-:Y:S01]  /*8340*/  ULDC UR5, c[0x0][0x234] ;  /* 0x00008d0000057ab9 */ /* 0x000fe20000000800 */
[-C--:B------:R-:W-:Y:S01]  /*8350*/  LEA.HI.X.SX32 R21, R21, R6.reuse, 0x2, P2 ;  /* 0x0000000615157211 */ /* 0x080fe200010f16ff */
[----:B------:R2:W-:Y:S01]  /*8360*/  STL.64 [R1+0x1d00], R24 ;  /* 0x001d001801007387 */ /* 0x0005e20000100a00 */
[-C--:B------:R-:W-:Y:S01]  /*8370*/  LEA.HI.X.SX32 R19, R19, R6.reuse, 0x2, P3 ;  /* 0x0000000613137211 */ /* 0x080fe200018f16ff */
[----:B------:R-:W4:Y:S01]  /*8380*/  S2UR UR6, SR_CgaCtaId ;  /* 0x00000000000679c3 */ /* 0x000f220000008800 */
[-C--:B------:R-:W-:Y:S01]  /*8390*/  LEA R202, P2, R189, R13.reuse, 0x2 ;  /* 0x0000000dbdca7211 */ /* 0x080fe200078410ff */
[----:B------:R-:W-:Y:S01]  /*83a0*/  ULDC.64 UR8, c[0x0][0x210] ;  /* 0x0000840000087ab9 */ /* 0x000fe20000000a00 */
[-C--:B------:R-:W-:Y:S01]  /*83b0*/  LEA.HI.X.SX32 R17, R17, R6.reuse, 0x2, P4 ;  /* 0x0000000611117211 */ /* 0x080fe200020f16ff */
[----:B------:R3:W-:Y:S01]  /*83c0*/  STL.64 [R1+0x1dc8], R18 ;  /* 0x001dc81201007387 */ /* 0x0007e20000100a00 */
[-C--:B------:R-:W-:Y:S01]  /*83d0*/  LEA R200, P3, R188, R13.reuse, 0x2 ;  /* 0x0000000dbcc87211 */ /* 0x080fe200078610ff */
[----:B------:R-:W-:Y:S01]  /*83e0*/  IMAD R4, R4, UR5, RZ ;  /* 0x0000000504047c24 */ /* 0x000fe2000f8e02ff */
[-C--:B------:R-:W-:Y:S01]  /*83f0*/  LEA.HI.X.SX32 R15, R15, R6.reuse, 0x2, P5 ;  /* 0x000000060f0f7211 */ /* 0x080fe200028f16ff */
[----:B------:R3:W-:Y:S01]  /*8400*/  STL.64 [R1+0x1d68], R16 ;  /* 0x001d681001007387 */ /* 0x0007e20000100a00 */
[-C--:B------:R-:W-:Y:S01]  /*8410*/  LEA R198, P4, R187, R13.reuse, 0x2 ;  /* 0x0000000dbbc67211 */ /* 0x080fe200078810ff */
[----:B------:R-:W-:Y:S01]  /*8420*/  IMAD R3, R3, UR5, RZ ;  /* 0x0000000503037c24 */ /* 0x000fe2000f8e02ff */
[-C--:B------:R-:W-:Y:S01]  /*8430*/  LEA.HI.X.SX32 R207, R191, R6.reuse, 0x2, P6 ;  /* 0x00000006bfcf7211 */ /* 0x080fe200030f16ff */
[----:B------:R4:W-:Y:S01]  /*8440*/  STL.64 [R1+0x1d08], R14 ;  /* 0x001d080e01007387 */ /* 0x0009e20000100a00 */
[-C--:B-1----:R-:W-:Y:S01]  /*8450*/  LEA R26, P6, R185, R13.reuse, 0x2 ;  /* 0x0000000db91a7211 */ /* 0x082fe200078c10ff */
[----:B------:R-:W-:Y:S01]  /*8460*/  IMAD.SHL.U32 R102, R194, 0x10, RZ ;  /* 0x00000010c2667824 */ /* 0x000fe200078e00ff */
[-C--:B------:R-:W-:Y:S01]  /*8470*/  LEA.HI.X.SX32 R205, R190, R6.reuse, 0x2, P0 ;  /* 0x00000006becd7211 */ /* 0x080fe200000f16ff */
[----:B------:R-:W-:Y:S01]  /*8480*/  STL.64 [R1+0x470], R206 ;  /* 0x000470ce01007387 */ /* 0x000fe20000100a00 */
[-C--:B------:R-:W-:Y:S01]  /*8490*/  LEA R196, P5, R186, R13.reuse, 0x2 ;  /* 0x0000000dbac47211 */ /* 0x080fe200078a10ff */
[----:B------:R-:W-:Y:S01]  /*84a0*/  IMAD R208, R2, 0x35, RZ ;  /* 0x0000003502d07824 */ /* 0x000fe200078e02ff */
[-C--:B------:R-:W-:Y:S01]  /*84b0*/  LEA.HI.X.SX32 R203, R189, R6.reuse, 0x2, P2 ;  /* 0x00000006bdcb7211 */ /* 0x080fe200010f16ff */
[----:B------:R-:W-:Y:S01]  /*84c0*/  STL.64 [R1+0x480], R204 ;  /* 0x000480cc01007387 */ /* 0x000fe20000100a00 */
[----:B--2---:R-:W-:Y:S01]  /*84d0*/  LEA R24, P0, R184, R13, 0x2 ;  /* 0x0000000db8187211 */ /* 0x004fe200078010ff */
[----:B------:R-:W-:Y:S01]  /*84e0*/  IMAD R216, R2, 0x36, RZ ;  /* 0x0000003602d87824 */ /* 0x000fe200078e02ff */
[-C--:B------:R-:W-:Y:S01]  /*84f0*/  LEA.HI.X.SX32 R201, R188, R6.reuse, 0x2, P3 ;  /* 0x00000006bcc97211 */ /* 0x080fe200018f16ff */
[----:B------:R-:W-:Y:S01]  /*8500*/  STL.64 [R1+0x490], R202 ;  /* 0x000490ca01007387 */ /* 0x000fe20000100a00 */
[-C--:B------:R-:W-:Y:S01]  /*8510*/  LEA.HI.X.SX32 R199, R187, R6.reuse, 0x2, P4 ;  /* 0x00000006bbc77211 */ /* 0x080fe200020f16ff */
[----:B------:R-:W-:Y:S01]  /*8520*/  IMAD R224, R2, 0x37, RZ ;  /* 0x0000003702e07824 */ /* 0x000fe200078e02ff */
[-C--:B------:R-:W-:Y:S01]  /*8530*/  LEA.HI.X.SX32 R27, R185, R6.reuse, 0x2, P6 ;  /* 0x00000006b91b7211 */ /* 0x080fe200030f16ff */
[----:B------:R1:W-:Y:S01]  /*8540*/  STL.64 [R1+0x4a0], R200 ;  /* 0x0004a0c801007387 */ /* 0x0003e20000100a00 */
[----:B------:R-:W-:-:S02]  /*8550*/  LEA.HI.X.SX32 R197, R186, R6, 0x2, P5 ;  /* 0x00000006bac57211 */ /* 0x000fc400028f16ff */
[-C--:B---3--:R-:W-:Y:S01]  /*8560*/  LEA R18, P2, R183, R13.reuse, 0x2 ;  /* 0x0000000db7127211 */ /* 0x088fe200078410ff */
[----:B------:R-:W-:Y:S01]  /*8570*/  STL.64 [R1+0x4a8], R198 ;  /* 0x0004a8c601007387 */ /* 0x000fe20000100a00 */
[-C--:B------:R-:W-:Y:S01]  /*8580*/  LEA.HI.X.SX32 R25, R184, R6.reuse, 0x2, P0 ;  /* 0x00000006b8197211 */ /* 0x080fe200000f16ff */
[----:B------:R-:W-:Y:S01]  /*8590*/  IMAD R184, R2, 0x32, RZ ;  /* 0x0000003202b87824 */ /* 0x000fe200078e02ff */
[-C--:B------:R-:W-:Y:S01]  /*85a0*/  LEA R16, P3, R182, R13.reuse, 0x2 ;  /* 0x0000000db6107211 */ /* 0x080fe200078610ff */
[----:B------:R2:W-:Y:S01]  /*85b0*/  STL.64 [R1+0x4c0], R26 ;  /* 0x0004c01a01007387 */ /* 0x0005e20000100a00 */
[-C--:B----4-:R-:W-:Y:S02]  /*85c0*/  LEA R14, P4, R181, R13.reuse, 0x2 ;  /* 0x0000000db50e7211 */ /* 0x090fe400078810ff */
[----:B------:R-:W-:Y:S01]  /*85d0*/  LEA R28, P5, R180, R13, 0x2 ;  /* 0x0000000db41c7211 */ /* 0x000fe200078a10ff */
[----:B------:R-:W-:Y:S01]  /*85e0*/  STL.64 [R1+0x4b8], R196 ;  /* 0x0004b8c401007387 */ /* 0x000fe20000100a00 */
[-C--:B------:R-:W-:Y:S01]  /*85f0*/  LEA.HI.X.SX32 R19, R183, R6.reuse, 0x2, P2 ;  /* 0x00000006b7137211 */ /* 0x080fe200010f16ff */
[----:B-1----:R-:W-:Y:S01]  /*8600*/  IMAD R200, R2, 0x34, RZ ;  /* 0x0000003402c87824 */ /* 0x002fe200078e02ff */
[-C--:B------:R-:W-:Y:S01]  /*8610*/  LEA.HI.X.SX32 R17, R182, R6.reuse, 0x2, P3 ;  /* 0x00000006b6117211 */ /* 0x080fe200018f16ff */
[----:B------:R1:W-:Y:S01]  /*8620*/  STL.64 [R1+0x4d0], R24 ;  /* 0x0004d01801007387 */ /* 0x0003e20000100a00 */
[----:B------:R-:W-:-:S02]  /*8630*/  LEA.HI.X.SX32 R15, R181, R6, 0x2, P4 ;  /* 0x00000006b50f7211 */ /* 0x000fc400020f16ff */
[----:B------:R-:W-:Y:S01]  /*8640*/  LEA.HI.X.SX32 R29, R180, R6, 0x2, P5 ;  /* 0x00000006b41d7211 */ /* 0x000fe200028f16ff */
[----:B------:R3:W-:Y:S01]  /*8650*/  STL.64 [R1+0x4d8], R18 ;  /* 0x0004d81201007387 */ /* 0x0007e20000100a00 */
[----:B--2---:R-:W-:-:S03]  /*8660*/  LEA R26, P6, R179, R13, 0x2 ;  /* 0x0000000db31a7211 */ /* 0x004fc600078c10ff */
[----:B------:R2:W-:Y:S01]  /*8670*/  STL.64 [R1+0x4e8], R16 ;  /* 0x0004e81001007387 */ /* 0x0005e20000100a00 */
[----:B------:R-:W-:Y:S02]  /*8680*/  LEA.HI.X.SX32 R27, R179, R6, 0x2, P6 ;  /* 0x00000006b31b7211 */ /* 0x000fe400030f16ff */
[-C--:B-1----:R-:W-:Y:S01]  /*8690*/  LEA R24, P0, R178, R13.reuse, 0x2 ;  /* 0x0000000db2187211 */ /* 0x082fe200078010ff */
[----:B------:R1:W-:Y:S01]  /*86a0*/  STL.64 [R1+0x4f0], R14 ;  /* 0x0004f00e01007387 */ /* 0x0003e20000100a00 */
[----:B---3--:R-:W-:-:S03]  /*86b0*/  LEA R18, P2, R177, R13, 0x2 ;  /* 0x0000000db1127211 */ /* 0x008fc600078410ff */
[----:B------:R3:W-:Y:S01]  /*86c0*/  STL.64 [R1+0x4f8], R28 ;  /* 0x0004f81c01007387 */ /* 0x0007e20000100a00 */
[-C--:B------:R-:W-:Y:S02]  /*86d0*/  LEA.HI.X.SX32 R25, R178, R6.reuse, 0x2, P0 ;  /* 0x00000006b2197211 */ /* 0x080fe400000f16ff */
[CC--:B--2---:R-:W-:Y:S01]  /*86e0*/  LEA R16, P3, R176.reuse, R13.reuse, 0x2 ;  /* 0x0000000db0107211 */ /* 0x0c4fe200078610ff */
[----:B------:R2:W-:Y:S01]  /*86f0*/  STL.64 [R1+0x500], R26 ;  /* 0x0005001a01007387 */ /* 0x0005e20000100a00 */
[-C--:B------:R-:W-:Y:S02]  /*8700*/  LEA.HI.X.SX32 R19, R177, R6.reuse, 0x2, P2 ;  /* 0x00000006b1137211 */ /* 0x080fe400010f16ff */
[-C--:B------:R-:W-:Y:S01]  /*8710*/  LEA.HI.X.SX32 R17, R176, R6.reuse, 0x2, P3 ;  /* 0x00000006b0117211 */ /* 0x080fe200018f16ff */
[----:B------:R4:W-:Y:S01]  /*8720*/  STL.64 [R1+0x510], R24 ;  /* 0x0005101801007387 */ /* 0x0009e20000100a00 */
[CC--:B-1----:R-:W-:Y:S01]  /*8730*/  LEA R14, P4, R175.reuse, R13.reuse, 0x2 ;  /* 0x0000000daf0e7211 */ /* 0x0c2fe200078810ff */
[----:B------:R-:W-:Y:S01]  /*8740*/  IMAD R176, R2, 0x31, RZ ;  /* 0x0000003102b07824 */ /* 0x000fe200078e02ff */
[----:B---3--:R-:W-:Y:S01]  /*8750*/  LEA R28, P5, R174, R13, 0x2 ;  /* 0x0000000dae1c7211 */ /* 0x008fe200078a10ff */
[----:B------:R1:W-:Y:S01]  /*8760*/  STL.64 [R1+0x518], R18 ;  /* 0x0005181201007387 */ /* 0x0003e20000100a00 */
[----:B------:R-:W-:-:S02]  /*8770*/  LEA.HI.X.SX32 R15, R175, R6, 0x2, P4 ;  /* 0x00000006af0f7211 */ /* 0x000fc400020f16ff */
[CC--:B--2---:R-:W-:Y:S01]  /*8780*/  LEA R26, P6, R173.reuse, R13.reuse, 0x2 ;  /* 0x0000000dad1a7211 */ /* 0x0c4fe200078c10ff */
[----:B------:R2:W-:Y:S01]  /*8790*/  STL.64 [R1+0x528], R16 ;  /* 0x0005281001007387 */ /* 0x0005e20000100a00 */
[-C--:B------:R-:W-:Y:S02]  /*87a0*/  LEA.HI.X.SX32 R29, R174, R6.reuse, 0x2, P5 ;  /* 0x00000006ae1d7211 */ /* 0x080fe400028f16ff */
[CC--:B----4-:R-:W-:Y:S01]  /*87b0*/  LEA R24, P0, R172.reuse, R13.reuse, 0x2 ;  /* 0x0000000dac187211 */ /* 0x0d0fe200078010ff */
[----:B------:R3:W-:Y:S01]  /*87c0*/  STL.64 [R1+0x530], R14 ;  /* 0x0005300e01007387 */ /* 0x0007e20000100a00 */
[-C--:B------:R-:W-:Y:S02]  /*87d0*/  LEA.HI.X.SX32 R27, R173, R6.reuse, 0x2, P6 ;  /* 0x00000006ad1b7211 */ /* 0x080fe400030f16ff */
[----:B------:R-:W-:Y:S01]  /*87e0*/  LEA.HI.X.SX32 R25, R172, R6, 0x2, P0 ;  /* 0x00000006ac197211 */ /* 0x000fe200000f16ff */
[----:B------:R4:W-:Y:S01]  /*87f0*/  STL.64 [R1+0x540], R28 ;  /* 0x0005401c01007387 */ /* 0x0009e20000100a00 */
[----:B-1----:R-:W-:-:S02]  /*8800*/  LEA R18, P2, R171, R13, 0x2 ;  /* 0x0000000dab127211 */ /* 0x002fc400078410ff */
[CC--:B--2---:R-:W-:Y:S01]  /*8810*/  LEA R16, P3, R170.reuse, R13.reuse, 0x2 ;  /* 0x0000000daa107211 */ /* 0x0c4fe200078610ff */
[----:B------:R1:W-:Y:S01]  /*8820*/  STL.64 [R1+0x548], R26 ;  /* 0x0005481a01007387 */ /* 0x0003e20000100a00 */
[-C--:B------:R-:W-:Y:S02]  /*8830*/  LEA.HI.X.SX32 R19, R171, R6.reuse, 0x2, P2 ;  /* 0x00000006ab137211 */ /* 0x080fe400010f16ff */
[CC--:B---3--:R-:W-:Y:S01]  /*8840*/  LEA R14, P4, R169.reuse, R13.reuse, 0x2 ;  /* 0x0000000da90e7211 */ /* 0x0c8fe200078810ff */
[----:B------:R2:W-:Y:S01]  /*8850*/  STL.64 [R1+0x558], R24 ;  /* 0x0005581801007387 */ /* 0x0005e20000100a00 */
[-C--:B------:R-:W-:Y:S02]  /*8860*/  LEA.HI.X.SX32 R17, R170, R6.reuse, 0x2, P3 ;  /* 0x00000006aa117211 */ /* 0x080fe400018f16ff */
[----:B----4-:R-:W-:Y:S01]  /*8870*/  LEA R28, P5, R168, R13, 0x2 ;  /* 0x0000000da81c7211 */ /* 0x010fe200078a10ff */
[----:B------:R3:W-:Y:S01]  /*8880*/  STL.64 [R1+0x560], R18 ;  /* 0x0005601201007387 */ /* 0x0007e20000100a00 */
[----:B------:R-:W-:-:S02]  /*8890*/  LEA.HI.X.SX32 R15, R169, R6, 0x2, P4 ;  /* 0x00000006a90f7211 */ /* 0x000fc400020f16ff */
[-C--:B------:R-:W-:Y:S01]  /*88a0*/  LEA.HI.X.SX32 R29, R168, R6.reuse, 0x2, P5 ;  /* 0x00000006a81d7211 */ /* 0x080fe200028f16ff */
[----:B------:R4:W-:Y:S01]  /*88b0*/  STL.64 [R1+0x568], R16 ;  /* 0x0005681001007387 */ /* 0x0009e20000100a00 */
[CC--:B-1----:R-:W-:Y:S01]  /*88c0*/  LEA R26, P6, R167.reuse, R13.reuse, 0x2 ;  /* 0x0000000da71a7211 */ /* 0x0c2fe200078c10ff */
[----:B------:R-:W-:Y:S01]  /*88d0*/  IMAD R168, R2, 0x30, RZ ;  /* 0x0000003002a87824 */ /* 0x000fe200078e02ff */
[CC--:B--2---:R-:W-:Y:S01]  /*88e0*/  LEA R24, P0, R166.reuse, R13.reuse, 0x2 ;  /* 0x0000000da6187211 */ /* 0x0c4fe200078010ff */
[----:B------:R1:W-:Y:S01]  /*88f0*/  STL.64 [R1+0x570], R14 ;  /* 0x0005700e01007387 */ /* 0x0003e20000100a00 */
[-C--:B------:R-:W-:Y:S02]  /*8900*/  LEA.HI.X.SX32 R27, R167, R6.reuse, 0x2, P6 ;  /* 0x00000006a71b7211 */ /* 0x080fe400030f16ff */
[----:B---3--:R-:W-:Y:S01]  /*8910*/  LEA R18, P2, R165, R13, 0x2 ;  /* 0x0000000da5127211 */ /* 0x008fe200078410ff */
[----:B------:R2:W-:Y:S01]  /*8920*/  STL.64 [R1+0x580], R28 ;  /* 0x0005801c01007387 */ /* 0x0005e20000100a00 */
[----:B------:R-:W-:-:S02]  /*8930*/  LEA.HI.X.SX32 R25, R166, R6, 0x2, P0 ;  /* 0x00000006a6197211 */ /* 0x000fc400000f16ff */
[CC--:B----4-:R-:W-:Y:S01]  /*8940*/  LEA R16, P3, R164.reuse, R13.reuse, 0x2 ;  /* 0x0000000da4107211 */ /* 0x0d0fe200078610ff */
[----:B------:R3:W-:Y:S01]  /*8950*/  STL.64 [R1+0x588], R26 ;  /* 0x0005881a01007387 */ /* 0x0007e20000100a00 */
[-C--:B------:R-:W-:Y:S02]  /*8960*/  LEA.HI.X.SX32 R19, R165, R6.reuse, 0x2, P2 ;  /* 0x00000006a5137211 */ /* 0x080fe400010f16ff */
[-C--:B------:R-:W-:Y:S01]  /*8970*/  LEA.HI.X.SX32 R17, R164, R6.reuse, 0x2, P3 ;  /* 0x00000006a4117211 */ /* 0x080fe200018f16ff */
[----:B------:R4:W-:Y:S01]  /*8980*/  STL.64 [R1+0x598], R24 ;  /* 0x0005981801007387 */ /* 0x0009e20000100a00 */
[CC--:B-1----:R-:W-:Y:S02]  /*8990*/  LEA R14, P4, R163.reuse, R13.reuse, 0x2 ;  /* 0x0000000da30e7211 */ /* 0x0c2fe400078810ff */
[----:B--2---:R-:W-:Y:S01]  /*89a0*/  LEA R28, P5, R162, R13, 0x2 ;  /* 0x0000000da21c7211 */ /* 0x004fe200078a10ff */
[----:B------:R1:W-:Y:S01]  /*89b0*/  STL.64 [R1+0x5a0], R18 ;  /* 0x0005a01201007387 */ /* 0x0003e20000100a00 */
[----:B------:R-:W-:-:S02]  /*89c0*/  LEA.HI.X.SX32 R15, R163, R6, 0x2, P4 ;  /* 0x00000006a30f7211 */ /* 0x000fc400020f16ff */
[CC--:B---3--:R-:W-:Y:S01]  /*89d0*/  LEA R26, P6, R161.reuse, R13.reuse, 0x2 ;  /* 0x0000000da11a7211 */ /* 0x0c8fe200078c10ff */
[----:B------:R2:W-:Y:S01]  /*89e0*/  STL.64 [R1+0x5b0], R16 ;  /* 0x0005b01001007387 */ /* 0x0005e20000100a00 */
[-C--:B------:R-:W-:Y:S02]  /*89f0*/  LEA.HI.X.SX32 R29, R162, R6.reuse, 0x2, P5 ;  /* 0x00000006a21d7211 */ /* 0x080fe400028f16ff */
[CC--:B----4-:R-:W-:Y:S01]  /*8a00*/  LEA R24, P0, R160.reuse, R13.reuse, 0x2 ;  /* 0x0000000da0187211 */ /* 0x0d0fe200078010ff */
[----:B------:R3:W-:Y:S01]  /*8a10*/  STL.64 [R1+0x5b8], R14 ;  /* 0x0005b80e01007387 */ /* 0x0007e20000100a00 */
[-C--:B------:R-:W-:Y:S02]  /*8a20*/  LEA.HI.X.SX32 R27, R161, R6.reuse, 0x2, P6 ;  /* 0x00000006a11b7211 */ /* 0x080fe400030f16ff */
[----:B------:R-:W-:Y:S01]  /*8a30*/  LEA.HI.X.SX32 R25, R160, R6, 0x2, P0 ;  /* 0x00000006a0197211 */ /* 0x000fe200000f16ff */
[----:B------:R4:W-:Y:S01]  /*8a40*/  STL.64 [R1+0x5c8], R28 ;  /* 0x0005c81c01007387 */ /* 0x0009e20000100a00 */
[-C--:B-1----:R-:W-:Y:S01]  /*8a50*/  LEA R18, P2, R159, R13.reuse, 0x2 ;  /* 0x0000000d9f127211 */ /* 0x082fe200078410ff */
[----:B------:R-:W-:Y:S01]  /*8a60*/  IMAD R160, R2, 0x2f, RZ ;  /* 0x0000002f02a07824 */ /* 0x000fe200078e02ff */
[-C--:B------:R-:W-:Y:S01]  /*8a70*/  LEA R36, P6, R151, R13.reuse, 0x2 ;  /* 0x0000000d97247211 */ /* 0x080fe200078c10ff */
[----:B------:R1:W-:Y:S01]  /*8a80*/  STL.64 [R1+0x5d0], R26 ;  /* 0x0005d01a01007387 */ /* 0x0003e20000100a00 */
[----:B--2---:R-:W-:-:S02]  /*8a90*/  LEA R16, P3, R158, R13, 0x2 ;  /* 0x0000000d9e107211 */ /* 0x004fc400078610ff */
[-C--:B------:R-:W-:Y:S01]  /*8aa0*/  LEA.HI.X.SX32 R19, R159, R6.reuse, 0x2, P2 ;  /* 0x000000069f137211 */ /* 0x080fe200010f16ff */
[----:B------:R2:W-:Y:S01]  /*8ab0*/  STL.64 [R1+0x5d8], R24 ;  /* 0x0005d81801007387 */ /* 0x0005e20000100a00 */
[-C--:B---3--:R-:W-:Y:S02]  /*8ac0*/  LEA R14, P4, R157, R13.reuse, 0x2 ;  /* 0x0000000d9d0e7211 */ /* 0x088fe400078810ff */
[-C--:B------:R-:W-:Y:S01]  /*8ad0*/  LEA R34, P0, R150, R13.reuse, 0x2 ;  /* 0x0000000d96227211 */ /* 0x080fe200078010ff */
[----:B------:R-:W-:Y:S01]  /*8ae0*/  STL.64 [R1+0x5e0], R18 ;  /* 0x0005e01201007387 */ /* 0x000fe20000100a00 */
[----:B----4-:R-:W-:Y:S02]  /*8af0*/  LEA R28, P5, R153, R13, 0x2 ;  /* 0x0000000d991c7211 */ /* 0x010fe400078a10ff */
[-C--:B------:R-:W-:Y:S02]  /*8b00*/  LEA.HI.X.SX32 R17, R158, R6.reuse, 0x2, P3 ;  /* 0x000000069e117211 */ /* 0x080fe400018f16ff */
[----:B------:R-:W-:-:S02]  /*8b10*/  LEA.HI.X.SX32 R15, R157, R6, 0x2, P4 ;  /* 0x000000069d0f7211 */ /* 0x000fc400020f16ff */
[-C--:B-1----:R-:W-:Y:S01]  /*8b20*/  LEA R26, P3, R148, R13.reuse, 0x2 ;  /* 0x0000000d941a7211 */ /* 0x082fe200078610ff */
[----:B------:R-:W-:Y:S01]  /*8b30*/  STL.64 [R1+0x5f0], R16 ;  /* 0x0005f01001007387 */ /* 0x000fe20000100a00 */
[-C--:B--2---:R-:W-:Y:S01]  /*8b40*/  LEA R24, P2, R149, R13.reuse, 0x2 ;  /* 0x0000000d95187211 */ /* 0x084fe200078410ff */
[----:B------:R-:W1:Y:S01]  /*8b50*/  LDC R157, c[0x0][0x230] ;  /* 0x00008c00ff9d7b82 */ /* 0x000e620000000800 */
[-C--:B------:R-:W-:Y:S01]  /*8b60*/  LEA.HI.X.SX32 R29, R153, R6.reuse, 0x2, P5 ;  /* 0x00000006991d7211 */ /* 0x080fe200028f16ff */
[----:B------:R-:W-:Y:S01]  /*8b70*/  STL.64 [R1+0x5f8], R14 ;  /* 0x0005f80e01007387 */ /* 0x000fe20000100a00 */
[-C--:B------:R-:W-:Y:S02]  /*8b80*/  LEA.HI.X.SX32 R37, R151, R6.reuse, 0x2, P6 ;  /* 0x0000000697257211 */ /* 0x080fe400030f16ff */
[----:B------:R-:W-:Y:S01]  /*8b90*/  LEA.HI.X.SX32 R35, R150, R6, 0x2, P0 ;  /* 0x0000000696237211 */ /* 0x000fe200000f16ff */
[----:B------:R2:W-:Y:S01]  /*8ba0*/  STL.64 [R1+0x600], R28 ;  /* 0x0006001c01007387 */ /* 0x0005e20000100a00 */
[----:B------:R-:W-:-:S02]  /*8bb0*/  LEA R52, P4, R147, R13, 0x2 ;  /* 0x0000000d93347211 */ /* 0x000fc400078810ff */
[-C--:B------:R-:W-:Y:S01]  /*8bc0*/  LEA.HI.X.SX32 R25, R149, R6.reuse, 0x2, P2 ;  /* 0x0000000695197211 */ /* 0x080fe200010f16ff */
[----:B------:R-:W-:Y:S01]  /*8bd0*/  STL.64 [R1+0x610], R36 ;  /* 0x0006102401007387 */ /* 0x000fe20000100a00 */
[-C--:B------:R-:W-:Y:S02]  /*8be0*/  LEA R50, P5, R146, R13.reuse, 0x2 ;  /* 0x0000000d92327211 */ /* 0x080fe400078a10ff */
[----:B------:R-:W-:Y:S01]  /*8bf0*/  LEA.HI.X.SX32 R27, R148, R6, 0x2, P3 ;  /* 0x00000006941b7211 */ /* 0x000fe200018f16ff */
[----:B------:R-:W-:Y:S01]  /*8c00*/  STL.64 [R1+0x618], R34 ;  /* 0x0006182201007387 */ /* 0x000fe20000100a00 */
[-C--:B------:R-:W-:Y:S02]  /*8c10*/  LEA R32, P6, R145, R13.reuse, 0x2 ;  /* 0x0000000d91207211 */ /* 0x080fe400078c10ff */
[-C--:B------:R-:W-:Y:S01]  /*8c20*/  LEA R68, P2, R141, R13.reuse, 0x2 ;  /* 0x0000000d8d447211 */ /* 0x080fe200078410ff */
[----:B------:R-:W-:Y:S01]  /*8c30*/  STL.64 [R1+0x620], R24 ;  /* 0x0006201801007387 */ /* 0x000fe20000100a00 */
[----:B--2---:R-:W-:-:S02]  /*8c40*/  LEA R28, P0, R143, R13, 0x2 ;  /* 0x0000000d8f1c7211 */ /* 0x004fc400078010ff */
[-C--:B------:R-:W-:Y:S01]  /*8c50*/  LEA.HI.X.SX32 R53, R147, R6.reuse, 0x2, P4 ;  /* 0x0000000693357211 */ /* 0x080fe200020f16ff */
[----:B------:R2:W-:Y:S01]  /*8c60*/  STL.64 [R1+0x630], R26 ;  /* 0x0006301a01007387 */ /* 0x0005e20000100a00 */
[-C--:B------:R-:W-:Y:S02]  /*8c70*/  LEA R66, P3, R139, R13.reuse, 0x2 ;  /* 0x0000000d8b427211 */ /* 0x080fe400078610ff */
[-C--:B------:R-:W-:Y:S01]  /*8c80*/  LEA.HI.X.SX32 R51, R146, R6.reuse, 0x2, P5 ;  /* 0x0000000692337211 */ /* 0x080fe200028f16ff */
[----:B------:R-:W-:Y:S01]  /*8c90*/  STL.64 [R1+0x638], R52 ;  /* 0x0006383401007387 */ /* 0x000fe20000100a00 */
[----:B------:R-:W-:Y:S01]  /*8ca0*/  LEA R40, P4, R137, R13, 0x2 ;  /* 0x0000000d89287211 */ /* 0x000fe200078810ff */
[----:B------:R-:W-:Y:S01]  /*8cb0*/  IMAD R146, R2, 0x2e, RZ ;  /* 0x0000002e02927824 */ /* 0x000fe200078e02ff */
[-C--:B------:R-:W-:Y:S01]  /*8cc0*/  LEA.HI.X.SX32 R33, R145, R6.reuse, 0x2, P6 ;  /* 0x0000000691217211 */ /* 0x080fe200030f16ff */
[----:B------:R-:W-:Y:S01]  /*8cd0*/  STL.64 [R1+0x640], R50 ;  /* 0x0006403201007387 */ /* 0x000fe20000100a00 */
[----:B------:R-:W-:-:S02]  /*8ce0*/  LEA.HI.X.SX32 R29, R143, R6, 0x2, P0 ;  /* 0x000000068f1d7211 */ /* 0x000fc400000f16ff */
[-C--:B------:R-:W-:Y:S01]  /*8cf0*/  LEA.HI.X.SX32 R69, R141, R6.reuse, 0x2, P2 ;  /* 0x000000068d457211 */ /* 0x080fe200010f16ff */
[----:B------:R-:W-:Y:S01]  /*8d00*/  STL.64 [R1+0x650], R32 ;  /* 0x0006502001007387 */ /* 0x000fe20000100a00 */
[-C--:B--2---:R-:W-:Y:S02]  /*8d10*/  LEA R26, P5, R136, R13.reuse, 0x2 ;  /* 0x0000000d881a7211 */ /* 0x084fe400078a10ff */
[-C--:B------:R-:W-:Y:S01]  /*8d20*/  LEA.HI.X.SX32 R67, R139, R6.reuse, 0x2, P3 ;  /* 0x000000068b437211 */ /* 0x080fe200018f16ff */
[----:B------:R2:W-:Y:S01]  /*8d30*/  STL.64 [R1+0x658], R28 ;  /* 0x0006581c01007387 */ /* 0x0005e20000100a00 */
[-C--:B------:R-:W-:Y:S02]  /*8d40*/  LEA R84, P6, R135, R13.reuse, 0x2 ;  /* 0x0000000d87547211 */ /* 0x080fe400078c10ff */
[----:B------:R-:W-:Y:S01]  /*8d50*/  LEA.HI.X.SX32 R41, R137, R6, 0x2, P4 ;  /* 0x0000000689297211 */ /* 0x000fe200020f16ff */
[----:B------:R-:W-:Y:S01]  /*8d60*/  STL.64 [R1+0x660], R68 ;  /* 0x0006604401007387 */ /* 0x000fe20000100a00 */
[----:B------:R-:W-:-:S02]  /*8d70*/  LEA R82, P0, R134, R13, 0x2 ;  /* 0x0000000d86527211 */ /* 0x000fc400078010ff */
[-C--:B------:R-:W-:Y:S01]  /*8d80*/  LEA.HI.X.SX32 R27, R136, R6.reuse, 0x2, P5 ;  /* 0x00000006881b7211 */ /* 0x080fe200028f16ff */
[----:B------:R-:W-:Y:S01]  /*8d90*/  STL.64 [R1+0x670], R66 ;  /* 0x0006704201007387 */ /* 0x000fe20000100a00 */
[-C--:B------:R-:W-:Y:S02]  /*8da0*/  LEA R48, P2, R133, R13.reuse, 0x2 ;  /* 0x0000000d85307211 */ /* 0x080fe400078410ff */
[-C--:B------:R-:W-:Y:S01]  /*8db0*/  LEA R100, P4, R131, R13.reuse, 0x2 ;  /* 0x0000000d83647211 */ /* 0x080fe200078810ff */
[----:B------:R-:W-:Y:S01]  /*8dc0*/  STL.64 [R1+0x678], R40 ;  /* 0x0006782801007387 */ /* 0x000fe20000100a00 */
[-C--:B--2---:R-:W-:Y:S02]  /*8dd0*/  LEA R28, P3, R132, R13.reuse, 0x2 ;  /* 0x0000000d841c7211 */ /* 0x084fe400078610ff */
[----:B------:R-:W-:Y:S01]  /*8de0*/  LEA.HI.X.SX32 R85, R135, R6, 0x2, P6 ;  /* 0x0000000687557211 */ /* 0x000fe200030f16ff */
[----:B------:R2:W-:Y:S01]  /*8df0*/  STL.64 [R1+0x688], R26 ;  /* 0x0006881a01007387 */ /* 0x0005e20000100a00 */
[----:B------:R-:W-:-:S02]  /*8e00*/  LEA R98, P5, R130, R13, 0x2 ;  /* 0x0000000d82627211 */ /* 0x000fc400078a10ff */
[-C--:B------:R-:W-:Y:S01]  /*8e10*/  LEA.HI.X.SX32 R83, R134, R6.reuse, 0x2, P0 ;  /* 0x0000000686537211 */ /* 0x080fe200000f16ff */
[----:B------:R-:W-:Y:S01]  /*8e20*/  STL.64 [R1+0x690], R84 ;  /* 0x0006905401007387 */ /* 0x000fe20000100a00 */
[-C--:B------:R-:W-:Y:S02]  /*8e30*/  LEA R56, P6, R129, R13.reuse, 0x2 ;  /* 0x0000000d81387211 */ /* 0x080fe400078c10ff */
[-C--:B------:R-:W-:Y:S01]  /*8e40*/  LEA.HI.X.SX32 R49, R133, R6.reuse, 0x2, P2 ;  /* 0x0000000685317211 */ /* 0x080fe200010f16ff */
[----:B------:R-:W-:Y:S01]  /*8e50*/  STL.64 [R1+0x6a0], R82 ;  /* 0x0006a05201007387 */ /* 0x000fe20000100a00 */
[-C--:B------:R-:W-:Y:S02]  /*8e60*/  LEA.HI.X.SX32 R29, R132, R6.reuse, 0x2, P3 ;  /* 0x00000006841d7211 */ /* 0x080fe400018f16ff */
[----:B------:R-:W-:Y:S01]  /*8e70*/  LEA.HI.X.SX32 R101, R131, R6, 0x2, P4 ;  /* 0x0000000683657211 */ /* 0x000fe200020f16ff */
[----:B------:R-:W-:Y:S01]  /*8e80*/  STL.64 [R1+0x6a8], R48 ;  /* 0x0006a83001007387 */ /* 0x000fe20000100a00 */
[----:B--2---:R-:W-:-:S02]  /*8e90*/  LEA R26, P0, R128, R13, 0x2 ;  /* 0x0000000d801a7211 */ /* 0x004fc400078010ff */
[-C--:B------:R-:W-:Y:S01]  /*8ea0*/  LEA.HI.X.SX32 R99, R130, R6.reuse, 0x2, P5 ;  /* 0x0000000682637211 */ /* 0x080fe200028f16ff */
[----:B------:R2:W-:Y:S01]  /*8eb0*/  STL.64 [R1+0x6b8], R28 ;  /* 0x0006b81c01007387 */ /* 0x0005e20000100a00 */
[-C--:B------:R-:W-:Y:S01]  /*8ec0*/  LEA R108, P2, R127, R13.reuse, 0x2 ;  /* 0x0000000d7f6c7211 */ /* 0x080fe200078410ff */
[----:B------:R-:W-:Y:S01]  /*8ed0*/  IMAD R130, R2, 0x2c, RZ ;  /* 0x0000002c02827824 */ /* 0x000fe200078e02ff */
[-C--:B------:R-:W-:Y:S01]  /*8ee0*/  LEA.HI.X.SX32 R57, R129, R6.reuse, 0x2, P6 ;  /* 0x0000000681397211 */ /* 0x080fe200030f16ff */
[----:B------:R-:W-:Y:S01]  /*8ef0*/  STL.64 [R1+0x6c0], R100 ;  /* 0x0006c06401007387 */ /* 0x000fe20000100a00 */
[-C--:B------:R-:W-:Y:S02]  /*8f00*/  LEA R106, P3, R126, R13.reuse, 0x2 ;  /* 0x0000000d7e6a7211 */ /* 0x080fe400078610ff */
[----:B------:R-:W-:Y:S01]  /*8f10*/  LEA.HI.X.SX32 R27, R128, R6, 0x2, P0 ;  /* 0x00000006801b7211 */ /* 0x000fe200000f16ff */
[----:B------:R-:W-:Y:S01]  /*8f20*/  STL.64 [R1+0x6c8], R98 ;  /* 0x0006c86201007387 */ /* 0x000fe20000100a00 */
[----:B------:R-:W-:-:S02]  /*8f30*/  LEA R64, P4, R125, R13, 0x2 ;  /* 0x0000000d7d407211 */ /* 0x000fc400078810ff */
[-C--:B------:R-:W-:Y:S01]  /*8f40*/  LEA R92, P6, R123, R13.reuse, 0x2 ;  /* 0x0000000d7b5c7211 */ /* 0x080fe200078c10ff */
        /* <DEDUP_REMOVED lines=10> */
[-C--:B------:R-:W-:Y:S02]  /*8ff0*/  LEA.HI.X.SX32 R29, R124, R6.reuse, 0x2, P5 ;  /* 0x000000067c1d7211 */ /* 0x080fe400028f16ff */
[-C--:B------:R-:W-:Y:S01]  /*9000*/  LEA.HI.X.SX32 R93, R123, R6.reuse, 0x2, P6 ;  /* 0x000000067b5d7211 */ /* 0x080fe200030f16ff */
[----:B------:R-:W-:Y:S01]  /*9010*/  STL.64 [R1+0x830], R64 ;  /* 0x0008304001007387 */ /* 0x000fe20000100a00 */
[-C--:B--2---:R-:W-:Y:S02]  /*9020*/  LEA R26, P3, R120, R13.reuse, 0x2 ;  /* 0x0000000d781a7211 */ /* 0x084fe400078610ff */
[-C--:B------:R-:W-:Y:S01]  /*9030*/  LEA.HI.X.SX32 R91, R122, R6.reuse, 0x2, P0 ;  /* 0x000000067a5b7211 */ /* 0x080fe200000f16ff */
[----:B------:R2:W-:Y:S01]  /*9040*/  STL.64 [R1+0x708], R28 ;  /* 0x0007081c01007387 */ /* 0x0005e20000100a00 */
[-C--:B------:R-:W-:Y:S01]  /*9050*/  LEA.HI.X.SX32 R73, R121, R6.reuse, 0x2, P2 ;  /* 0x0000000679497211 */ /* 0x080fe200010f16ff */
[----:B------:R-:W-:Y:S01]  /*9060*/  IMAD R122, R2, 0x2b, RZ ;  /* 0x0000002b027a7824 */ /* 0x000fe200078e02ff */
[----:B------:R-:W-:Y:S01]  /*9070*/  LEA R76, P4, R119, R13, 0x2 ;  /* 0x0000000d774c7211 */ /* 0x000fe200078810ff */
[----:B------:R-:W-:Y:S01]  /*9080*/  STL.64 [R1+0x828], R92 ;  /* 0x0008285c01007387 */ /* 0x000fe20000100a00 */
[----:B------:R-:W-:-:S02]  /*9090*/  LEA.HI.X.SX32 R27, R120, R6, 0x2, P3 ;  /* 0x00000006781b7211 */ /* 0x000fc400018f16ff */
[-C--:B------:R-:W-:Y:S01]  /*90a0*/  LEA R74, P5, R118, R13.reuse, 0x2 ;  /* 0x0000000d764a7211 */ /* 0x080fe200078a10ff */
        /* <DEDUP_REMOVED lines=10> */
[-C--:B------:R-:W-:Y:S02]  /*9150*/  LEA.HI.X.SX32 R81, R117, R6.reuse, 0x2, P6 ;  /* 0x0000000675517211 */ /* 0x080fe400030f16ff */
[-C--:B------:R-:W-:Y:S01]  /*9160*/  LEA.HI.X.SX32 R29, R116, R6.reuse, 0x2, P0 ;  /* 0x00000006741d7211 */ /* 0x080fe200000f16ff */
[----:B------:R-:W-:Y:S01]  /*9170*/  STL.64 [R1+0x738], R74 ;  /* 0x0007384a01007387 */ /* 0x000fe20000100a00 */
[-C--:B------:R-:W-:Y:S02]  /*9180*/  LEA.HI.X.SX32 R61, R115, R6.reuse, 0x2, P2 ;  /* 0x00000006733d7211 */ /* 0x080fe400010f16ff */
[----:B------:R-:W-:Y:S01]  /*9190*/  LEA.HI.X.SX32 R59, R114, R6, 0x2, P3 ;  /* 0x00000006723b7211 */ /* 0x000fe200018f16ff */
[----:B------:R-:W-:Y:S01]  /*91a0*/  STL.64 [R1+0x810], R80 ;  /* 0x0008105001007387 */ /* 0x000fe20000100a00 */
[----:B--2---:R-:W-:-:S02]  /*91b0*/  LEA R26, P5, R112, R13, 0x2 ;  /* 0x0000000d701a7211 */ /* 0x004fc400078a10ff */
[CC--:B------:R-:W-:Y:S01]  /*91c0*/  LEA R88, P4, R113.reuse, R13.reuse, 0x2 ;  /* 0x0000000d71587211 */ /* 0x0c0fe200078810ff */
[----:B------:R2:W-:Y:S01]  /*91d0*/  STL.64 [R1+0x750], R28 ;  /* 0x0007501c01007387 */ /* 0x0005e20000100a00 */
[-C--:B------:R-:W-:Y:S02]  /*91e0*/  LEA.HI.X.SX32 R27, R112, R6.reuse, 0x2, P5 ;  /* 0x00000006701b7211 */ /* 0x080fe400028f16ff */
[CC--:B------:R-:W-:Y:S01]  /*91f0*/  LEA R44, P6, R22.reuse, R13.reuse, 0x2 ;  /* 0x0000000d162c7211 */ /* 0x0c0fe200078c10ff */
[----:B------:R-:W-:Y:S01]  /*9200*/  STL.64 [R1+0x808], R60 ;  /* 0x0008083c01007387 */ /* 0x000fe20000100a00 */
[-C--:B------:R-:W-:Y:S02]  /*9210*/  LEA.HI.X.SX32 R89, R113, R6.reuse, 0x2, P4 ;  /* 0x0000000671597211 */ /* 0x080fe400020f16ff */
[----:B------:R-:W-:Y:S01]  /*9220*/  LEA.HI.X.SX32 R45, R22, R6, 0x2, P6 ;  /* 0x00000006162d7211 */ /* 0x000fe200030f16ff */
[----:B------:R-:W-:Y:S01]  /*9230*/  STL.64 [R1+0x758], R58 ;  /* 0x0007583a01007387 */ /* 0x000fe20000100a00 */
[----:B------:R-:W-:-:S02]  /*9240*/  LEA R42, P0, R7, R13, 0x2 ;  /* 0x0000000d072a7211 */ /* 0x000fc400078010ff */
[-C--:B------:R-:W-:Y:S01]  /*9250*/  LEA R96, P2, R8, R13.reuse, 0x2 ;  /* 0x0000000d08607211 */ /* 0x080fe200078410ff */
[----:B------:R3:W-:Y:S01]  /*9260*/  STL.64 [R1+0x770], R26 ;  /* 0x0007701a01007387 */ /* 0x0007e20000100a00 */
[-C--:B------:R-:W-:Y:S02]  /*9270*/  LEA R154, P3, R9, R13.reuse, 0x2 ;  /* 0x0000000d099a7211 */ /* 0x080fe400078610ff */
[-C--:B--2---:R-:W-:Y:S01]  /*9280*/  LEA R28, P4, R10, R13.reuse, 0x2 ;  /* 0x0000000d0a1c7211 */ /* 0x084fe200078810ff */
[----:B------:R-:W-:Y:S01]  /*9290*/  STL.64 [R1+0x800], R88 ;  /* 0x0008005801007387 */ /* 0x000fe20000100a00 */
[-C--:B------:R-:W-:Y:S02]  /*92a0*/  LEA R104, P6, R12, R13.reuse, 0x2 ;  /* 0x0000000d0c687211 */ /* 0x080fe400078c10ff */
[-C--:B------:R-:W-:Y:S01]  /*92b0*/  LEA.HI.X.SX32 R43, R7, R6.reuse, 0x2, P0 ;  /* 0x00000006072b7211 */ /* 0x080fe200000f16ff */
[----:B------:R-:W-:Y:S01]  /*92c0*/  VIADD R7, R142, 0xfffffffd ;  /* 0xfffffffd8e077836 */ /* 0x000fe20000000000 */
[-C--:B------:R-:W-:Y:S01]  /*92d0*/  LEA.HI.X.SX32 R97, R8, R6.reuse, 0x2, P2 ;  /* 0x0000000608617211 */ /* 0x080fe200010f16ff */
[----:B------:R-:W-:Y:S01]  /*92e0*/  STL.64 [R1+0x7f8], R44 ;  /* 0x0007f82c01007387 */ /* 0x000fe20000100a00 */
[-C--:B------:R-:W-:Y:S01]  /*92f0*/  LEA.HI.X.SX32 R155, R9, R6.reuse, 0x2, P3 ;  /* 0x00000006099b7211 */ /* 0x080fe200018f16ff */
[----:B------:R-:W2:Y:S01]  /*9300*/  LDC R8, c[0x0][0x230] ;  /* 0x00008c00ff087b82 */ /* 0x000ea20000000800 */
[----:B---3--:R-:W-:Y:S01]  /*9310*/  LEA R26, P5, R11, R13, 0x2 ;  /* 0x0000000d0b1a7211 */ /* 0x008fe200078a10ff */
[----:B------:R-:W-:Y:S01]  /*9320*/  STL.64 [R1+0x778], R42 ;  /* 0x0007782a01007387 */ /* 0x000fe20000100a00 */
[----:B------:R-:W-:-:S02]  /*9330*/  LEA.HI.X.SX32 R29, R10, R6, 0x2, P4 ;  /* 0x000000060a1d7211 */ /* 0x000fc400020f16ff */
[-C--:B------:R-:W-:Y:S01]  /*9340*/  LEA.HI.X.SX32 R27, R11, R6.reuse, 0x2, P5 ;  /* 0x000000060b1b7211 */ /* 0x080fe200028f16ff */
[----:B------:R-:W-:Y:S01]  /*9350*/  STL.64 [R1+0x7f0], R96 ;  /* 0x0007f06001007387 */ /* 0x000fe20000100a00 */
[----:B------:R-:W-:Y:S01]  /*9360*/  LEA.HI.X.SX32 R105, R12, R6, 0x2, P6 ;  /* 0x000000060c697211 */ /* 0x000fe200030f16ff */
[----:B------:R-:W-:Y:S01]  /*9370*/  IMAD R6, R0, UR5, RZ ;  /* 0x0000000500067c24 */ /* 0x000fe2000f8e02ff */
[----:B------:R-:W3:Y:S01]  /*9380*/  LDC R9, c[0x0][0x230] ;  /* 0x00008c00ff097b82 */ /* 0x000ee20000000800 */
[----:B------:R-:W-:Y:S01]  /*9390*/  IMAD R0, R5, UR5, RZ ;  /* 0x0000000505007c24 */ /* 0x000fe2000f8e02ff */
[C---:B------:R-:W-:Y:S01]  /*93a0*/  LEA R114, P5, R3.reuse, UR8, 0x2 ;  /* 0x0000000803727c11 */ /* 0x040fe2000f8a10ff */
[----:B------:R-:W-:Y:S01]  /*93b0*/  VIADD R5, R144, 0xfffffffc ;  /* 0xfffffffc90057836 */ /* 0x000fe20000000000 */
[----:B------:R-:W-:Y:S01]  /*93c0*/  LEA R118, P0, R6, UR8, 0x2 ;  /* 0x0000000806767c11 */ /* 0x000fe2000f8010ff */
[----:B------:R-:W-:Y:S01]  /*93d0*/  UMOV UR5, 0x400 ;  /* 0x0000040000057882 */ /* 0x000fe20000000000 */
[----:B------:R-:W-:Y:S01]  /*93e0*/  LOP3.LUT R22, R102, 0x70, RZ, 0xc0, !PT ;  /* 0x0000007066167812 */ /* 0x000fe200078ec0ff */
[----:B------:R-:W-:Y:S01]  /*93f0*/  ULEA UR5, UR6, UR5, 0x18 ;  /* 0x0000000506057291 */ /* 0x000fe2000f8ec03f */
[----:B------:R-:W-:Y:S01]  /*9400*/  LEA.HI.X.SX32 R119, R6, UR9, 0x2, P0 ;  /* 0x0000000906777c11 */ /* 0x000fe200080f16ff */
[----:B------:R-:W4:Y:S01]  /*9410*/  LDC R10, c[0x0][0x230] ;  /* 0x00008c00ff0a7b82 */ /* 0x000f220000000800 */
[----:B------:R-:W-:Y:S01]  /*9420*/  LEA R112, P0, R4, UR8, 0x2 ;  /* 0x0000000804707c11 */ /* 0x000fe2000f8010ff */
[----:B------:R-:W-:Y:S01]  /*9430*/  IMAD R22, R192, 0x80, R22 ;  /* 0x00000080c0167824 */ /* 0x000fe200078e0216 */
[----:B------:R-:W-:Y:S01]  /*9440*/  ISETP.GE.U32.AND P2, PT, R140, 0x7fffffc0, PT ;  /* 0x7fffffc08c00780c */ /* 0x000fe20003f46070 */
[----:B------:R-:W-:Y:S01]  /*9450*/  STL.64 [R1+0x7e8], R28 ;  /* 0x0007e81c01007387 */ /* 0x000fe20000100a00 */
[----:B------:R-:W-:Y:S01]  /*9460*/  LEA.HI.X.SX32 R113, R4, UR9, 0x2, P0 ;  /* 0x0000000904717c11 */ /* 0x000fe200080f16ff */
[--C-:B------:R-:W-:Y:S01]  /*9470*/  IMAD.WIDE R110, R2, 0x4, R118.reuse ;  /* 0x00000004026e7825 */ /* 0x100fe200078e0276 */
[----:B------:R-:W-:Y:S01]  /*9480*/  LEA R116, P4, R0, UR8, 0x2 ;  /* 0x0000000800747c11 */ /* 0x000fe2000f8810ff */
[----:B------:R-:W1:Y:S01]  /*9490*/  LDC R4, c[0x0][0x230] ;  /* 0x00008c00ff047b82 */ /* 0x000e620000000800 */
[----:B------:R-:W-:Y:S01]  /*94a0*/  LEA.HI.X.SX32 R115, R3, UR9, 0x2, P5 ;  /* 0x0000000903737c11 */ /* 0x000fe2000a8f16ff */
[----:B------:R-:W-:Y:S01]  /*94b0*/  STL.64 [R1+0x790], R154 ;  /* 0x0007909a01007387 */ /* 0x000fe20000100a00 */
[----:B------:R-:W-:Y:S01]  /*94c0*/  ISETP.GE.U32.AND P5, PT, R5, 0x7fffffbd, PT ;  /* 0x7fffffbd0500780c */ /* 0x000fe20003fa6070 */
[----:B------:R-:W-:Y:S01]  /*94d0*/  IMAD.WIDE R244, R238, 0x4, R118 ;  /* 0x00000004eef47825 */ /* 0x000fe200078e0276 */
[----:B------:R-:W-:Y:S01]  /*94e0*/  LEA.HI.X.SX32 R117, R0, UR9, 0x2, P4 ;  /* 0x0000000900757c11 */ /* 0x000fe2000a0f16ff */
[----:B------:R-:W-:Y:S01]  /*94f0*/  ULDC.64 UR8, c[0x0][0x208] ;  /* 0x0000820000087ab9 */ /* 0x000fe20000000a00 */
[----:B------:R-:W-:Y:S01]  /*9500*/  ISETP.GE.U32.AND P3, PT, R138, 0x7fffffbf, PT ;  /* 0x7fffffbf8a00780c */ /* 0x000fe20003f66070 */
[----:B------:R-:W1:Y:S01]  /*9510*/  LDC R5, c[0x0][0x230] ;  /* 0x00008c00ff057b82 */ /* 0x000e620000000800 */
[----:B---3--:R-:W-:Y:S01]  /*9520*/  VIADD R0, R9, 0xffffffde ;  /* 0xffffffde09007836 */ /* 0x008fe20000000000 */
[----:B------:R-:W-:Y:S01]  /*9530*/  ISETP.GE.U32.AND P4, PT, R7, 0x7fffffbe, PT ;  /* 0x7fffffbe0700780c */ /* 0x000fe20003f86070 */
[----:B------:R-:W-:Y:S01]  /*9540*/  IMAD.WIDE R102, R2, 0x4, R116 ;  /* 0x0000000402667825 */ /* 0x000fe200078e0274 */
[----:B------:R-:W-:Y:S01]  /*9550*/  IADD3 R7, R22, UR5, RZ ;  /* 0x0000000516077c10 */ /* 0x000fe2000fffe0ff */
[----:B------:R-:W-:Y:S01]  /*9560*/  STL.64 [R1+0x798], R26 ;  /* 0x0007981a01007387 */ /* 0x000fe20000100a00 */
[----:B------:R-:W-:Y:S01]  /*9570*/  ISETP.GE.U32.AND P0, PT, R0, 0x7fffff9f, PT ;  /* 0x7fffff9f0000780c */ /* 0x000fe20003f06070 */
[----:B------:R-:W-:Y:S01]  /*9580*/  IMAD.WIDE R12, R2, 0x4, R114 ;  /* 0x00000004020c7825 */ /* 0x000fe200078e0272 */
[----:B------:R-:W3:Y:S01]  /*9590*/  LDC R6, c[0x0][0x230] ;  /* 0x00008c00ff067b82 */ /* 0x000ee20000000800 */
[----:B--2---:R-:W-:Y:S01]  /*95a0*/  IADD3 R3, R8, -0x21, RZ ;  /* 0xffffffdf08037810 */ /* 0x004fe20007ffe0ff */
[----:B------:R-:W-:Y:S01]  /*95b0*/  @!PT LDS RZ, [RZ] ;  /* 0x00000000fffff984 */ /* 0x000fe20000000800 */
[----:B------:R-:W-:Y:S01]  /*95c0*/  @!PT LDS RZ, [RZ] ;  /* 0x00000000fffff984 */ /* 0x000fe20000000800 */
[----:B------:R-:W-:Y:S01]  /*95d0*/  @!PT LDS RZ, [RZ] ;  /* 0x00000000fffff984 */ /* 0x000fe20000000800 */
[----:B------:R-:W-:Y:S01]  /*95e0*/  LDGSTS.E [R7], desc[UR8][R118.64], !P2 ;  /* 0x0000000076077fae */ /* 0x000fe2000d121848 */
[----:B----4-:R-:W-:-:S02]  /*95f0*/  VIADD R0, R10, 0xffffffdd ;  /* 0xffffffdd0a007836 */ /* 0x010fc40000000000 */
[----:B------:R-:W-:Y:S01]  /*9600*/  ISETP.GE.U32.AND P6, PT, R3, 0x7fffffa0, PT ;  /* 0x7fffffa00300780c */ /* 0x000fe20003fc6070 */
[----:B------:R-:W-:Y:S01]  /*9610*/  LDGSTS.E [R7+0x4000], desc[UR8][R116.64], !P2 ;  /* 0x0400000074077fae */ /* 0x000fe2000d121848 */
[----:B------:R-:W-:-:S03]  /*9620*/  IMAD.WIDE R8, R2, 0x4, R112 ;  /* 0x0000000402087825 */ /* 0x000fc600078e0270 */
[----:B------:R-:W-:Y:S01]  /*9630*/  LDGSTS.E [R7+0x8000], desc[UR8][R114.64], !P2 ;  /* 0x0800000072077fae */ /* 0x000fe2000d121848 */
[----:B-1----:R-:W-:Y:S02]  /*9640*/  VIADD R3, R4, 0xffffffdc ;  /* 0xffffffdc04037836 */ /* 0x002fe40000000000 */
[----:B------:R-:W1:Y:S01]  /*9650*/  LDC R4, c[0x0][0x230] ;  /* 0x00008c00ff047b82 */ /* 0x000e620000000800 */
[----:B------:R-:W-:Y:S01]  /*9660*/  LDGSTS.E [R7+0xc000], desc[UR8][R112.64], !P2 ;  /* 0x0c00000070077fae */ /* 0x000fe2000d121848 */
[----:B------:R-:W-:Y:S01]  /*9670*/  ISETP.GE.U32.AND P2, PT, R0, 0x7fffff9e, PT ;  /* 0x7fffff9e0000780c */ /* 0x000fe20003f46070 */
[----:B------:R-:W-:Y:S02]  /*9680*/  IMAD.SHL.U32 R0, R2, 0x2, RZ ;  /* 0x0000000202007824 */ /* 0x000fe400078e00ff */
[----:B------:R-:W-:Y:S01]  /*9690*/  STL.64 [R1+0x1c20], R154 ;  /* 0x001c209a01007387 */ /* 0x000fe20000100a00 */
[----:B------:R-:W-:-:S03]  /*96a0*/  IMAD.WIDE R250, R246, 0x4, R116 ;  /* 0x00000004f6fa7825 */ /* 0x000fc600078e0274 */
[----:B------:R-:W-:Y:S01]  /*96b0*/  STL.64 [R1+0x7a8], R104 ;  /* 0x0007a86801007387 */ /* 0x000fe20000100a00 */
[----:B------:R-:W-:-:S03]  /*96c0*/  IMAD.WIDE R10, R0, 0x4, R114 ;  /* 0x00000004000a7825 */ /* 0x000fc600078e0272 */
[----:B------:R-:W-:Y:S01]  /*96d0*/  STL.64 [R1+0x498], R110 ;  /* 0x0004986e01007387 */ /* 0x000fe20000100a00 */
[----:B------:R-:W-:-:S03]  /*96e0*/  IMAD.WIDE R248, R246, 0x4, R114 ;  /* 0x00000004f6f87825 */ /* 0x000fc600078e0272 */
[----:B------:R-:W-:Y:S01]  /*96f0*/  LDGSTS.E [R7+0x4], desc[UR8][R110.64], !P3 ;  /* 0x000040006e077fae */ /* 0x000fe2000d921848 */
[----:B------:R-:W-:-:S03]  /*9700*/  IMAD.WIDE R242, R238, 0x4, R116 ;  /* 0x00000004eef27825 */ /* 0x000fc600078e0274 */
[----:B------:R2:W-:Y:S01]  /*9710*/  STL.64 [R1+0x488], R102 ;  /* 0x0004886601007387 */ /* 0x0005e20000100a00 */
[----:B------:R-:W-:-:S03]  /*9720*/  IMAD.WIDE R240, R238, 0x4, R114 ;  /* 0x00000004eef07825 */ /* 0x000fc600078e0272 */
[----:B------:R2:W-:Y:S01]  /*9730*/  LDGSTS.E [R7+0x4004], desc[UR8][R102.64], !P3 ;  /* 0x0400400066077fae */ /* 0x0005e2000d921848 */
[----:B------:R-:W-:-:S03]  /*9740*/  IMAD.WIDE R238, R238, 0x4, R112 ;  /* 0x00000004eeee7825 */ /* 0x000fc600078e0270 */
[----:B------:R4:W-:Y:S01]  /*9750*/  STL.64 [R1+0x478], R12 ;  /* 0x0004780c01007387 */ /* 0x0009e20000100a00 */
[----:B------:R-:W-:-:S03]  /*9760*/  IMAD.WIDE R236, R122, 0x4, R118 ;  /* 0x000000047aec7825 */ /* 0x000fc600078e0276 */
[----:B------:R4:W-:Y:S01]  /*9770*/  LDGSTS.E [R7+0x8004], desc[UR8][R12.64], !P3 ;  /* 0x080040000c077fae */ /* 0x0009e2000d921848 */
[----:B------:R-:W-:-:S03]  /*9780*/  IMAD.WIDE R234, R122, 0x4, R116 ;  /* 0x000000047aea7825 */ /* 0x000fc600078e0274 */
[----:B------:R3:W-:Y:S01]  /*9790*/  STL.64 [R1+0x468], R8 ;  /* 0x0004680801007387 */ /* 0x0007e20000100a00 */
[----:B--2---:R-:W-:-:S03]  /*97a0*/  IMAD.WIDE R102, R0, 0x4, R118 ;  /* 0x0000000400667825 */ /* 0x004fc600078e0276 */
[----:B------:R3:W-:Y:S01]  /*97b0*/  LDGSTS.E [R7+0xc004], desc[UR8][R8.64], !P3 ;  /* 0x0c00400008077fae */ /* 0x0007e2000d921848 */
[----:B------:R-:W-:Y:S01]  /*97c0*/  ISETP.GE.U32.AND P3, PT, R3, 0x7fffff9d, PT ;  /* 0x7fffff9d0300780c */ /* 0x000fe20003f66070 */
[----:B------:R-:W-:Y:S02]  /*97d0*/  IMAD R3, R2, 0x3, RZ ;  /* 0x0000000302037824 */ /* 0x000fe400078e02ff */
[----:B----4-:R-:W-:Y:S01]  /*97e0*/  IMAD.WIDE R12, R0, 0x4, R116 ;  /* 0x00000004000c7825 */ /* 0x010fe200078e0274 */
[----:B------:R2:W-:Y:S03]  /*97f0*/  STL.64 [R1+0x460], R102 ;  /* 0x0004606601007387 */ /* 0x0005e60000100a00 */
[----:B------:R-:W-:Y:S01]  /*9800*/  IMAD.WIDE R124, R130, 0x4, R118 ;  /* 0x00000004827c7825 */ /* 0x000fe200078e0276 */
[----:B------:R2:W-:Y:S03]  /*9810*/  LDGSTS.E [R7+0x8], desc[UR8][R102.64], !P4 ;  /* 0x0000800066077fae */ /* 0x0005e6000e121848 */
[----:B---3--:R-:W-:Y:S01]  /*9820*/  IMAD.WIDE R8, R0, 0x4, R112 ;  /* 0x0000000400087825 */ /* 0x008fe200078e0270 */
[----:B------:R3:W-:Y:S03]  /*9830*/  STL.64 [R1+0x458], R12 ;  /* 0x0004580c01007387 */ /* 0x0007e60000100a00 */
[----:B------:R-:W-:Y:S01]  /*9840*/  VIADD R0, R5, 0xfffffffb ;  /* 0xfffffffb05007836 */ /* 0x000fe20000000000 */
[----:B------:R3:W-:Y:S01]  /*9850*/  LDGSTS.E [R7+0x4008], desc[UR8][R12.64], !P4 ;  /* 0x040080000c077fae */ /* 0x0007e2000e121848 */
[----:B------:R-:W4:Y:S01]  /*9860*/  LDC R5, c[0x0][0x230] ;  /* 0x00008c00ff057b82 */ /* 0x000f220000000800 */
[----:B------:R-:W-:-:S02]  /*9870*/  IMAD R138, R2, 0x2d, RZ ;  /* 0x0000002d028a7824 */ /* 0x000fc400078e02ff */
[----:B------:R1:W-:Y:S01]  /*9880*/  STL.64 [R1+0x450], R10 ;  /* 0x0004500a01007387 */ /* 0x0003e20000100a00 */
[----:B--2---:R-:W-:-:S03]  /*9890*/  IMAD.WIDE R102, R3, 0x4, R118 ;  /* 0x0000000403667825 */ /* 0x004fc600078e0276 */
[----:B------:R1:W-:Y:S01]  /*98a0*/  LDGSTS.E [R7+0x8008], desc[UR8][R10.64], !P4 ;  /* 0x080080000a077fae */ /* 0x0003e2000e121848 */
[----:B------:R-:W-:-:S03]  /*98b0*/  IMAD.WIDE R126, R130, 0x4, R116 ;  /* 0x00000004827e7825 */ /* 0x000fc600078e0274 */
[----:B------:R2:W-:Y:S01]  /*98c0*/  STL.64 [R1+0x448], R8 ;  /* 0x0004480801007387 */ /* 0x0005e20000100a00 */
[----:B---3--:R-:W-:-:S03]  /*98d0*/  IMAD.WIDE R12, R3, 0x4, R116 ;  /* 0x00000004030c7825 */ /* 0x008fc600078e0274 */
[----:B------:R2:W-:Y:S01]  /*98e0*/  LDGSTS.E [R7+0xc008], desc[UR8][R8.64], !P4 ;  /* 0x0c00800008077fae */ /* 0x0005e2000e121848 */
[----:B------:R-:W-:Y:S01]  /*98f0*/  ISETP.GE.U32.AND P4, PT, R0, 0x7fffffbc, PT ;  /* 0x7fffffbc0000780c */ /* 0x000fe20003f86070 */
[--C-:B------:R-:W-:Y:S01]  /*9900*/  IMAD.WIDE R128, R130, 0x4, R114.reuse ;  /* 0x0000000482807825 */ /* 0x100fe200078e0272 */
[----:B------:R-:W-:Y:S01]  /*9910*/  SHF.L.U32 R0, R2, 0x5, RZ ;  /* 0x0000000502007819 */ /* 0x000fe200000006ff */
[----:B------:R3:W-:Y:S02]  /*9920*/  STL.64 [R1+0x440], R102 ;  /* 0x0004406601007387 */ /* 0x0007e40000100a00 */
[----:B-1----:R-:W-:Y:S02]  /*9930*/  IMAD.WIDE R10, R3, 0x4, R114 ;  /* 0x00000004030a7825 */ /* 0x002fe400078e0272 */
[----:B------:R3:W-:Y:S02]  /*9940*/  LDGSTS.E [R7+0xc], desc[UR8][R102.64], !P5 ;  /* 0x0000c00066077fae */ /* 0x0007e4000e921848 */
[----:B------:R-:W-:-:S02]  /*9950*/  IMAD.WIDE R130, R130, 0x4, R112 ;  /* 0x0000000482827825 */ /* 0x000fc400078e0270 */
[----:B------:R1:W-:Y:S02]  /*9960*/  STL.64 [R1+0x438], R12 ;  /* 0x0004380c01007387 */ /* 0x0003e40000100a00 */
[----:B--2---:R-:W-:Y:S02]  /*9970*/  IMAD.WIDE R8, R3, 0x4, R112 ;  /* 0x0000000403087825 */ /* 0x004fe400078e0270 */
[----:B------:R1:W-:Y:S02]  /*9980*/  LDGSTS.E [R7+0x400c], desc[UR8][R12.64], !P5 ;  /* 0x0400c0000c077fae */ /* 0x0003e4000e921848 */
[----:B------:R-:W-:Y:S02]  /*9990*/  VIADD R3, R6, 0xfffffffa ;  /* 0xfffffffa06037836 */ /* 0x000fe40000000000 */
[----:B------:R-:W2:Y:S01]  /*99a0*/  LDC R6, c[0x0][0x230] ;  /* 0x00008c00ff067b82 */ /* 0x000ea20000000800 */
[--C-:B---3--:R-:W-:Y:S01]  /*99b0*/  IMAD.WIDE R102, R0, 0x4, R118.reuse ;  /* 0x0000000400667825 */ /* 0x108fe200078e0276 */
[----:B------:R3:W-:Y:S03]  /*99c0*/  STL.64 [R1+0x430], R10 ;  /* 0x0004300a01007387 */ /* 0x0007e60000100a00 */
[----:B------:R-:W-:Y:S01]  /*99d0*/  IMAD.WIDE R132, R138, 0x4, R118 ;  /* 0x000000048a847825 */ /* 0x000fe200078e0276 */
[----:B------:R3:W-:Y:S03]  /*99e0*/  LDGSTS.E [R7+0x800c], desc[UR8][R10.64], !P5 ;  /* 0x0800c0000a077fae */ /* 0x0007e6000e921848 */
[--C-:B-1----:R-:W-:Y:S01]  /*99f0*/  IMAD.WIDE R12, R0, 0x4, R116.reuse ;  /* 0x00000004000c7825 */ /* 0x102fe200078e0274 */
[----:B------:R1:W-:Y:S03]  /*9a00*/  STL.64 [R1+0x428], R8 ;  /* 0x0004280801007387 */ /* 0x0003e60000100a00 */
[----:B------:R-:W-:Y:S01]  /*9a10*/  IMAD.WIDE R134, R138, 0x4, R116 ;  /* 0x000000048a867825 */ /* 0x000fe200078e0274 */
[----:B------:R1:W-:Y:S01]  /*9a20*/  LDGSTS.E [R7+0xc00c], desc[UR8][R8.64], !P5 ;  /* 0x0c00c00008077fae */ /* 0x0003e2000e921848 */
[----:B------:R-:W-:-:S02]  /*9a30*/  ISETP.GE.U32.AND P5, PT, R3, 0x7fffffbb, PT ;  /* 0x7fffffbb0300780c */ /* 0x000fc40003fa6070 */
[----:B------:R-:W-:Y:S01]  /*9a40*/  IMAD R3, R2, 0x21, RZ ;  /* 0x0000002102037824 */ /* 0x000fe200078e02ff */
[----:B------:R4:W-:Y:S01]  /*9a50*/  LDGSTS.E [R7+0x10000], desc[UR8][R102.64], !P6 ;  /* 0x1000000066077fae */ /* 0x0009e2000f121848 */
[----:B---3--:R-:W-:-:S03]  /*9a60*/  IMAD.WIDE R10, R0, 0x4, R114 ;  /* 0x00000004000a7825 */ /* 0x008fc600078e0272 */
[----:B------:R3:W-:Y:S01]  /*9a70*/  LDGSTS.E [R7+0x14000], desc[UR8][R12.64], !P6 ;  /* 0x140000000c077fae */ /* 0x0007e2000f121848 */
[----:B------:R-:W-:-:S03]  /*9a80*/  IMAD.WIDE R136, R138, 0x4, R114 ;  /* 0x000000048a887825 */ /* 0x000fc600078e0272 */
[----:B------:R4:W-:Y:S01]  /*9a90*/  STL.64 [R1+0x120], R102 ;  /* 0x0001206601007387 */ /* 0x0009e20000100a00 */
[----:B-1----:R-:W-:-:S03]  /*9aa0*/  IMAD.WIDE R8, R0, 0x4, R112 ;  /* 0x0000000400087825 */ /* 0x002fc600078e0270 */
[----:B------:R1:W-:Y:S01]  /*9ab0*/  LDGSTS.E [R7+0x18000], desc[UR8][R10.64], !P6 ;  /* 0x180000000a077fae */ /* 0x0003e2000f121848 */
[----:B------:R-:W-:Y:S02]  /*9ac0*/  VIADD R0, R4, 0xfffffff9 ;  /* 0xfffffff904007836 */ /* 0x000fe40000000000 */
[----:B------:R-:W2:Y:S01]  /*9ad0*/  LDC R4, c[0x0][0x230] ;  /* 0x00008c00ff047b82 */ /* 0x000ea20000000800 */
[----:B------:R3:W-:Y:S01]  /*9ae0*/  STL.64 [R1+0x118], R12 ;  /* 0x0001180c01007387 */ /* 0x0007e20000100a00 */
[----:B------:R-:W-:-:S03]  /*9af0*/  IMAD.WIDE R138, R138, 0x4, R112 ;  /* 0x000000048a8a7825 */ /* 0x000fc600078e0270 */
[----:B------:R1:W-:Y:S01]  /*9b00*/  LDGSTS.E [R7+0x1c000], desc[UR8][R8.64], !P6 ;  /* 0x1c00000008077fae */ /* 0x0003e2000f121848 */
[C-C-:B----4-:R-:W-:Y:S01]  /*9b10*/  IMAD.WIDE R102, R3.reuse, 0x4, R118.reuse ;  /* 0x0000000403667825 */ /* 0x150fe200078e0276 */
[----:B------:R-:W-:Y:S02]  /*9b20*/  ISETP.GE.U32.AND P6, PT, R0, 0x7fffffba, PT ;  /* 0x7fffffba0000780c */ /* 0x000fe40003fc6070 */
[----:B------:R1:W-:Y:S01]  /*9b30*/  STL.64 [R1+0x110], R10 ;  /* 0x0001100a01007387 */ /* 0x0003e20000100a00 */
[----:B------:R-:W-:Y:S02]  /*9b40*/  IMAD R0, R2, 0x22, RZ ;  /* 0x0000002202007824 */ /* 0x000fe400078e02ff */
[C---:B------:R-:W-:Y:S01]  /*9b50*/  IMAD.WIDE R140, R146.reuse, 0x4, R118 ;  /* 0x00000004928c7825 */ /* 0x040fe200078e0276 */
[----:B------:R4:W-:Y:S03]  /*9b60*/  STL.64 [R1+0x108], R8 ;  /* 0x0001080801007387 */ /* 0x0009e60000100a00 */
[C-C-:B---3--:R-:W-:Y:S01]  /*9b70*/  IMAD.WIDE R12, R3.reuse, 0x4, R116.reuse ;  /* 0x00000004030c7825 */ /* 0x148fe200078e0274 */
[----:B------:R3:W-:Y:S03]  /*9b80*/  STL.64 [R1+0x100], R102 ;  /* 0x0001006601007387 */ /* 0x0007e60000100a00 */
[----:B------:R-:W-:Y:S01]  /*9b90*/  IMAD.WIDE R142, R146, 0x4, R116 ;  /* 0x00000004928e7825 */ /* 0x000fe200078e0274 */
[----:B------:R3:W-:Y:S03]  /*9ba0*/  LDGSTS.E [R7+0x10004], desc[UR8][R102.64], !P0 ;  /* 0x1000400066077fae */ /* 0x0007e6000c121848 */
[C---:B-1----:R-:W-:Y:S01]  /*9bb0*/  IMAD.WIDE R10, R3.reuse, 0x4, R114 ;  /* 0x00000004030a7825 */ /* 0x042fe200078e0272 */
[----:B------:R1:W-:Y:S03]  /*9bc0*/  STL.64 [R1+0xf8], R12 ;  /* 0x0000f80c01007387 */ /* 0x0003e60000100a00 */
[----:B----4-:R-:W-:Y:S01]  /*9bd0*/  IMAD.WIDE R8, R3, 0x4, R112 ;  /* 0x0000000403087825 */ /* 0x010fe200078e0270 */
[----:B------:R1:W-:Y:S03]  /*9be0*/  LDGSTS.E [R7+0x14004], desc[UR8][R12.64], !P0 ;  /* 0x140040000c077fae */ /* 0x0003e6000c121848 */
[----:B------:R-:W-:Y:S01]  /*9bf0*/  VIADD R3, R5, 0xfffffff8 ;  /* 0xfffffff805037836 */ /* 0x000fe20000000000 */
[----:B------:R4:W-:Y:S01]  /*9c00*/  STL.64 [R1+0xf0], R10 ;  /* 0x0000f00a01007387 */ /* 0x0009e20000100a00 */
[----:B---3--:R-:W-:Y:S01]  /*9c10*/  IMAD.WIDE R102, R0, 0x4, R118 ;  /* 0x0000000400667825 */ /* 0x008fe200078e0276 */
[----:B------:R-:W3:Y:S02]  /*9c20*/  LDC R5, c[0x0][0x230] ;  /* 0x00008c00ff057b82 */ /* 0x000ee40000000800 */
[----:B------:R4:W-:Y:S01]  /*9c30*/  LDGSTS.E [R7+0x18004], desc[UR8][R10.64], !P0 ;  /* 0x180040000a077fae */ /* 0x0009e2000c121848 */
[----:B--2---:R-:W-:-:S02]  /*9c40*/  VIADD R4, R4, 0xffffffda ;  /* 0xffffffda04047836 */ /* 0x004fc40000000000 */
[----:B------:R-:W-:Y:S01]  /*9c50*/  IMAD.WIDE R144, R146, 0x4, R114 ;  /* 0x0000000492907825 */ /* 0x000fe200078e0272 */
[----:B------:R2:W-:Y:S03]  /*9c60*/  STL.64 [R1+0xe8], R8 ;  /* 0x0000e80801007387 */ /* 0x0005e60000100a00 */
[----:B-1----:R-:W-:Y:S01]  /*9c70*/  IMAD.WIDE R12, R0, 0x4, R116 ;  /* 0x00000004000c7825 */ /* 0x002fe200078e0274 */
[----:B------:R2:W-:Y:S01]  /*9c80*/  LDGSTS.E [R7+0x1c004], desc[UR8][R8.64], !P0 ;  /* 0x1c00400008077fae */ /* 0x0005e2000c121848 */
[----:B------:R-:W-:Y:S02]  /*9c90*/  ISETP.GE.U32.AND P0, PT, R3, 0x7fffffb9, PT ;  /* 0x7fffffb90300780c */ /* 0x000fe40003f06070 */
[----:B------:R-:W-:Y:S01]  /*9ca0*/  IMAD.SHL.U32 R3, R2, 0x4, RZ ;  /* 0x0000000402037824 */ /* 0x000fe200078e00ff */
[----:B------:R1:W-:Y:S01]  /*9cb0*/  LDGSTS.E [R7+0x10008], desc[UR8][R102.64], !P2 ;  /* 0x1000800066077fae */ /* 0x0003e2000d121848 */
[----:B----4-:R-:W-:-:S03]  /*9cc0*/  IMAD.WIDE R10, R0, 0x4, R114 ;  /* 0x00000004000a7825 */ /* 0x010fc600078e0272 */
[----:B------:R4:W-:Y:S01]  /*9cd0*/  LDGSTS.E [R7+0x14008], desc[UR8][R12.64], !P2 ;  /* 0x140080000c077fae */ /* 0x0009e2000d121848 */
[----:B------:R-:W-:-:S03]  /*9ce0*/  IMAD.WIDE R146, R146, 0x4, R112 ;  /* 0x0000000492927825 */ /* 0x000fc600078e0270 */
[----:B------:R3:W-:Y:S01]  /*9cf0*/  LDGSTS.E [R7+0x18008], desc[UR8][R10.64], !P2 ;  /* 0x180080000a077fae */ /* 0x0007e2000d121848 */
[----:B--2---:R-:W-:Y:S01]  /*9d00*/  IMAD.WIDE R8, R0, 0x4, R112 ;  /* 0x0000000400087825 */ /* 0x004fe200078e0270 */
[----:B------:R-:W-:Y:S02]  /*9d10*/  IADD3 R0, R6, -0x25, RZ ;  /* 0xffffffdb06007810 */ /* 0x000fe40007ffe0ff */
[----:B------:R1:W-:Y:S01]  /*9d20*/  STL.64 [R1+0xe0], R102 ;  /* 0x0000e06601007387 */ /* 0x0003e20000100a00 */
[----:B------:R-:W2:Y:S01]  /*9d30*/  LDC R6, c[0x0][0x230] ;  /* 0x00008c00ff067b82 */ /* 0x000ea20000000800 */
[----:B------:R-:W-:Y:S02]  /*9d40*/  IMAD.WIDE R148, R160, 0x4, R118 ;  /* 0x00000004a0947825 */ /* 0x000fe400078e0276 */
[----:B------:R3:W-:Y:S01]  /*9d50*/  LDGSTS.E [R7+0x1c008], desc[UR8][R8.64], !P2 ;  /* 0x1c00800008077fae */ /* 0x0007e2000d121848 */
[----:B------:R-:W-:Y:S01]  /*9d60*/  ISETP.GE.U32.AND P2, PT, R0, 0x7fffff9c, PT ;  /* 0x7fffff9c0000780c */ /* 0x000fe20003f46070 */
[----:B------:R-:W-:-:S02]  /*9d70*/  IMAD R0, R2, 0x23, RZ ;  /* 0x0000002302007824 */ /* 0x000fc400078e02ff */
[----:B------:R4:W-:Y:S01]  /*9d80*/  STL.64 [R1+0xd8], R12 ;  /* 0x0000d80c01007387 */ /* 0x0009e20000100a00 */
[----:B------:R-:W-:-:S03]  /*9d90*/  IMAD.WIDE R150, R160, 0x4, R116 ;  /* 0x00000004a0967825 */ /* 0x000fc600078e0274 */
[----:B------:R3:W-:Y:S01]  /*9da0*/  STL.64 [R1+0xd0], R10 ;  /* 0x0000d00a01007387 */ /* 0x0007e20000100a00 */
[----:B------:R-:W-:-:S03]  /*9db0*/  IMAD.WIDE R110, R0, 0x4, R118 ;  /* 0x00000004006e7825 */ /* 0x000fc600078e0276 */
[----:B------:R3:W-:Y:S01]  /*9dc0*/  STL.64 [R1+0xc8], R8 ;  /* 0x0000c80801007387 */ /* 0x0007e20000100a00 */
[----:B-1----:R-:W-:-:S03]  /*9dd0*/  IMAD.WIDE R102, R0, 0x4, R116 ;  /* 0x0000000400667825 */ /* 0x002fc600078e0274 */
[----:B------:R1:W-:Y:S01]  /*9de0*/  LDGSTS.E [R7+0x1000c], desc[UR8][R110.64], !P3 ;  /* 0x1000c0006e077fae */ /* 0x0003e2000d921848 */
[----:B----4-:R-:W-:-:S03]  /*9df0*/  IMAD.WIDE R12, R0, 0x4, R114 ;  /* 0x00000004000c7825 */ /* 0x010fc600078e0272 */
[----:B------:R4:W-:Y:S01]  /*9e00*/  LDGSTS.E [R7+0x1400c], desc[UR8][R102.64], !P3 ;  /* 0x1400c00066077fae */ /* 0x0009e2000d921848 */
[----:B---3--:R-:W-:-:S03]  /*9e10*/  IMAD.WIDE R10, R0, 0x4, R112 ;  /* 0x00000004000a7825 */ /* 0x008fc600078e0270 */
[----:B------:R3:W-:Y:S01]  /*9e20*/  LDGSTS.E [R7+0x1800c], desc[UR8][R12.64], !P3 ;  /* 0x1800c0000c077fae */ /* 0x0007e2000d921848 */
[----:B------:R-:W-:Y:S01]  /*9e30*/  LOP3.LUT R8, R22, 0x10, RZ, 0x3c, !PT ;  /* 0x0000001016087812 */ /* 0x000fe200078e3cff */
[----:B------:R-:W-:Y:S01]  /*9e40*/  IMAD R0, R2, 0x5, RZ ;  /* 0x0000000502007824 */ /* 0x000fe200078e02ff */
[----:B------:R-:W2:Y:S01]  /*9e50*/  LDC R9, c[0x0][0x230] ;  /* 0x00008c00ff097b82 */ /* 0x000ea20000000800 */
[----:B------:R3:W-:Y:S01]  /*9e60*/  LDGSTS.E [R7+0x1c00c], desc[UR8][R10.64], !P3 ;  /* 0x1c00c0000a077fae */ /* 0x0007e2000d921848 */
[----:B------:R-:W-:Y:S01]  /*9e70*/  ISETP.GE.U32.AND P3, PT, R4, 0x7fffff9b, PT ;  /* 0x7fffff9b0400780c */ /* 0x000fe20003f66070 */
[----:B------:R-:W-:Y:S02]  /*9e80*/  VIADD R8, R8, UR5 ;  /* 0x0000000508087c36 */ /* 0x000fe40008000000 */
[----:B------:R1:W-:Y:S01]  /*9e90*/  STL.64 [R1+0xc0], R110 ;  /* 0x0000c06e01007387 */ /* 0x0003e20000100a00 */
[C---:B------:R-:W-:Y:S02]  /*9ea0*/  IMAD.WIDE R158, R160.reuse, 0x4, R114 ;  /* 0x00000004a09e7825 */ /* 0x040fe400078e0272 */
[----:B------:R-:W2:Y:S01]  /*9eb0*/  LDC R4, c[0x0][0x230] ;  /* 0x00008c00ff047b82 */ /* 0x000ea20000000800 */
[----:B------:R4:W-:Y:S01]  /*9ec0*/  STL.64 [R1+0xb8], R102 ;  /* 0x0000b86601007387 */ /* 0x0009e20000100a00 */
[----:B------:R-:W-:-:S03]  /*9ed0*/  IMAD.WIDE R160, R160, 0x4, R112 ;  /* 0x00000004a0a07825 */ /* 0x000fc600078e0270 */
[----:B------:R3:W-:Y:S01]  /*9ee0*/  STL.64 [R1+0xb0], R12 ;  /* 0x0000b00c01007387 */ /* 0x0007e20000100a00 */
[----:B------:R-:W-:-:S03]  /*9ef0*/  IMAD.WIDE R162, R168, 0x4, R118 ;  /* 0x00000004a8a27825 */ /* 0x000fc600078e0276 */
[----:B------:R3:W-:Y:S01]  /*9f00*/  STL.64 [R1+0xa8], R10 ;  /* 0x0000a80a01007387 */ /* 0x0007e20000100a00 */
[----:B-1----:R-:W-:-:S04]  /*9f10*/  IMAD.WIDE R110, R3, 0x4, R118 ;  /* 0x00000004036e7825 */ /* 0x002fc800078e0276 */
[C---:B----4-:R-:W-:Y:S01]  /*9f20*/  IMAD.WIDE R102, R3.reuse, 0x4, R116 ;  /* 0x0000000403667825 */ /* 0x050fe200078e0274 */
[----:B------:R1:W-:Y:S03]  /*9f30*/  STL.64 [R1+0x420], R110 ;  /* 0x0004206e01007387 */ /* 0x0003e60000100a00 */
[C---:B---3--:R-:W-:Y:S01]  /*9f40*/  IMAD.WIDE R12, R3.reuse, 0x4, R114 ;  /* 0x00000004030c7825 */ /* 0x048fe200078e0272 */
[----:B------:R1:W-:Y:S03]  /*9f50*/  LDGSTS.E [R8], desc[UR8][R110.64], !P4 ;  /* 0x000000006e087fae */ /* 0x0003e6000e121848 */
[----:B------:R-:W-:Y:S01]  /*9f60*/  IMAD.WIDE R10, R3, 0x4, R112 ;  /* 0x00000004030a7825 */ /* 0x000fe200078e0270 */
[----:B------:R-:W-:Y:S01]  /*9f70*/  IADD3 R3, R5, -0x27, RZ ;  /* 0xffffffd905037810 */ /* 0x000fe20007ffe0ff */
[----:B------:R3:W-:Y:S01]  /*9f80*/  STL.64 [R1+0x418], R102 ;  /* 0x0004186601007387 */ /* 0x0007e20000100a00 */
[----:B------:R-:W4:Y:S01]  /*9f90*/  LDC R5, c[0x0][0x230] ;  /* 0x00008c00ff057b82 */ /* 0x000f220000000800 */
[----:B------:R-:W-:-:S02]  /*9fa0*/  IMAD.WIDE R164, R168, 0x4, R116 ;  /* 0x00000004a8a47825 */ /* 0x000fc400078e0274 */
[----:B------:R3:W-:Y:S02]  /*9fb0*/  LDGSTS.E [R8+0x4000], desc[UR8][R102.64], !P4 ;  /* 0x0400000066087fae */ /* 0x0007e4000e121848 */
[----:B------:R-:W-:Y:S02]  /*9fc0*/  IMAD.WIDE R166, R168, 0x4, R114 ;  /* 0x00000004a8a67825 */ /* 0x000fe400078e0272 */
[----:B------:R2:W-:Y:S02]  /*9fd0*/  STL.64 [R1+0x410], R12 ;  /* 0x0004100c01007387 */ /* 0x0005e40000100a00 */
[----:B-1----:R-:W-:Y:S02]  /*9fe0*/  IMAD.WIDE R110, R0, 0x4, R118 ;  /* 0x00000004006e7825 */ /* 0x002fe400078e0276 */
[----:B------:R2:W-:Y:S02]  /*9ff0*/  LDGSTS.E [R8+0x8000], desc[UR8][R12.64], !P4 ;  /* 0x080000000c087fae */ /* 0x0005e4000e121848 */
[----:B------:R-:W-:-:S02]  /*a000*/  IMAD.WIDE R168, R168, 0x4, R112 ;  /* 0x00000004a8a87825 */ /* 0x000fc400078e0270 */
[----:B------:R1:W-:Y:S02]  /*a010*/  STL.64 [R1+0x408], R10 ;  /* 0x0004080a01007387 */ /* 0x0003e40000100a00 */
[----:B---3--:R-:W-:Y:S02]  /*a020*/  IMAD.WIDE R102, R0, 0x4, R116 ;  /* 0x0000000400667825 */ /* 0x008fe400078e0274 */
[----:B------:R1:W-:Y:S01]  /*a030*/  LDGSTS.E [R8+0xc000], desc[UR8][R10.64], !P4 ;  /* 0x0c0000000a087fae */ /* 0x0003e2000e121848 */
[----:B------:R-:W-:Y:S01]  /*a040*/  ISETP.GE.U32.AND P4, PT, R3, 0x7fffff9a, PT ;  /* 0x7fffff9a0300780c */ /* 0x000fe20003f86070 */
[----:B------:R-:W-:Y:S02]  /*a050*/  IMAD R3, R2, 0x6, RZ ;  /* 0x0000000602037824 */ /* 0x000fe400078e02ff */
[----:B--2---:R-:W-:Y:S01]  /*a060*/  IMAD.WIDE R12, R0, 0x4, R114 ;  /* 0x00000004000c7825 */ /* 0x004fe200078e0272 */
[----:B------:R2:W-:Y:S03]  /*a070*/  STL.64 [R1+0x400], R110 ;  /* 0x0004006e01007387 */ /* 0x0005e60000100a00 */
[----:B------:R-:W-:Y:S01]  /*a080*/  IMAD.WIDE R170, R176, 0x4, R118 ;  /* 0x00000004b0aa7825 */ /* 0x000fe200078e0276 */
[----:B------:R2:W-:Y:S03]  /*a090*/  LDGSTS.E [R8+0x4], desc[UR8][R110.64], !P5 ;  /* 0x000040006e087fae */ /* 0x0005e6000e921848 */
[----:B-1----:R-:W-:Y:S01]  /*a0a0*/  IMAD.WIDE R10, R0, 0x4, R112 ;  /* 0x00000004000a7825 */ /* 0x002fe200078e0270 */
[----:B------:R1:W-:Y:S03]  /*a0b0*/  STL.64 [R1+0x3f8], R102 ;  /* 0x0003f86601007387 */ /* 0x0003e60000100a00 */
[----:B------:R-:W-:Y:S01]  /*a0c0*/  VIADD R0, R6, 0xffffffd8 ;  /* 0xffffffd806007836 */ /* 0x000fe20000000000 */
[----:B------:R1:W-:Y:S01]  /*a0d0*/  LDGSTS.E [R8+0x4004], desc[UR8][R102.64], !P5 ;  /* 0x0400400066087fae */ /* 0x0003e2000e921848 */
[----:B------:R-:W3:Y:S01]  /*a0e0*/  LDC R6, c[0x0][0x230] ;  /* 0x00008c00ff067b82 */ /* 0x000ee20000000800 */
[----:B------:R-:W-:-:S02]  /*a0f0*/  IMAD.WIDE R172, R176, 0x4, R116 ;  /* 0x00000004b0ac7825 */ /* 0x000fc400078e0274 */
[----:B------:R4:W-:Y:S02]  /*a100*/  STL.64 [R1+0x3f0], R12 ;  /* 0x0003f00c01007387 */ /* 0x0009e40000100a00 */
[C---:B--2---:R-:W-:Y:S02]  /*a110*/  IMAD.WIDE R110, R3.reuse, 0x4, R118 ;  /* 0x00000004036e7825 */ /* 0x044fe400078e0276 */
[----:B------:R4:W-:Y:S02]  /*a120*/  LDGSTS.E [R8+0x8004], desc[UR8][R12.64], !P5 ;  /* 0x080040000c087fae */ /* 0x0009e4000e921848 */
[----:B------:R-:W-:Y:S02]  /*a130*/  IMAD.WIDE R174, R176, 0x4, R114 ;  /* 0x00000004b0ae7825 */ /* 0x000fe400078e0272 */
[----:B------:R2:W-:Y:S02]  /*a140*/  STL.64 [R1+0x3e8], R10 ;  /* 0x0003e80a01007387 */ /* 0x0005e40000100a00 */
[----:B-1----:R-:W-:-:S02]  /*a150*/  IMAD.WIDE R102, R3, 0x4, R116 ;  /* 0x0000000403667825 */ /* 0x002fc400078e0274 */
[----:B------:R2:W-:Y:S01]  /*a160*/  LDGSTS.E [R8+0xc004], desc[UR8][R10.64], !P5 ;  /* 0x0c0040000a087fae */ /* 0x0005e2000e921848 */
[----:B------:R-:W-:Y:S01]  /*a170*/  ISETP.GE.U32.AND P5, PT, R0, 0x7fffff99, PT ;  /* 0x7fffff990000780c */ /* 0x000fe20003fa6070 */
[----:B------:R-:W-:Y:S02]  /*a180*/  IMAD R0, R2, 0x7, RZ ;  /* 0x0000000702007824 */ /* 0x000fe400078e02ff */
[C---:B----4-:R-:W-:Y:S01]  /*a190*/  IMAD.WIDE R12, R3.reuse, 0x4, R114 ;  /* 0x00000004030c7825 */ /* 0x050fe200078e0272 */
[----:B------:R1:W-:Y:S03]  /*a1a0*/  LDGSTS.E [R8+0x8], desc[UR8][R110.64], !P6 ;  /* 0x000080006e087fae */ /* 0x0003e6000f121848 */
[--C-:B------:R-:W-:Y:S01]  /*a1b0*/  IMAD.WIDE R176, R176, 0x4, R112.reuse ;  /* 0x00000004b0b07825 */ /* 0x100fe200078e0270 */
[----:B------:R4:W-:Y:S03]  /*a1c0*/  LDGSTS.E [R8+0x4008], desc[UR8][R102.64], !P6 ;  /* 0x0400800066087fae */ /* 0x0009e6000f121848 */
[----:B--2---:R-:W-:Y:S01]  /*a1d0*/  IMAD.WIDE R10, R3, 0x4, R112 ;  /* 0x00000004030a7825 */ /* 0x004fe200078e0270 */
[----:B------:R1:W-:Y:S03]  /*a1e0*/  STL.64 [R1+0x3e0], R110 ;  /* 0x0003e06e01007387 */ /* 0x0003e60000100a00 */
[----:B------:R-:W-:Y:S01]  /*a1f0*/  VIADD R3, R4, 0xfffffff7 ;  /* 0xfffffff704037836 */ /* 0x000fe20000000000 */
[----:B------:R2:W-:Y:S01]  /*a200*/  LDGSTS.E [R8+0x8008], desc[UR8][R12.64], !P6 ;  /* 0x080080000c087fae */ /* 0x0005e2000f121848 */
[----:B------:R-:W3:Y:S01]  /*a210*/  LDC R4, c[0x0][0x230] ;  /* 0x00008c00ff047b82 */ /* 0x000ee20000000800 */
[----:B------:R-:W-:-:S02]  /*a220*/  IMAD.WIDE R178, R184, 0x4, R118 ;  /* 0x00000004b8b27825 */ /* 0x000fc400078e0276 */
[----:B------:R4:W-:Y:S02]  /*a230*/  STL.64 [R1+0x3d8], R102 ;  /* 0x0003d86601007387 */ /* 0x0009e40000100a00 */
[----:B------:R-:W-:Y:S02]  /*a240*/  IMAD R192, R2, 0x33, RZ ;  /* 0x0000003302c07824 */ /* 0x000fe400078e02ff */
[----:B------:R2:W-:Y:S01]  /*a250*/  LDGSTS.E [R8+0xc008], desc[UR8][R10.64], !P6 ;  /* 0x0c0080000a087fae */ /* 0x0005e2000f121848 */
[----:B-1----:R-:W-:Y:S01]  /*a260*/  IMAD.WIDE R110, R0, 0x4, R118 ;  /* 0x00000004006e7825 */ /* 0x002fe200078e0276 */
[----:B------:R-:W-:Y:S02]  /*a270*/  ISETP.GE.U32.AND P6, PT, R3, 0x7fffffb8, PT ;  /* 0x7fffffb80300780c */ /* 0x000fe40003fc6070 */
[----:B------:R2:W-:Y:S01]  /*a280*/  STL.64 [R1+0x3d0], R12 ;  /* 0x0003d00c01007387 */ /* 0x0005e20000100a00 */
[----:B------:R-:W-:Y:S02]  /*a290*/  IMAD R3, R2, 0x24, RZ ;  /* 0x0000002402037824 */ /* 0x000fe400078e02ff */
[--C-:B------:R-:W-:Y:S01]  /*a2a0*/  IMAD.WIDE R180, R184, 0x4, R116.reuse ;  /* 0x00000004b8b47825 */ /* 0x100fe200078e0274 */
[----:B------:R1:W-:Y:S03]  /*a2b0*/  STL.64 [R1+0x3c8], R10 ;  /* 0x0003c80a01007387 */ /* 0x0003e60000100a00 */
[----:B----4-:R-:W-:Y:S01]  /*a2c0*/  IMAD.WIDE R102, R0, 0x4, R116 ;  /* 0x0000000400667825 */ /* 0x010fe200078e0274 */
[----:B------:R4:W-:Y:S03]  /*a2d0*/  STL.64 [R1+0x3c0], R110 ;  /* 0x0003c06e01007387 */ /* 0x0009e60000100a00 */
[--C-:B------:R-:W-:Y:S01]  /*a2e0*/  IMAD.WIDE R182, R184, 0x4, R114.reuse ;  /* 0x00000004b8b67825 */ /* 0x100fe200078e0272 */
[----:B------:R4:W-:Y:S03]  /*a2f0*/  LDGSTS.E [R8+0xc], desc[UR8][R110.64], !P0 ;  /* 0x0000c0006e087fae */ /* 0x0009e6000c121848 */
[C---:B--2---:R-:W-:Y:S01]  /*a300*/  IMAD.WIDE R12, R0.reuse, 0x4, R114 ;  /* 0x00000004000c7825 */ /* 0x044fe200078e0272 */
[----:B------:R2:W-:Y:S03]  /*a310*/  STL.64 [R1+0x3b8], R102 ;  /* 0x0003b86601007387 */ /* 0x0005e60000100a00 */
[----:B-1----:R-:W-:Y:S01]  /*a320*/  IMAD.WIDE R10, R0, 0x4, R112 ;  /* 0x00000004000a7825 */ /* 0x002fe200078e0270 */
[----:B------:R2:W-:Y:S03]  /*a330*/  LDGSTS.E [R8+0x400c], desc[UR8][R102.64], !P0 ;  /* 0x0400c00066087fae */ /* 0x0005e6000c121848 */
[----:B------:R-:W-:Y:S01]  /*a340*/  VIADD R0, R5, 0xfffffff6 ;  /* 0xfffffff605007836 */ /* 0x000fe20000000000 */
[----:B------:R1:W-:Y:S01]  /*a350*/  STL.64 [R1+0x3b0], R12 ;  /* 0x0003b00c01007387 */ /* 0x0003e20000100a00 */
[----:B----4-:R-:W-:Y:S01]  /*a360*/  IMAD.WIDE R110, R3, 0x4, R118 ;  /* 0x00000004036e7825 */ /* 0x010fe200078e0276 */
[----:B------:R-:W4:Y:S02]  /*a370*/  LDC R5, c[0x0][0x230] ;  /* 0x00008c00ff057b82 */ /* 0x000f240000000800 */
[----:B------:R1:W-:Y:S01]  /*a380*/  LDGSTS.E [R8+0x800c], desc[UR8][R12.64], !P0 ;  /* 0x0800c0000c087fae */ /* 0x0003e2000c121848 */
[----:B------:R-:W-:-:S03]  /*a390*/  IMAD.WIDE R184, R184, 0x4, R112 ;  /* 0x00000004b8b87825 */ /* 0x000fc600078e0270 */
[----:B------:R3:W-:Y:S01]  /*a3a0*/  STL.64 [R1+0x3a8], R10 ;  /* 0x0003a80a01007387 */ /* 0x0007e20000100a00 */
[----:B--2---:R-:W-:-:S03]  /*a3b0*/  IMAD.WIDE R102, R3, 0x4, R116 ;  /* 0x0000000403667825 */ /* 0x004fc600078e0274 */
[----:B------:R3:W-:Y:S01]  /*a3c0*/  LDGSTS.E [R8+0xc00c], desc[UR8][R10.64], !P0 ;  /* 0x0c00c0000a087fae */ /* 0x0007e2000c121848 */
[----:B------:R-:W-:Y:S01]  /*a3d0*/  ISETP.GE.U32.AND P0, PT, R0, 0x7fffffb7, PT ;  /* 0x7fffffb70000780c */ /* 0x000fe20003f06070 */
[----:B------:R-:W-:Y:S02]  /*a3e0*/  IMAD R0, R2, 0x25, RZ ;  /* 0x0000002502007824 */ /* 0x000fe400078e02ff */
[C---:B-1----:R-:W-:Y:S01]  /*a3f0*/  IMAD.WIDE R12, R3.reuse, 0x4, R114 ;  /* 0x00000004030c7825 */ /* 0x042fe200078e0272 */
[----:B------:R1:W-:Y:S03]  /*a400*/  LDGSTS.E [R8+0x10000], desc[UR8][R110.64], !P2 ;  /* 0x100000006e087fae */ /* 0x0003e6000d121848 */
[----:B------:R-:W-:Y:S01]  /*a410*/  IMAD.WIDE R186, R192, 0x4, R118 ;  /* 0x00000004c0ba7825 */ /* 0x000fe200078e0276 */
[----:B------:R2:W-:Y:S03]  /*a420*/  LDGSTS.E [R8+0x14000], desc[UR8][R102.64], !P2 ;  /* 0x1400000066087fae */ /* 0x0005e6000d121848 */
[----:B---3--:R-:W-:Y:S01]  /*a430*/  IMAD.WIDE R10, R3, 0x4, R112 ;  /* 0x00000004030a7825 */ /* 0x008fe200078e0270 */
[----:B------:R-:W-:Y:S01]  /*a440*/  IADD3 R3, R6, -0xb, RZ ;  /* 0xfffffff506037810 */ /* 0x000fe20007ffe0ff */
[----:B------:R1:W-:Y:S01]  /*a450*/  STL.64 [R1+0xa0], R110 ;  /* 0x0000a06e01007387 */ /* 0x0003e20000100a00 */
[----:B------:R-:W3:Y:S01]  /*a460*/  LDC R6, c[0x0][0x230] ;  /* 0x00008c00ff067b82 */ /* 0x000ee20000000800 */
[----:B------:R-:W-:-:S02]  /*a470*/  IMAD.WIDE R188, R192, 0x4, R116 ;  /* 0x00000004c0bc7825 */ /* 0x000fc400078e0274 */
[----:B------:R2:W-:Y:S02]  /*a480*/  LDGSTS.E [R8+0x18000], desc[UR8][R12.64], !P2 ;  /* 0x180000000c087fae */ /* 0x0005e4000d121848 */
[C---:B------:R-:W-:Y:S02]  /*a490*/  IMAD.WIDE R190, R192.reuse, 0x4, R114 ;  /* 0x00000004c0be7825 */ /* 0x040fe400078e0272 */
[----:B------:R2:W-:Y:S02]  /*a4a0*/  STL.64 [R1+0x98], R102 ;  /* 0x0000986601007387 */ /* 0x0005e40000100a00 */
[----:B------:R-:W-:Y:S02]  /*a4b0*/  IMAD.WIDE R192, R192, 0x4, R112 ;  /* 0x00000004c0c07825 */ /* 0x000fe400078e0270 */
[----:B------:R4:W-:Y:S01]  /*a4c0*/  LDGSTS.E [R8+0x1c000], desc[UR8][R10.64], !P2 ;  /* 0x1c0000000a087fae */ /* 0x0009e2000d121848 */
[----:B------:R-:W-:Y:S01]  /*a4d0*/  ISETP.GE.U32.AND P2, PT, R3, 0x7fffffb6, PT ;  /* 0x7fffffb60300780c */ /* 0x000fe20003f46070 */
[----:B-1----:R-:W-:-:S02]  /*a4e0*/  IMAD.WIDE R110, R0, 0x4, R118 ;  /* 0x00000004006e7825 */ /* 0x002fc400078e0276 */
[----:B------:R1:W-:Y:S02]  /*a4f0*/  STL.64 [R1+0x90], R12 ;  /* 0x0000900c01007387 */ /* 0x0003e40000100a00 */
[----:B------:R-:W-:Y:S02]  /*a500*/  IMAD R3, R2, 0x26, RZ ;  /* 0x0000002602037824 */ /* 0x000fe400078e02ff */
[----:B--2---:R-:W-:Y:S01]  /*a510*/  IMAD.WIDE R102, R0, 0x4, R116 ;  /* 0x0000000400667825 */ /* 0x004fe200078e0274 */
[----:B------:R4:W-:Y:S03]  /*a520*/  STL.64 [R1+0x88], R10 ;  /* 0x0000880a01007387 */ /* 0x0009e60000100a00 */
[----:B------:R-:W-:Y:S01]  /*a530*/  IMAD.WIDE R194, R200, 0x4, R118 ;  /* 0x00000004c8c27825 */ /* 0x000fe200078e0276 */
[----:B------:R2:W-:Y:S03]  /*a540*/  STL.64 [R1+0x80], R110 ;  /* 0x0000806e01007387 */ /* 0x0005e60000100a00 */
[----:B-1----:R-:W-:Y:S01]  /*a550*/  IMAD.WIDE R12, R0, 0x4, R114 ;  /* 0x00000004000c7825 */ /* 0x002fe200078e0272 */
[----:B------:R2:W-:Y:S03]  /*a560*/  LDGSTS.E [R8+0x10004], desc[UR8][R110.64], !P3 ;  /* 0x100040006e087fae */ /* 0x0005e6000d921848 */
[----:B------:R-:W-:Y:S01]  /*a570*/  IMAD.WIDE R196, R200, 0x4, R116 ;  /* 0x00000004c8c47825 */ /* 0x000fe200078e0274 */
[----:B------:R1:W-:Y:S03]  /*a580*/  STL.64 [R1+0x78], R102 ;  /* 0x0000786601007387 */ /* 0x0003e60000100a00 */
[----:B----4-:R-:W-:Y:S01]  /*a590*/  IMAD.WIDE R10, R0, 0x4, R112 ;  /* 0x00000004000a7825 */ /* 0x010fe200078e0270 */
[----:B------:R1:W-:Y:S03]  /*a5a0*/  LDGSTS.E [R8+0x14004], desc[UR8][R102.64], !P3 ;  /* 0x1400400066087fae */ /* 0x0003e6000d921848 */
[----:B------:R-:W-:Y:S01]  /*a5b0*/  VIADD R0, R4, 0xfffffff4 ;  /* 0xfffffff404007836 */ /* 0x000fe20000000000 */
[----:B------:R4:W-:Y:S01]  /*a5c0*/  STL.64 [R1+0x70], R12 ;  /* 0x0000700c01007387 */ /* 0x0009e20000100a00 */
[----:B--2---:R-:W-:Y:S01]  /*a5d0*/  IMAD.WIDE R110, R3, 0x4, R118 ;  /* 0x00000004036e7825 */ /* 0x004fe200078e0276 */
[----:B------:R-:W-:-:S02]  /*a5e0*/  IADD3 R4, R5, -0x2a, RZ ;  /* 0xffffffd605047810 */ /* 0x000fc40007ffe0ff */
[----:B------:R4:W-:Y:S01]  /*a5f0*/  LDGSTS.E [R8+0x18004], desc[UR8][R12.64], !P3 ;  /* 0x180040000c087fae */ /* 0x0009e2000d921848 */
[----:B------:R-:W2:Y:S01]  /*a600*/  LDC R5, c[0x0][0x230] ;  /* 0x00008c00ff057b82 */ /* 0x000ea20000000800 */
[----:B------:R-:W-:Y:S02]  /*a610*/  IMAD.WIDE R198, R200, 0x4, R114 ;  /* 0x00000004c8c67825 */ /* 0x000fe400078e0272 */
[----:B------:R3:W-:Y:S02]  /*a620*/  STL.64 [R1+0x68], R10 ;  /* 0x0000680a01007387 */ /* 0x0007e40000100a00 */
[----:B-1----:R-:W-:Y:S02]  /*a630*/  IMAD.WIDE R102, R3, 0x4, R116 ;  /* 0x0000000403667825 */ /* 0x002fe400078e0274 */
[----:B------:R3:W-:Y:S01]  /*a640*/  LDGSTS.E [R8+0x1c004], desc[UR8][R10.64], !P3 ;  /* 0x1c0040000a087fae */ /* 0x0007e2000d921848 */
[----:B------:R-:W-:Y:S01]  /*a650*/  ISETP.GE.U32.AND P3, PT, R0, 0x7fffffb5, PT ;  /* 0x7fffffb50000780c */ /* 0x000fe20003f66070 */
[----:B------:R-:W-:Y:S01]  /*a660*/  VIADD R0, R9, 0xffffffd7 ;  /* 0xffffffd709007836 */ /* 0x000fe20000000000 */
[----:B------:R-:W-:Y:S01]  /*a670*/  LOP3.LUT R9, R22, 0x20, RZ, 0x3c, !PT ;  /* 0x0000002016097812 */ /* 0x000fe200078e3cff */
[----:B----4-:R-:W-:Y:S01]  /*a680*/  IMAD.WIDE R12, R3, 0x4, R114 ;  /* 0x00000004030c7825 */ /* 0x010fe200078e0272 */
[----:B------:R1:W-:Y:S03]  /*a690*/  LDGSTS.E [R8+0x10008], desc[UR8][R110.64], !P4 ;  /* 0x100080006e087fae */ /* 0x0003e6000e121848 */
[----:B------:R-:W-:Y:S01]  /*a6a0*/  VIADD R9, R9, UR5 ;  /* 0x0000000509097c36 */ /* 0x000fe20008000000 */
[----:B------:R4:W-:Y:S01]  /*a6b0*/  LDGSTS.E [R8+0x14008], desc[UR8][R102.64], !P4 ;  /* 0x1400800066087fae */ /* 0x0009e2000e121848 */
[----:B------:R-:W-:-:S03]  /*a6c0*/  IMAD.WIDE R200, R200, 0x4, R112 ;  /* 0x00000004c8c87825 */ /* 0x000fc600078e0270 */
[----:B------:R4:W-:Y:S01]  /*a6d0*/  LDGSTS.E [R8+0x18008], desc[UR8][R12.64], !P4 ;  /* 0x180080000c087fae */ /* 0x0009e2000e121848 */
[----:B---3--:R-:W-:-:S03]  /*a6e0*/  IMAD.WIDE R10, R3, 0x4, R112 ;  /* 0x00000004030a7825 */ /* 0x008fc600078e0270 */
[----:B------:R1:W-:Y:S01]  /*a6f0*/  STL.64 [R1+0x60], R110 ;  /* 0x0000606e01007387 */ /* 0x0003e20000100a00 */
[----:B------:R-:W-:Y:S02]  /*a700*/  IMAD.SHL.U32 R3, R2, 0x8, RZ ;  /* 0x0000000802037824 */ /* 0x000fe400078e00ff */
[----:B------:R-:W-:Y:S01]  /*a710*/  IMAD.WIDE R202, R208, 0x4, R118 ;  /* 0x00000004d0ca7825 */ /* 0x000fe200078e0276 */
[----:B------:R3:W-:Y:S01]  /*a720*/  LDGSTS.E [R8+0x1c008], desc[UR8][R10.64], !P4 ;  /* 0x1c0080000a087fae */ /* 0x0007e2000e121848 */
[----:B------:R-:W-:Y:S02]  /*a730*/  ISETP.GE.U32.AND P4, PT, R0, 0x7fffff98, PT ;  /* 0x7fffff980000780c */ /* 0x000fe40003f86070 */
[----:B------:R-:W-:Y:S01]  /*a740*/  IMAD R0, R2, 0x27, RZ ;  /* 0x0000002702007824 */ /* 0x000fe200078e02ff */
        /* <DEDUP_REMOVED lines=9> */
[----:B---3--:R-:W-:Y:S01]  /*a7e0*/  IMAD.WIDE R12, R0, 0x4, R112 ;  /* 0x00000004000c7825 */ /* 0x008fe200078e0270 */
[----:B--2---:R-:W2:Y:S02]  /*a7f0*/  LDC R10, c[0x0][0x230] ;  /* 0x00008c00ff0a7b82 */ /* 0x004ea40000000800 */
[----:B------:R3:W-:Y:S01]  /*a800*/  LDGSTS.E [R8+0x1800c], desc[UR8][R102.64], !P5 ;  /* 0x1800c00066087fae */ /* 0x0007e2000e921848 */
[----:B------:R-:W-:Y:S02]  /*a810*/  IMAD R0, R2, 0x9, RZ ;  /* 0x0000000902007824 */ /* 0x000fe400078e02ff */
[----:B------:R-:W-:Y:S01]  /*a820*/  IMAD.WIDE R206, R208, 0x4, R114 ;  /* 0x00000004d0ce7825 */ /* 0x000fe200078e0272 */
[----:B------:R3:W-:Y:S01]  /*a830*/  LDGSTS.E [R8+0x1c00c], desc[UR8][R12.64], !P5 ;  /* 0x1c00c0000c087fae */ /* 0x0007e2000e921848 */
[----:B------:R-:W-:Y:S02]  /*a840*/  ISETP.GE.U32.AND P5, PT, R4, 0x7fffff97, PT ;  /* 0x7fffff970400780c */ /* 0x000fe40003fa6070 */
[----:B------:R-:W2:Y:S01]  /*a850*/  LDC R4, c[0x0][0x230] ;  /* 0x00008c00ff047b82 */ /* 0x000ea20000000800 */
[----:B------:R1:W-:Y:S01]  /*a860*/  STL.64 [R1+0x40], R120 ;  /* 0x0000407801007387 */ /* 0x0003e20000100a00 */
[----:B------:R-:W-:-:S03]  /*a870*/  IMAD.WIDE R208, R208, 0x4, R112 ;  /* 0x00000004d0d07825 */ /* 0x000fc600078e0270 */
        /* <DEDUP_REMOVED lines=11> */
[----:B------:R3:W-:Y:S03]  /*a930*/  STL.64 [R1+0x398], R110 ;  /* 0x0003986e01007387 */ /* 0x0007e60000100a00 */
[----:B------:R-:W-:Y:S01]  /*a940*/  VIADD R3, R6, 0xffffffd5 ;  /* 0xffffffd506037836 */ /* 0x000fe20000000000 */
[----:B------:R3:W-:Y:S01]  /*a950*/  LDGSTS.E [R9+0x4000], desc[UR8][R110.64], !P6 ;  /* 0x040000006e097fae */ /* 0x0007e2000f121848 */
[----:B------:R-:W4:Y:S01]  /*a960*/  LDC R6, c[0x0][0x230] ;  /* 0x00008c00ff067b82 */ /* 0x000f220000000800 */
[----:B------:R-:W-:-:S02]  /*a970*/  IMAD.WIDE R214, R216, 0x4, R114 ;  /* 0x00000004d8d67825 */ /* 0x000fc400078e0272 */
[----:B------:R2:W-:Y:S02]  /*a980*/  STL.64 [R1+0x390], R102 ;  /* 0x0003906601007387 */ /* 0x0005e40000100a00 */
[----:B-1----:R-:W-:Y:S02]  /*a990*/  IMAD.WIDE R120, R0, 0x4, R118 ;  /* 0x0000000400787825 */ /* 0x002fe400078e0276 */
[----:B------:R2:W-:Y:S02]  /*a9a0*/  LDGSTS.E [R9+0x8000], desc[UR8][R102.64], !P6 ;  /* 0x0800000066097fae */ /* 0x0005e4000f121848 */
[----:B------:R-:W-:Y:S02]  /*a9b0*/  IMAD.WIDE R216, R216, 0x4, R112 ;  /* 0x00000004d8d87825 */ /* 0x000fe400078e0270 */
[----:B------:R1:W-:Y:S02]  /*a9c0*/  STL.64 [R1+0x388], R12 ;  /* 0x0003880c01007387 */ /* 0x0003e40000100a00 */
[----:B---3--:R-:W-:-:S02]  /*a9d0*/  IMAD.WIDE R110, R0, 0x4, R116 ;  /* 0x00000004006e7825 */ /* 0x008fc400078e0274 */
[----:B------:R1:W-:Y:S01]  /*a9e0*/  LDGSTS.E [R9+0xc000], desc[UR8][R12.64], !P6 ;  /* 0x0c0000000c097fae */ /* 0x0003e2000f121848 */
[----:B------:R-:W-:Y:S01]  /*a9f0*/  ISETP.GE.U32.AND P6, PT, R3, 0x7fffff96, PT ;  /* 0x7fffff960300780c */ /* 0x000fe20003fc6070 */
[----:B------:R-:W-:Y:S02]  /*aa00*/  IMAD R3, R2, 0xa, RZ ;  /* 0x0000000a02037824 */ /* 0x000fe400078e02ff */
[----:B--2---:R-:W-:Y:S01]  /*aa10*/  IMAD.WIDE R102, R0, 0x4, R114 ;  /* 0x0000000400667825 */ /* 0x004fe200078e0272 */
[----:B------:R2:W-:Y:S03]  /*aa20*/  STL.64 [R1+0x380], R120 ;  /* 0x0003807801007387 */ /* 0x0005e60000100a00 */
[----:B------:R-:W-:Y:S01]  /*aa30*/  IMAD.WIDE R218, R224, 0x4, R118 ;  /* 0x00000004e0da7825 */ /* 0x000fe200078e0276 */
[----:B------:R2:W-:Y:S03]  /*aa40*/  LDGSTS.E [R9+0x4], desc[UR8][R120.64], !P0 ;  /* 0x0000400078097fae */ /* 0x0005e6000c121848 */
[--C-:B-1----:R-:W-:Y:S01]  /*aa50*/  IMAD.WIDE R12, R0, 0x4, R112.reuse ;  /* 0x00000004000c7825 */ /* 0x102fe200078e0270 */
[----:B------:R1:W-:Y:S03]  /*aa60*/  STL.64 [R1+0x378], R110 ;  /* 0x0003786e01007387 */ /* 0x0003e60000100a00 */
[----:B------:R-:W-:Y:S01]  /*aa70*/  VIADD R0, R10, 0xffffffd4 ;  /* 0xffffffd40a007836 */ /* 0x000fe20000000000 */
[----:B------:R1:W-:Y:S01]  /*aa80*/  LDGSTS.E [R9+0x4004], desc[UR8][R110.64], !P0 ;  /* 0x040040006e097fae */ /* 0x0003e2000c121848 */
[----:B------:R-:W-:-:S03]  /*aa90*/  IMAD.WIDE R10, R3, 0x4, R112 ;  /* 0x00000004030a7825 */ /* 0x000fc600078e0270 */
[----:B------:R3:W-:Y:S01]  /*aaa0*/  STL.64 [R1+0x370], R102 ;  /* 0x0003706601007387 */ /* 0x0007e20000100a00 */
[----:B--2---:R-:W-:-:S03]  /*aab0*/  IMAD.WIDE R120, R122, 0x4, R114 ;  /* 0x000000047a787825 */ /* 0x004fc600078e0272 */
[----:B------:R3:W-:Y:S01]  /*aac0*/  LDGSTS.E [R9+0x8004], desc[UR8][R102.64], !P0 ;  /* 0x0800400066097fae */ /* 0x0007e2000c121848 */
[----:B------:R-:W-:-:S03]  /*aad0*/  IMAD.WIDE R122, R122, 0x4, R112 ;  /* 0x000000047a7a7825 */ /* 0x000fc600078e0270 */
[----:B------:R2:W-:Y:S01]  /*aae0*/  STL.64 [R1+0x368], R12 ;  /* 0x0003680c01007387 */ /* 0x0005e20000100a00 */
[----:B-1----:R-:W-:-:S03]  /*aaf0*/  IMAD.WIDE R110, R3, 0x4, R118 ;  /* 0x00000004036e7825 */ /* 0x002fc600078e0276 */
[----:B------:R2:W-:Y:S01]  /*ab00*/  LDGSTS.E [R9+0xc004], desc[UR8][R12.64], !P0 ;  /* 0x0c0040000c097fae */ /* 0x0005e2000c121848 */
[----:B------:R-:W-:Y:S01]  /*ab10*/  ISETP.GE.U32.AND P0, PT, R0, 0x7fffff95, PT ;  /* 0x7fffff950000780c */ /* 0x000fe20003f06070 */
[----:B------:R-:W-:Y:S02]  /*ab20*/  IMAD R0, R2, 0xb, RZ ;  /* 0x0000000b02007824 */ /* 0x000fe400078e02ff */
[C-C-:B---3--:R-:W-:Y:S01]  /*ab30*/  IMAD.WIDE R102, R3.reuse, 0x4, R116.reuse ;  /* 0x0000000403667825 */ /* 0x148fe200078e0274 */
[----:B------:R1:W-:Y:S03]  /*ab40*/  STL.64 [R1+0x360], R110 ;  /* 0x0003606e01007387 */ /* 0x0003e60000100a00 */
[----:B------:R-:W-:Y:S01]  /*ab50*/  IMAD.WIDE R220, R224, 0x4, R116 ;  /* 0x00000004e0dc7825 */ /* 0x000fe200078e0274 */
[----:B------:R1:W-:Y:S03]  /*ab60*/  LDGSTS.E [R9+0x8], desc[UR8][R110.64], !P2 ;  /* 0x000080006e097fae */ /* 0x0003e6000d121848 */
[--C-:B--2---:R-:W-:Y:S01]  /*ab70*/  IMAD.WIDE R12, R3, 0x4, R114.reuse ;  /* 0x00000004030c7825 */ /* 0x104fe200078e0272 */
[----:B------:R-:W-:Y:S01]  /*ab80*/  IADD3 R3, R4, -0xd, RZ ;  /* 0xfffffff304037810 */ /* 0x000fe20007ffe0ff */
[----:B------:R2:W-:Y:S01]  /*ab90*/  STL.64 [R1+0x358], R102 ;  /* 0x0003586601007387 */ /* 0x0005e20000100a00 */
[----:B------:R-:W3:Y:S01]  /*aba0*/  LDC R4, c[0x0][0x230] ;  /* 0x00008c00ff047b82 */ /* 0x000ee20000000800 */
[----:B------:R-:W-:-:S02]  /*abb0*/  IMAD.WIDE R222, R224, 0x4, R114 ;  /* 0x00000004e0de7825 */ /* 0x000fc400078e0272 */
[----:B------:R2:W-:Y:S02]  /*abc0*/  LDGSTS.E [R9+0x4008], desc[UR8][R102.64], !P2 ;  /* 0x0400800066097fae */ /* 0x0005e4000d121848 */
[----:B------:R-:W-:Y:S02]  /*abd0*/  IMAD.WIDE R224, R224, 0x4, R112 ;  /* 0x00000004e0e07825 */ /* 0x000fe400078e0270 */
[----:B------:R4:W-:Y:S02]  /*abe0*/  STL.64 [R1+0x350], R12 ;  /* 0x0003500c01007387 */ /* 0x0009e40000100a00 */
[C---:B-1----:R-:W-:Y:S02]  /*abf0*/  IMAD.WIDE R110, R0.reuse, 0x4, R118 ;  /* 0x00000004006e7825 */ /* 0x042fe400078e0276 */
[----:B------:R4:W-:Y:S02]  /*ac00*/  LDGSTS.E [R9+0x8008], desc[UR8][R12.64], !P2 ;  /* 0x080080000c097fae */ /* 0x0009e4000d121848 */
[----:B--2---:R-:W-:-:S02]  /*ac10*/  IMAD.WIDE R102, R0, 0x4, R116 ;  /* 0x0000000400667825 */ /* 0x004fc400078e0274 */
[----:B------:R1:W-:Y:S04]  /*ac20*/  STL.64 [R1+0x348], R10 ;  /* 0x0003480a01007387 */ /* 0x0003e80000100a00 */
[----:B------:R1:W-:Y:S01]  /*ac30*/  LDGSTS.E [R9+0xc008], desc[UR8][R10.64], !P2 ;  /* 0x0c0080000a097fae */ /* 0x0003e2000d121848 */
[----:B------:R-:W-:Y:S01]  /*ac40*/  ISETP.GE.U32.AND P2, PT, R3, 0x7fffffb4, PT ;  /* 0x7fffffb40300780c */ /* 0x000fe20003f46070 */
[----:B------:R-:W-:Y:S02]  /*ac50*/  IMAD R3, R2, 0x28, RZ ;  /* 0x0000002802037824 */ /* 0x000fe400078e02ff */
[C---:B----4-:R-:W-:Y:S01]  /*ac60*/  IMAD.WIDE R12, R0.reuse, 0x4, R114 ;  /* 0x00000004000c7825 */ /* 0x050fe200078e0272 */
[----:B------:R2:W-:Y:S04]  /*ac70*/  STL.64 [R1+0x340], R110 ;  /* 0x0003406e01007387 */ /* 0x0005e80000100a00 */
[----:B------:R2:W-:Y:S01]  /*ac80*/  LDGSTS.E [R9+0xc], desc[UR8][R110.64], !P3 ;  /* 0x0000c0006e097fae */ /* 0x0005e2000d921848 */
[----:B-1----:R-:W-:-:S03]  /*ac90*/  IMAD.WIDE R10, R0, 0x4, R112 ;  /* 0x00000004000a7825 */ /* 0x002fc600078e0270 */
[----:B------:R1:W-:Y:S01]  /*aca0*/  STL.64 [R1+0x338], R102 ;  /* 0x0003386601007387 */ /* 0x0003e20000100a00 */
[----:B------:R-:W-:-:S03]  /*acb0*/  VIADD R0, R5, 0xfffffff2 ;  /* 0xfffffff205007836 */ /* 0x000fc60000000000 */
[----:B------:R1:W-:Y:S01]  /*acc0*/  LDGSTS.E [R9+0x400c], desc[UR8][R102.64], !P3 ;  /* 0x0400c00066097fae */ /* 0x0003e2000d921848 */
[----:B------:R-:W4:Y:S03]  /*acd0*/  LDC R5, c[0x0][0x230] ;  /* 0x00008c00ff057b82 */ /* 0x000f260000000800 */
[----:B------:R3:W-:Y:S01]  /*ace0*/  STL.64 [R1+0x330], R12 ;  /* 0x0003300c01007387 */ /* 0x0007e20000100a00 */
[----:B--2---:R-:W-:-:S03]  /*acf0*/  IMAD.WIDE R110, R3, 0x4, R118 ;  /* 0x00000004036e7825 */ /* 0x004fc600078e0276 */
[----:B------:R3:W-:Y:S04]  /*ad00*/  LDGSTS.E [R9+0x800c], desc[UR8][R12.64], !P3 ;  /* 0x0800c0000c097fae */ /* 0x0007e8000d921848 */
[----:B------:R2:W-:Y:S01]  /*ad10*/  STL.64 [R1+0x328], R10 ;  /* 0x0003280a01007387 */ /* 0x0005e20000100a00 */
[----:B-1----:R-:W-:-:S03]  /*ad20*/  IMAD.WIDE R102, R3, 0x4, R116 ;  /* 0x0000000403667825 */ /* 0x002fc600078e0274 */
[----:B------:R2:W-:Y:S01]  /*ad30*/  LDGSTS.E [R9+0xc00c], desc[UR8][R10.64], !P3 ;  /* 0x0c00c0000a097fae */ /* 0x0005e2000d921848 */
[----:B------:R-:W-:Y:S01]  /*ad40*/  ISETP.GE.U32.AND P3, PT, R0, 0x7fffffb3, PT ;  /* 0x7fffffb30000780c */ /* 0x000fe20003f66070 */
[----:B------:R-:W-:Y:S02]  /*ad50*/  VIADD R0, R6, 0xfffffff1 ;  /* 0xfffffff106007836 */ /* 0x000fe40000000000 */
[C---:B---3--:R-:W-:Y:S01]  /*ad60*/  IMAD.WIDE R12, R3.reuse, 0x4, R114 ;  /* 0x00000004030c7825 */ /* 0x048fe200078e0272 */
[----:B------:R-:W-:Y:S01]  /*ad70*/  STL.64 [R1+0x20], R110 ;  /* 0x0000206e01007387 */ /* 0x000fe20000100a00 */
[----:B------:R-:W1:Y:S03]  /*ad80*/  LDC R6, c[0x0][0x230] ;  /* 0x00008c00ff067b82 */ /* 0x000e660000000800 */
[----:B------:R-:W-:Y:S01]  /*ad90*/  LDGSTS.E [R9+0x10000], desc[UR8][R110.64], !P4 ;  /* 0x100000006e097fae */ /* 0x000fe2000e121848 */
[----:B--2---:R-:W-:-:S03]  /*ada0*/  IMAD.WIDE R10, R3, 0x4, R112 ;  /* 0x00000004030a7825 */ /* 0x004fc600078e0270 */
[----:B------:R-:W-:Y:S01]  /*adb0*/  STL.64 [R1+0x18], R102 ;  /* 0x0000186601007387 */ /* 0x000fe20000100a00 */
[----:B------:R-:W2:Y:S03]  /*adc0*/  LDC R3, c[0x0][0x230] ;  /* 0x00008c00ff037b82 */ /* 0x000ea60000000800 */
[----:B------:R-:W-:Y:S04]  /*add0*/  LDGSTS.E [R9+0x14000], desc[UR8][R102.64], !P4 ;  /* 0x1400000066097fae */ /* 0x000fe8000e121848 */
[----:B------:R-:W-:Y:S04]  /*ade0*/  STL.64 [R1+0x10], R12 ;  /* 0x0000100c01007387 */ /* 0x000fe80000100a00 */
[----:B------:R-:W-:Y:S04]  /*adf0*/  LDGSTS.E [R9+0x18000], desc[UR8][R12.64], !P4 ;  /* 0x180000000c097fae */ /* 0x000fe8000e121848 */
[----:B------:R3:W-:Y:S04]  /*ae00*/  STL.64 [R1+0x8], R10 ;  /* 0x0000080a01007387 */ /* 0x0007e80000100a00 */
[----:B------:R3:W-:Y:S01]  /*ae10*/  LDGSTS.E [R9+0x1c000], desc[UR8][R10.64], !P4 ;  /* 0x1c0000000a097fae */ /* 0x0007e2000e121848 */
[----:B------:R-:W-:Y:S01]  /*ae20*/  ISETP.GE.U32.AND P4, PT, R0, 0x7fffffb2, PT ;  /* 0x7fffffb20000780c */ /* 0x000fe20003f86070 */
[----:B------:R-:W-:-:S02]  /*ae30*/  VIADD R0, R4, 0xfffffff0 ;  /* 0xfffffff004007836 */ /* 0x000fc40000000000 */
[----:B------:R-:W1:Y:S01]  /*ae40*/  LDC R4, c[0x0][0x230] ;  /* 0x00008c00ff047b82 */ /* 0x000e620000000800 */
[----:B---3--:R-:W-:-:S04]  /*ae50*/  IMAD.WIDE R10, R246, 0x4, R118 ;  /* 0x00000004f60a7825 */ /* 0x008fc800078e0276 */
[----:B------:R-:W-:Y:S01]  /*ae60*/  IMAD.WIDE R246, R246, 0x4, R112 ;  /* 0x00000004f6f67825 */ /* 0x000fe200078e0270 */
[----:B------:R3:W-:Y:S04]  /*ae70*/  LDGSTS.E [R9+0x10004], desc[UR8][R10.64], !P5 ;  /* 0x100040000a097fae */ /* 0x0007e8000e921848 */
[----:B------:R-:W-:Y:S04]  /*ae80*/  LDGSTS.E [R9+0x14004], desc[UR8][R250.64], !P5 ;  /* 0x14004000fa097fae */ /* 0x000fe8000e921848 */
[----:B------:R-:W-:Y:S04]  /*ae90*/  LDGSTS.E [R9+0x18004], desc[UR8][R248.64], !P5 ;  /* 0x18004000f8097fae */ /* 0x000fe8000e921848 */
[----:B------:R-:W-:Y:S01]  /*aea0*/  LDGSTS.E [R9+0x1c004], desc[UR8][R246.64], !P5 ;  /* 0x1c004000f6097fae */ /* 0x000fe2000e921848 */
[----:B------:R-:W-:-:S02]  /*aeb0*/  ISETP.GE.U32.AND P5, PT, R0, 0x7fffffb1, PT ;  /* 0x7fffffb10000780c */ /* 0x000fc40003fa6070 */
[----:B----4-:R-:W-:Y:S01]  /*aec0*/  IADD3 R0, R5, -0x2d, RZ ;  /* 0xffffffd305007810 */ /* 0x010fe20007ffe0ff */
[----:B------:R-:W-:Y:S01]  /*aed0*/  LDGSTS.E [R9+0x10008], desc[UR8][R244.64], !P6 ;  /* 0x10008000f4097fae */ /* 0x000fe2000f121848 */
[----:B------:R-:W4:Y:S03]  /*aee0*/  LDC R5, c[0x0][0x230] ;  /* 0x00008c00ff057b82 */ /* 0x000f260000000800 */
[----:B------:R-:W-:Y:S04]  /*aef0*/  LDGSTS.E [R9+0x14008], desc[UR8][R242.64], !P6 ;  /* 0x14008000f2097fae */ /* 0x000fe8000f121848 */
[----:B------:R-:W-:Y:S04]  /*af00*/  LDGSTS.E [R9+0x18008], desc[UR8][R240.64], !P6 ;  /* 0x18008000f0097fae */ /* 0x000fe8000f121848 */
[----:B------:R3:W-:Y:S04]  /*af10*/  STL.64 [R1], R10 ;  /* 0x0000000a01007387 */ /* 0x0007e80000100a00 */
[----:B------:R-:W-:Y:S01]  /*af20*/  LDGSTS.E [R9+0x1c008], desc[UR8][R238.64], !P6 ;  /* 0x1c008000ee097fae */ /* 0x000fe2000f121848 */
[----:B------:R-:W-:Y:S01]  /*af30*/  ISETP.GE.U32.AND P6, PT, R0, 0x7fffff94, PT ;  /* 0x7fffff940000780c */ /* 0x000fe20003fc6070 */
[----:B--2---:R-:W-:-:S02]  /*af40*/  VIADD R0, R3, 0xffffffd2 ;  /* 0xffffffd203007836 */ /* 0x004fc40000000000 */
[----:B------:R-:W-:Y:S01]  /*af50*/  STL.64 [R1+0x1c28], R250 ;  /* 0x001c28fa01007387 */ /* 0x000fe20000100a00 */
[----:B------:R-:W-:-:S03]  /*af60*/  IMAD R3, R2, 0xd, RZ ;  /* 0x0000000d02037824 */ /* 0x000fc600078e02ff */
[----:B------:R-:W-:Y:S01]  /*af70*/  STL.64 [R1+0x1c30], R248 ;  /* 0x001c30f801007387 */ /* 0x000fe20000100a00 */
[----:B---3--:R-:W-:-:S03]  /*af80*/  LOP3.LUT R10, R22, 0x30, RZ, 0x3c, !PT ;  /* 0x00000030160a7812 */ /* 0x008fc600078e3cff */
[----:B------:R-:W-:Y:S02]  /*af90*/  STL.64 [R1+0x1c38], R246 ;  /* 0x001c38f601007387 */ /* 0x000fe40000100a00 */
[----:B------:R-:W-:Y:S02]  /*afa0*/  VIADD R10, R10, UR5 ;  /* 0x000000050a0a7c36 */ /* 0x000fe40008000000 */
[----:B------:R-:W-:Y:S04]  /*afb0*/  LDGSTS.E [R9+0x1000c], desc[UR8][R236.64], !P0 ;  /* 0x1000c000ec097fae */ /* 0x000fe8000c121848 */
[----:B------:R-:W-:Y:S04]  /*afc0*/  STL.64 [R1+0x1c40], R244 ;  /* 0x001c40f401007387 */ /* 0x000fe80000100a00 */
[----:B------:R-:W-:Y:S04]  /*afd0*/  LDGSTS.E [R9+0x1400c], desc[UR8][R234.64], !P0 ;  /* 0x1400c000ea097fae */ /* 0x000fe8000c121848 */
[----:B------:R-:W-:Y:S04]  /*afe0*/  STL.64 [R1+0x1c48], R242 ;  /* 0x001c48f201007387 */ /* 0x000fe80000100a00 */
[----:B------:R-:W-:Y:S04]  /*aff0*/  LDGSTS.E [R9+0x1800c], desc[UR8][R120.64], !P0 ;  /* 0x1800c00078097fae */ /* 0x000fe8000c121848 */
[----:B------:R-:W-:Y:S04]  /*b000*/  STL.64 [R1+0x1c50], R240 ;  /* 0x001c50f001007387 */ /* 0x000fe80000100a00 */
[----:B------:R2:W-:Y:S01]  /*b010*/  LDGSTS.E [R9+0x1c00c], desc[UR8][R122.64], !P0 ;  /* 0x1c00c0007a097fae */ /* 0x0005e2000c121848 */
[----:B------:R-:W-:Y:S01]  /*b020*/  ISETP.GE.U32.AND P0, PT, R0, 0x7fffff93, PT ;  /* 0x7fffff930000780c */ /* 0x000fe20003f06070 */
[----:B------:R-:W-:-:S02]  /*b030*/  IMAD R0, R2, 0xc, RZ ;  /* 0x0000000c02007824 */ /* 0x000fc400078e02ff */
[----:B------:R-:W-:Y:S02]  /*b040*/  STL.64 [R1+0x1c58], R238 ;  /* 0x001c58ee01007387 */ /* 0x000fe40000100a00 */
[C---:B------:R-:W-:Y:S02]  /*b050*/  IMAD.WIDE R110, R0.reuse, 0x4, R118 ;  /* 0x00000004006e7825 */ /* 0x040fe400078e0276 */
[----:B------:R-:W-:Y:S02]  /*b060*/  STL.64 [R1+0x1c60], R236 ;  /* 0x001c60ec01007387 */ /* 0x000fe40000100a00 */
[C---:B------:R-:W-:Y:S02]  /*b070*/  IMAD.WIDE R102, R0.reuse, 0x4, R116 ;  /* 0x0000000400667825 */ /* 0x040fe400078e0274 */
[----:B------:R-:W-:Y:S02]  /*b080*/  STL.64 [R1+0x1c68], R234 ;  /* 0x001c68ea01007387 */ /* 0x000fe40000100a00 */
[----:B------:R-:W-:-:S02]  /*b090*/  IMAD.WIDE R12, R0, 0x4, R114 ;  /* 0x00000004000c7825 */ /* 0x000fc400078e0272 */
[----:B------:R-:W-:Y:S04]  /*b0a0*/  STL.64 [R1+0x1c70], R120 ;  /* 0x001c707801007387 */ /* 0x000fe80000100a00 */
[----:B------:R2:W-:Y:S04]  /*b0b0*/  STL.64 [R1+0x1c80], R8 ;  /* 0x001c800801007387 */ /* 0x0005e80000100a00 */
[----:B------:R3:W-:Y:S04]  /*b0c0*/  LDGSTS.E [R10], desc[UR8][R110.64], !P2 ;  /* 0x000000006e0a7fae */ /* 0x0007e8000d121848 */
[----:B------:R-:W-:Y:S01]  /*b0d0*/  STL.64 [R1+0x1c78], R122 ;  /* 0x001c787a01007387 */ /* 0x000fe20000100a00 */
[----:B--2---:R-:W-:-:S03]  /*b0e0*/  IMAD.WIDE R8, R0, 0x4, R112 ;  /* 0x0000000400087825 */ /* 0x004fc600078e0270 */
[----:B------:R2:W-:Y:S01]  /*b0f0*/  LDGSTS.E [R10+0x4000], desc[UR8][R102.64], !P2 ;  /* 0x04000000660a7fae */ /* 0x0005e2000d121848 */
[----:B-1----:R-:W-:-:S03]  /*b100*/  VIADD R0, R4, 0xffffffd1 ;  /* 0xffffffd104007836 */ /* 0x002fc60000000000 */
[----:B------:R3:W-:Y:S01]  /*b110*/  STL.64 [R1+0x320], R110 ;  /* 0x0003206e01007387 */ /* 0x0007e20000100a00 */
[----:B------:R-:W1:Y:S03]  /*b120*/  LDC R4, c[0x0][0x230] ;  /* 0x00008c00ff047b82 */ /* 0x000e660000000800 */
[----:B------:R4:W-:Y:S04]  /*b130*/  LDGSTS.E [R10+0x8000], desc[UR8][R12.64], !P2 ;  /* 0x080000000c0a7fae */ /* 0x0009e8000d121848 */
[----:B------:R2:W-:Y:S04]  /*b140*/  STL.64 [R1+0x318], R102 ;  /* 0x0003186601007387 */ /* 0x0005e80000100a00 */
[----:B------:R4:W-:Y:S01]  /*b150*/  LDGSTS.E [R10+0xc000], desc[UR8][R8.64], !P2 ;  /* 0x0c000000080a7fae */ /* 0x0009e2000d121848 */
[----:B---3--:R-:W-:Y:S01]  /*b160*/  IMAD.WIDE R110, R3, 0x4, R118 ;  /* 0x00000004036e7825 */ /* 0x008fe200078e0276 */
[----:B------:R-:W-:-:S02]  /*b170*/  ISETP.GE.U32.AND P2, PT, R0, 0x7fffff92, PT ;  /* 0x7fffff920000780c */ /* 0x000fc40003f46070 */
[----:B------:R4:W-:Y:S01]  /*b180*/  STL.64 [R1+0x310], R12 ;  /* 0x0003100c01007387 */ /* 0x0009e20000100a00 */
[----:B------:R-:W-:Y:S02]  /*b190*/  IMAD R0, R2, 0xe, RZ ;  /* 0x0000000e02007824 */ /* 0x000fe400078e02ff */
[C---:B--2---:R-:W-:Y:S01]  /*b1a0*/  IMAD.WIDE R102, R3.reuse, 0x4, R116 ;  /* 0x0000000403667825 */ /* 0x044fe200078e0274 */
[----:B------:R2:W-:Y:S04]  /*b1b0*/  STL.64 [R1+0x308], R8 ;  /* 0x0003080801007387 */ /* 0x0005e80000100a00 */
[----:B------:R3:W-:Y:S01]  /*b1c0*/  STL.64 [R1+0x300], R110 ;  /* 0x0003006e01007387 */ /* 0x0007e20000100a00 */
[----:B----4-:R-:W-:-:S03]  /*b1d0*/  IMAD.WIDE R12, R3, 0x4, R114 ;  /* 0x00000004030c7825 */ /* 0x010fc600078e0272 */
[----:B------:R3:W-:Y:S01]  /*b1e0*/  LDGSTS.E [R10+0x4], desc[UR8][R110.64], !P3 ;  /* 0x000040006e0a7fae */ /* 0x0007e2000d921848 */
[----:B--2---:R-:W-:Y:S01]  /*b1f0*/  IMAD.WIDE R8, R3, 0x4, R112 ;  /* 0x0000000403087825 */ /* 0x004fe200078e0270 */
[----:B------:R-:W-:Y:S02]  /*b200*/  IADD3 R3, R5, -0x30, RZ ;  /* 0xffffffd005037810 */ /* 0x000fe40007ffe0ff */
[----:B------:R2:W-:Y:S01]  /*b210*/  STL.64 [R1+0x2f8], R102 ;  /* 0x0002f86601007387 */ /* 0x0005e20000100a00 */
[----:B------:R-:W4:Y:S03]  /*b220*/  LDC R5, c[0x0][0x230] ;  /* 0x00008c00ff057b82 */ /* 0x000f260000000800 */
[----:B------:R2:W-:Y:S01]  /*b230*/  LDGSTS.E [R10+0x4004], desc[UR8][R102.64], !P3 ;  /* 0x04004000660a7fae */ /* 0x0005e2000d921848 */
[----:B---3--:R-:W-:-:S03]  /*b240*/  IMAD.WIDE R110, R0, 0x4, R118 ;  /* 0x00000004006e7825 */ /* 0x008fc600078e0276 */
[----:B------:R3:W-:Y:S04]  /*b250*/  STL.64 [R1+0x2f0], R12 ;  /* 0x0002f00c01007387 */ /* 0x0007e80000100a00 */
[----:B------:R3:W-:Y:S01]  /*b260*/  LDGSTS.E [R10+0x8004], desc[UR8][R12.64], !P3 ;  /* 0x080040000c0a7fae */ /* 0x0007e2000d921848 */
[----:B--2---:R-:W-:-:S03]  /*b270*/  IMAD.WIDE R102, R0, 0x4, R116 ;  /* 0x0000000400667825 */ /* 0x004fc600078e0274 */
[----:B------:R2:W-:Y:S04]  /*b280*/  STL.64 [R1+0x2e8], R8 ;  /* 0x0002e80801007387 */ /* 0x0005e80000100a00 */
[----:B------:R2:W-:Y:S01]  /*b290*/  LDGSTS.E [R10+0xc004], desc[UR8][R8.64], !P3 ;  /* 0x0c004000080a7fae */ /* 0x0005e2000d921848 */
[----:B------:R-:W-:Y:S01]  /*b2a0*/  ISETP.GE.U32.AND P3, PT, R3, 0x7fffff91, PT ;  /* 0x7fffff910300780c */ /* 0x000fe20003f66070 */
[----:B------:R-:W-:Y:S02]  /*b2b0*/  IMAD R3, R2, 0xf, RZ ;  /* 0x0000000f02037824 */ /* 0x000fe400078e02ff */
[C---:B---3--:R-:W-:Y:S01]  /*b2c0*/  IMAD.WIDE R12, R0.reuse, 0x4, R114 ;  /* 0x00000004000c7825 */ /* 0x048fe200078e0272 */
[----:B------:R3:W-:Y:S04]  /*b2d0*/  LDGSTS.E [R10+0x8], desc[UR8][R110.64], !P4 ;  /* 0x000080006e0a7fae */ /* 0x0007e8000e121848 */
[----:B------:R4:W-:Y:S01]  /*b2e0*/  LDGSTS.E [R10+0x4008], desc[UR8][R102.64], !P4 ;  /* 0x04008000660a7fae */ /* 0x0009e2000e121848 */
[----:B--2---:R-:W-:-:S03]  /*b2f0*/  IMAD.WIDE R8, R0, 0x4, R112 ;  /* 0x0000000400087825 */ /* 0x004fc600078e0270 */
[----:B------:R2:W-:Y:S01]  /*b300*/  LDGSTS.E [R10+0x8008], desc[UR8][R12.64], !P4 ;  /* 0x080080000c0a7fae */ /* 0x0005e2000e121848 */
[----:B------:R-:W-:-:S03]  /*b310*/  VIADD R0, R6, 0xffffffef ;  /* 0xffffffef06007836 */ /* 0x000fc60000000000 */
[----:B------:R2:W-:Y:S01]  /*b320*/  LDGSTS.E [R10+0xc008], desc[UR8][R8.64], !P4 ;  /* 0x0c008000080a7fae */ /* 0x0005e2000e121848 */
[----:B------:R-:W2:Y:S01]  /*b330*/  LDC R6, c[0x0][0x230] ;  /* 0x00008c00ff067b82 */ /* 0x000ea20000000800 */
[----:B------:R-:W-:Y:S01]  /*b340*/  ISETP.GE.U32.AND P4, PT, R0, 0x7fffffb0, PT ;  /* 0x7fffffb00000780c */ /* 0x000fe20003f86070 */
[----:B-1----:R-:W-:Y:S01]  /*b350*/  VIADD R0, R4, 0xffffffee ;  /* 0xffffffee04007836 */ /* 0x002fe20000000000 */
[----:B------:R3:W-:Y:S05]  /*b360*/  STL.64 [R1+0x2e0], R110 ;  /* 0x0002e06e01007387 */ /* 0x0007ea0000100a00 */
[----:B------:R-:W1:Y:S01]  /*b370*/  LDC R4, c[0x0][0x230] ;  /* 0x00008c00ff047b82 */ /* 0x000e620000000800 */
[----:B------:R4:W-:Y:S04]  /*b380*/  STL.64 [R1+0x2d8], R102 ;  /* 0x0002d86601007387 */ /* 0x0009e80000100a00 */
[----:B------:R2:W-:Y:S01]  /*b390*/  STL.64 [R1+0x2d0], R12 ;  /* 0x0002d00c01007387 */ /* 0x0005e20000100a00 */
[----:B---3--:R-:W-:-:S03]  /*b3a0*/  IMAD.WIDE R110, R3, 0x4, R118 ;  /* 0x00000004036e7825 */ /* 0x008fc600078e0276 */
[----:B------:R3:W-:Y:S01]  /*b3b0*/  STL.64 [R1+0x2c8], R8 ;  /* 0x0002c80801007387 */ /* 0x0007e20000100a00 */
[----:B----4-:R-:W-:-:S03]  /*b3c0*/  IMAD.WIDE R102, R3, 0x4, R116 ;  /* 0x0000000403667825 */ /* 0x010fc600078e0274 */
[----:B------:R4:W-:Y:S01]  /*b3d0*/  LDGSTS.E [R10+0xc], desc[UR8][R110.64], !P5 ;  /* 0x0000c0006e0a7fae */ /* 0x0009e2000e921848 */
[----:B--2---:R-:W-:-:S03]  /*b3e0*/  IMAD.WIDE R12, R3, 0x4, R114 ;  /* 0x00000004030c7825 */ /* 0x004fc600078e0272 */
[----:B------:R2:W-:Y:S01]  /*b3f0*/  LDGSTS.E [R10+0x400c], desc[UR8][R102.64], !P5 ;  /* 0x0400c000660a7fae */ /* 0x0005e2000e921848 */
[----:B---3--:R-:W-:-:S03]  /*b400*/  IMAD.WIDE R8, R3, 0x4, R112 ;  /* 0x0000000403087825 */ /* 0x008fc600078e0270 */
[----:B------:R3:W-:Y:S01]  /*b410*/  LDGSTS.E [R10+0x800c], desc[UR8][R12.64], !P5 ;  /* 0x0800c0000c0a7fae */ /* 0x0007e2000e921848 */
[----:B------:R-:W4:Y:S03]  /*b420*/  LDC R3, c[0x0][0x230] ;  /* 0x00008c00ff037b82 */ /* 0x000f260000000800 */
[----:B------:R3:W-:Y:S01]  /*b430*/  LDGSTS.E [R10+0xc00c], desc[UR8][R8.64], !P5 ;  /* 0x0c00c000080a7fae */ /* 0x0007e2000e921848 */
[----:B------:R-:W-:Y:S01]  /*b440*/  ISETP.GE.U32.AND P5, PT, R0, 0x7fffffaf, PT ;  /* 0x7fffffaf0000780c */ /* 0x000fe20003fa6070 */
[----:B------:R-:W-:Y:S02]  /*b450*/  VIADD R0, R5, 0xffffffed ;  /* 0xffffffed05007836 */ /* 0x000fe40000000000 */
[----:B------:R-:W-:Y:S01]  /*b460*/  LDGSTS.E [R10+0x10000], desc[UR8][R124.64], !P6 ;  /* 0x100000007c0a7fae */ /* 0x000fe2000f121848 */
[----:B------:R-:W3:Y:S03]  /*b470*/  LDC R5, c[0x0][0x230] ;  /* 0x00008c00ff057b82 */ /* 0x000ee60000000800 */
[----:B------:R-:W-:Y:S04]  /*b480*/  LDGSTS.E [R10+0x14000], desc[UR8][R126.64], !P6 ;  /* 0x140000007e0a7fae */ /* 0x000fe8000f121848 */
[----:B------:R-:W-:Y:S04]  /*b490*/  LDGSTS.E [R10+0x18000], desc[UR8][R128.64], !P6 ;  /* 0x18000000800a7fae */ /* 0x000fe8000f121848 */
[----:B------:R-:W-:Y:S01]  /*b4a0*/  LDGSTS.E [R10+0x1c000], desc[UR8][R130.64], !P6 ;  /* 0x1c000000820a7fae */ /* 0x000fe2000f121848 */
[----:B------:R-:W-:-:S02]  /*b4b0*/  ISETP.GE.U32.AND P6, PT, R0, 0x7fffffae, PT ;  /* 0x7fffffae0000780c */ /* 0x000fc40003fc6070 */
[----:B------:R-:W-:Y:S01]  /*b4c0*/  IADD3 R0, R6, -0x14, RZ ;  /* 0xffffffec06007810 */ /* 0x000fe20007ffe0ff */
[----:B------:R-:W-:Y:S01]  /*b4d0*/  LDGSTS.E [R10+0x10004], desc[UR8][R132.64], !P0 ;  /* 0x10004000840a7fae */ /* 0x000fe2000c121848 */
[----:B----4-:R-:W-:Y:S01]  /*b4e0*/  VIADD R3, R3, 0xffffffce ;  /* 0xffffffce03037836 */ /* 0x010fe20000000000 */
[----:B------:R-:W4:Y:S02]  /*b4f0*/  LDC R6, c[0x0][0x230] ;  /* 0x00008c00ff067b82 */ /* 0x000f240000000800 */
[----:B------:R-:W-:Y:S04]  /*b500*/  LDGSTS.E [R10+0x14004], desc[UR8][R134.64], !P0 ;  /* 0x14004000860a7fae */ /* 0x000fe8000c121848 */
[----:B------:R-:W-:Y:S04]  /*b510*/  LDGSTS.E [R10+0x18004], desc[UR8][R136.64], !P0 ;  /* 0x18004000880a7fae */ /* 0x000fe8000c121848 */
[----:B------:R-:W-:Y:S01]  /*b520*/  LDGSTS.E [R10+0x1c004], desc[UR8][R138.64], !P0 ;  /* 0x1c0040008a0a7fae */ /* 0x000fe2000c121848 */
[----:B------:R-:W-:Y:S01]  /*b530*/  ISETP.GE.U32.AND P0, PT, R0, 0x7fffffad, PT ;  /* 0x7fffffad0000780c */ /* 0x000fe20003f06070 */
[----:B-1----:R-:W-:-:S02]  /*b540*/  VIADD R0, R4, 0xffffffcf ;  /* 0xffffffcf04007836 */ /* 0x002fc40000000000 */
[----:B------:R-:W1:Y:S01]  /*b550*/  LDC R4, c[0x0][0x230] ;  /* 0x00008c00ff047b82 */ /* 0x000e620000000800 */
[----:B------:R-:W-:Y:S04]  /*b560*/  LDGSTS.E [R10+0x10008], desc[UR8][R140.64], !P2 ;  /* 0x100080008c0a7fae */ /* 0x000fe8000d121848 */
[----:B------:R2:W-:Y:S04]  /*b570*/  STL.64 [R1+0x2c0], R110 ;  /* 0x0002c06e01007387 */ /* 0x0005e80000100a00 */
[----:B------:R-:W-:Y:S04]  /*b580*/  LDGSTS.E [R10+0x14008], desc[UR8][R142.64], !P2 ;  /* 0x140080008e0a7fae */ /* 0x000fe8000d121848 */
[----:B------:R3:W-:Y:S04]  /*b590*/  STL.64 [R1+0x2b8], R102 ;  /* 0x0002b86601007387 */ /* 0x0007e80000100a00 */
[----:B------:R-:W-:Y:S04]  /*b5a0*/  LDGSTS.E [R10+0x18008], desc[UR8][R144.64], !P2 ;  /* 0x18008000900a7fae */ /* 0x000fe8000d121848 */
[----:B------:R4:W-:Y:S04]  /*b5b0*/  STL.64 [R1+0x2b0], R12 ;  /* 0x0002b00c01007387 */ /* 0x0009e80000100a00 */
[----:B------:R-:W-:Y:S01]  /*b5c0*/  LDGSTS.E [R10+0x1c008], desc[UR8][R146.64], !P2 ;  /* 0x1c008000920a7fae */ /* 0x000fe2000d121848 */
[----:B------:R-:W-:Y:S01]  /*b5d0*/  ISETP.GE.U32.AND P2, PT, R0, 0x7fffff90, PT ;  /* 0x7fffff900000780c */ /* 0x000fe20003f46070 */
[----:B------:R-:W-:-:S02]  /*b5e0*/  IMAD.SHL.U32 R0, R2, 0x10, RZ ;  /* 0x0000001002007824 */ /* 0x000fc400078e00ff */
[----:B------:R4:W-:Y:S02]  /*b5f0*/  STL.64 [R1+0x2a8], R8 ;  /* 0x0002a80801007387 */ /* 0x0009e40000100a00 */
[C---:B--2---:R-:W-:Y:S02]  /*b600*/  IMAD.WIDE R110, R0.reuse, 0x4, R118 ;  /* 0x00000004006e7825 */ /* 0x044fe400078e0276 */
[----:B------:R-:W-:Y:S02]  /*b610*/  STL.64 [R1+0x1c88], R124 ;  /* 0x001c887c01007387 */ /* 0x000fe40000100a00 */
[C---:B---3--:R-:W-:Y:S02]  /*b620*/  IMAD.WIDE R102, R0.reuse, 0x4, R116 ;  /* 0x0000000400667825 */ /* 0x048fe400078e0274 */
[----:B------:R-:W-:Y:S02]  /*b630*/  LDGSTS.E [R10+0x1000c], desc[UR8][R148.64], !P3 ;  /* 0x1000c000940a7fae */ /* 0x000fe4000d921848 */
[----:B----4-:R-:W-:Y:S01]  /*b640*/  IMAD.WIDE R12, R0, 0x4, R114 ;  /* 0x00000004000c7825 */ /* 0x010fe200078e0272 */
[----:B------:R-:W-:Y:S01]  /*b650*/  LOP3.LUT R8, R22, 0x40, RZ, 0x3c, !PT ;  /* 0x0000004016087812 */ /* 0x000fe200078e3cff */
[----:B------:R-:W-:Y:S03]  /*b660*/  STL.64 [R1+0x1c90], R126 ;  /* 0x001c907e01007387 */ /* 0x000fe60000100a00 */
[----:B------:R-:W-:Y:S01]  /*b670*/  IADD3 R11, R8, UR5, RZ ;  /* 0x00000005080b7c10 */ /* 0x000fe2000fffe0ff */
[----:B------:R-:W-:Y:S01]  /*b680*/  LDGSTS.E [R10+0x1400c], desc[UR8][R150.64], !P3 ;  /* 0x1400c000960a7fae */ /* 0x000fe2000d921848 */
[----:B------:R-:W-:-:S03]  /*b690*/  IMAD.WIDE R8, R0, 0x4, R112 ;  /* 0x0000000400087825 */ /* 0x000fc600078e0270 */
[----:B------:R-:W-:Y:S01]  /*b6a0*/  STL.64 [R1+0x1c98], R128 ;  /* 0x001c988001007387 */ /* 0x000fe20000100a00 */
[----:B------:R-:W-:Y:S02]  /*b6b0*/  VIADD R0, R5, 0xffffffcd ;  /* 0xffffffcd05007836 */ /* 0x000fe40000000000 */
[----:B------:R-:W2:Y:S01]  /*b6c0*/  LDC R5, c[0x0][0x230] ;  /* 0x00008c00ff057b82 */ /* 0x000ea20000000800 */
[----:B------:R-:W-:Y:S04]  /*b6d0*/  LDGSTS.E [R10+0x1800c], desc[UR8][R158.64], !P3 ;  /* 0x1800c0009e0a7fae */ /* 0x000fe8000d921848 */
[----:B------:R-:W-:Y:S04]  /*b6e0*/  STL.64 [R1+0x1ca0], R130 ;  /* 0x001ca08201007387 */ /* 0x000fe80000100a00 */
[----:B------:R-:W-:Y:S01]  /*b6f0*/  LDGSTS.E [R10+0x1c00c], desc[UR8][R160.64], !P3 ;  /* 0x1c00c000a00a7fae */ /* 0x000fe2000d921848 */
[----:B------:R-:W-:Y:S01]  /*b700*/  ISETP.GE.U32.AND P3, PT, R3, 0x7fffff8f, PT ;  /* 0x7fffff8f0300780c */ /* 0x000fe20003f66070 */
[----:B------:R-:W-:-:S02]  /*b710*/  IMAD R3, R2, 0x11, RZ ;  /* 0x0000001102037824 */ /* 0x000fc400078e02ff */
[----:B------:R-:W-:Y:S04]  /*b720*/  STL.64 [R1+0x1ca8], R132 ;  /* 0x001ca88401007387 */ /* 0x000fe80000100a00 */
[----:B------:R3:W-:Y:S04]  /*b730*/  STL.64 [R1+0x2a0], R110 ;  /* 0x0002a06e01007387 */ /* 0x0007e80000100a00 */
[----:B------:R3:W-:Y:S04]  /*b740*/  LDGSTS.E [R11], desc[UR8][R110.64], !P4 ;  /* 0x000000006e0b7fae */ /* 0x0007e8000e121848 */
[----:B------:R4:W-:Y:S04]  /*b750*/  STL.64 [R1+0x298], R102 ;  /* 0x0002986601007387 */ /* 0x0009e80000100a00 */
[----:B------:R4:W-:Y:S04]  /*b760*/  LDGSTS.E [R11+0x4000], desc[UR8][R102.64], !P4 ;  /* 0x04000000660b7fae */ /* 0x0009e8000e121848 */
[----:B------:R1:W-:Y:S01]  /*b770*/  STL.64 [R1+0x290], R12 ;  /* 0x0002900c01007387 */ /* 0x0003e20000100a00 */
[----:B---3--:R-:W-:-:S03]  /*b780*/  IMAD.WIDE R110, R3, 0x4, R118 ;  /* 0x00000004036e7825 */ /* 0x008fc600078e0276 */
[----:B------:R1:W-:Y:S04]  /*b790*/  LDGSTS.E [R11+0x8000], desc[UR8][R12.64], !P4 ;  /* 0x080000000c0b7fae */ /* 0x0003e8000e121848 */
[----:B------:R3:W-:Y:S01]  /*b7a0*/  STL.64 [R1+0x288], R8 ;  /* 0x0002880801007387 */ /* 0x0007e20000100a00 */
[----:B----4-:R-:W-:-:S03]  /*b7b0*/  IMAD.WIDE R102, R3, 0x4, R116 ;  /* 0x0000000403667825 */ /* 0x010fc600078e0274 */
[----:B------:R3:W-:Y:S01]  /*b7c0*/  LDGSTS.E [R11+0xc000], desc[UR8][R8.64], !P4 ;  /* 0x0c000000080b7fae */ /* 0x0007e2000e121848 */
[----:B------:R-:W-:Y:S01]  /*b7d0*/  ISETP.GE.U32.AND P4, PT, R0, 0x7fffff8e, PT ;  /* 0x7fffff8e0000780c */ /* 0x000fe20003f86070 */
[----:B------:R-:W-:Y:S02]  /*b7e0*/  IMAD R0, R2, 0x12, RZ ;  /* 0x0000001202007824 */ /* 0x000fe400078e02ff */
[C---:B-1----:R-:W-:Y:S01]  /*b7f0*/  IMAD.WIDE R12, R3.reuse, 0x4, R114 ;  /* 0x00000004030c7825 */ /* 0x042fe200078e0272 */
[----:B------:R1:W-:Y:S04]  /*b800*/  LDGSTS.E [R11+0x4], desc[UR8][R110.64], !P5 ;  /* 0x000040006e0b7fae */ /* 0x0003e8000e921848 */
[----:B------:R4:W-:Y:S01]  /*b810*/  LDGSTS.E [R11+0x4004], desc[UR8][R102.64], !P5 ;  /* 0x04004000660b7fae */ /* 0x0009e2000e921848 */
[----:B---3--:R-:W-:-:S03]  /*b820*/  IMAD.WIDE R8, R3, 0x4, R112 ;  /* 0x0000000403087825 */ /* 0x008fc600078e0270 */
[----:B------:R1:W-:Y:S01]  /*b830*/  STL.64 [R1+0x280], R110 ;  /* 0x0002806e01007387 */ /* 0x0003e20000100a00 */
[----:B------:R-:W-:-:S03]  /*b840*/  VIADD R3, R4, 0xffffffcc ;  /* 0xffffffcc04037836 */ /* 0x000fc60000000000 */
[----:B------:R3:W-:Y:S01]  /*b850*/  LDGSTS.E [R11+0x8004], desc[UR8][R12.64], !P5 ;  /* 0x080040000c0b7fae */ /* 0x0007e2000e921848 */
[----:B------:R-:W2:Y:S03]  /*b860*/  LDC R4, c[0x0][0x230] ;  /* 0x00008c00ff047b82 */ /* 0x000ea60000000800 */
[----:B------:R4:W-:Y:S04]  /*b870*/  STL.64 [R1+0x278], R102 ;  /* 0x0002786601007387 */ /* 0x0009e80000100a00 */
[----:B------:R3:W-:Y:S01]  /*b880*/  LDGSTS.E [R11+0xc004], desc[UR8][R8.64], !P5 ;  /* 0x0c004000080b7fae */ /* 0x0007e2000e921848 */
[----:B-1----:R-:W-:Y:S01]  /*b890*/  IMAD.WIDE R110, R0, 0x4, R118 ;  /* 0x00000004006e7825 */ /* 0x002fe200078e0276 */
[----:B------:R-:W-:-:S02]  /*b8a0*/  ISETP.GE.U32.AND P5, PT, R3, 0x7fffff8d, PT ;  /* 0x7fffff8d0300780c */ /* 0x000fc40003fa6070 */
[----:B------:R3:W-:Y:S01]  /*b8b0*/  STL.64 [R1+0x270], R12 ;  /* 0x0002700c01007387 */ /* 0x0007e20000100a00 */
[----:B------:R-:W-:Y:S02]  /*b8c0*/  IMAD R3, R2, 0x13, RZ ;  /* 0x0000001302037824 */ /* 0x000fe400078e02ff */
[C---:B----4-:R-:W-:Y:S01]  /*b8d0*/  IMAD.WIDE R102, R0.reuse, 0x4, R116 ;  /* 0x0000000400667825 */ /* 0x050fe200078e0274 */
[----:B------:R1:W-:Y:S04]  /*b8e0*/  STL.64 [R1+0x268], R8 ;  /* 0x0002680801007387 */ /* 0x0003e80000100a00 */
[----:B------:R4:W-:Y:S01]  /*b8f0*/  STL.64 [R1+0x260], R110 ;  /* 0x0002606e01007387 */ /* 0x0009e20000100a00 */
[----:B---3--:R-:W-:-:S03]  /*b900*/  IMAD.WIDE R12, R0, 0x4, R114 ;  /* 0x00000004000c7825 */ /* 0x008fc600078e0272 */
[----:B------:R4:W-:Y:S01]  /*b910*/  LDGSTS.E [R11+0x8], desc[UR8][R110.64], !P6 ;  /* 0x000080006e0b7fae */ /* 0x0009e2000f121848 */
[----:B-1----:R-:W-:-:S03]  /*b920*/  IMAD.WIDE R8, R0, 0x4, R112 ;  /* 0x0000000400087825 */ /* 0x002fc600078e0270 */
[----:B------:R1:W-:Y:S01]  /*b930*/  STL.64 [R1+0x258], R102 ;  /* 0x0002586601007387 */ /* 0x0003e20000100a00 */
[----:B------:R-:W-:-:S03]  /*b940*/  VIADD R0, R6, 0xffffffeb ;  /* 0xffffffeb06007836 */ /* 0x000fc60000000000 */
[----:B------:R1:W-:Y:S01]  /*b950*/  LDGSTS.E [R11+0x4008], desc[UR8][R102.64], !P6 ;  /* 0x04008000660b7fae */ /* 0x0003e2000f121848 */
[----:B------:R-:W3:Y:S01]  /*b960*/  LDC R6, c[0x0][0x230] ;  /* 0x00008c00ff067b82 */ /* 0x000ee20000000800 */
[C---:B----4-:R-:W-:Y:S02]  /*b970*/  IMAD.WIDE R110, R3.reuse, 0x4, R118 ;  /* 0x00000004036e7825 */ /* 0x050fe400078e0276 */
[----:B------:R4:W-:Y:S04]  /*b980*/  STL.64 [R1+0x250], R12 ;  /* 0x0002500c01007387 */ /* 0x0009e80000100a00 */
[----:B------:R4:W-:Y:S01]  /*b990*/  LDGSTS.E [R11+0x8008], desc[UR8][R12.64], !P6 ;  /* 0x080080000c0b7fae */ /* 0x0009e2000f121848 */
[----:B-1----:R-:W-:-:S03]  /*b9a0*/  IMAD.WIDE R102, R3, 0x4, R116 ;  /* 0x0000000403667825 */ /* 0x002fc600078e0274 */
[----:B------:R1:W-:Y:S04]  /*b9b0*/  STL.64 [R1+0x248], R8 ;  /* 0x0002480801007387 */ /* 0x0003e80000100a00 */
[----:B------:R1:W-:Y:S01]  /*b9c0*/  LDGSTS.E [R11+0xc008], desc[UR8][R8.64], !P6 ;  /* 0x0c008000080b7fae */ /* 0x0003e2000f121848 */
[----:B------:R-:W-:Y:S01]  /*b9d0*/  ISETP.GE.U32.AND P6, PT, R0, 0x7fffffac, PT ;  /* 0x7fffffac0000780c */ /* 0x000fe20003fc6070 */
[----:B----4-:R-:W-:Y:S01]  /*b9e0*/  IMAD.WIDE R12, R3, 0x4, R114 ;  /* 0x00000004030c7825 */ /* 0x010fe200078e0272 */
[----:B--2---:R-:W-:Y:S01]  /*b9f0*/  IADD3 R0, R5, -0x16, RZ ;  /* 0xffffffea05007810 */ /* 0x004fe20007ffe0ff */
[----:B------:R-:W-:Y:S01]  /*ba00*/  LDGSTS.E [R11+0xc], desc[UR8][R110.64], !P0 ;  /* 0x0000c0006e0b7fae */ /* 0x000fe2000c121848 */
[----:B------:R-:W2:Y:S03]  /*ba10*/  LDC R5, c[0x0][0x230] ;  /* 0x00008c00ff057b82 */ /* 0x000ea60000000800 */
[----:B------:R-:W-:Y:S01]  /*ba20*/  LDGSTS.E [R11+0x400c], desc[UR8][R102.64], !P0 ;  /* 0x0400c000660b7fae */ /* 0x000fe2000c121848 */
[----:B-1----:R-:W-:-:S03]  /*ba30*/  IMAD.WIDE R8, R3, 0x4, R112 ;  /* 0x0000000403087825 */ /* 0x002fc600078e0270 */
[----:B------:R-:W-:Y:S01]  /*ba40*/  LDGSTS.E [R11+0x800c], desc[UR8][R12.64], !P0 ;  /* 0x0800c0000c0b7fae */ /* 0x000fe2000c121848 */
[----:B------:R-:W1:Y:S03]  /*ba50*/  LDC R3, c[0x0][0x230] ;  /* 0x00008c00ff037b82 */ /* 0x000e660000000800 */
[----:B------:R4:W-:Y:S01]  /*ba60*/  LDGSTS.E [R11+0xc00c], desc[UR8][R8.64], !P0 ;  /* 0x0c00c000080b7fae */ /* 0x0009e2000c121848 */
[----:B------:R-:W-:Y:S01]  /*ba70*/  ISETP.GE.U32.AND P0, PT, R0, 0x7fffffab, PT ;  /* 0x7fffffab0000780c */ /* 0x000fe20003f06070 */
[----:B------:R-:W-:Y:S02]  /*ba80*/  VIADD R0, R4, 0xffffffe9 ;  /* 0xffffffe904007836 */ /* 0x000fe40000000000 */
[----:B------:R-:W-:Y:S01]  /*ba90*/  LDGSTS.E [R11+0x10000], desc[UR8][R162.64], !P2 ;  /* 0x10000000a20b7fae */ /* 0x000fe2000d121848 */
[----:B------:R-:W4:Y:S03]  /*baa0*/  LDC R4, c[0x0][0x230] ;  /* 0x00008c00ff047b82 */ /* 0x000f260000000800 */
[----:B------:R-:W-:Y:S04]  /*bab0*/  LDGSTS.E [R11+0x14000], desc[UR8][R164.64], !P2 ;  /* 0x14000000a40b7fae */ /* 0x000fe8000d121848 */
[----:B------:R-:W-:Y:S04]  /*bac0*/  LDGSTS.E [R11+0x18000], desc[UR8][R166.64], !P2 ;  /* 0x18000000a60b7fae */ /* 0x000fe8000d121848 */
[----:B------:R-:W-:Y:S01]  /*bad0*/  LDGSTS.E [R11+0x1c000], desc[UR8][R168.64], !P2 ;  /* 0x1c000000a80b7fae */ /* 0x000fe2000d121848 */
[----:B------:R-:W-:Y:S01]  /*bae0*/  ISETP.GE.U32.AND P2, PT, R0, 0x7fffffaa, PT ;  /* 0x7fffffaa0000780c */ /* 0x000fe20003f46070 */
[----:B---3--:R-:W-:-:S02]  /*baf0*/  VIADD R0, R6, 0xffffffe8 ;  /* 0xffffffe806007836 */ /* 0x008fc40000000000 */
[----:B------:R-:W-:Y:S01]  /*bb00*/  LDGSTS.E [R11+0x10004], desc[UR8][R170.64], !P3 ;  /* 0x10004000aa0b7fae */ /* 0x000fe2000d921848 */
[----:B------:R-:W3:Y:S03]  /*bb10*/  LDC R6, c[0x0][0x230] ;  /* 0x00008c00ff067b82 */ /* 0x000ee60000000800 */
[----:B------:R-:W-:Y:S04]  /*bb20*/  LDGSTS.E [R11+0x14004], desc[UR8][R172.64], !P3 ;  /* 0x14004000ac0b7fae */ /* 0x000fe8000d921848 */
[----:B------:R-:W-:Y:S04]  /*bb30*/  LDGSTS.E [R11+0x18004], desc[UR8][R174.64], !P3 ;  /* 0x18004000ae0b7fae */ /* 0x000fe8000d921848 */
[----:B------:R-:W-:Y:S01]  /*bb40*/  LDGSTS.E [R11+0x1c004], desc[UR8][R176.64], !P3 ;  /* 0x1c004000b00b7fae */ /* 0x000fe2000d921848 */
[----:B------:R-:W-:Y:S01]  /*bb50*/  ISETP.GE.U32.AND P3, PT, R0, 0x7fffffa9, PT ;  /* 0x7fffffa90000780c */ /* 0x000fe20003f66070 */
[----:B-1----:R-:W-:-:S02]  /*bb60*/  VIADD R0, R3, 0xffffffcb ;  /* 0xffffffcb03007836 */ /* 0x002fc40000000000 */
[----:B------:R-:W-:Y:S01]  /*bb70*/  LDGSTS.E [R11+0x10008], desc[UR8][R178.64], !P4 ;  /* 0x10008000b20b7fae */ /* 0x000fe2000e121848 */
[----:B------:R-:W-:-:S03]  /*bb80*/  IMAD R3, R2, 0x15, RZ ;  /* 0x0000001502037824 */ /* 0x000fc600078e02ff */
[----:B------:R-:W-:Y:S04]  /*bb90*/  LDGSTS.E [R11+0x14008], desc[UR8][R180.64], !P4 ;  /* 0x14008000b40b7fae */ /* 0x000fe8000e121848 */
[----:B------:R-:W-:Y:S04]  /*bba0*/  LDGSTS.E [R11+0x18008], desc[UR8][R182.64], !P4 ;  /* 0x18008000b60b7fae */ /* 0x000fe8000e121848 */
[----:B------:R-:W-:Y:S01]  /*bbb0*/  LDGSTS.E [R11+0x1c008], desc[UR8][R184.64], !P4 ;  /* 0x1c008000b80b7fae */ /* 0x000fe2000e121848 */
[----:B------:R-:W-:Y:S02]  /*bbc0*/  ISETP.GE.U32.AND P4, PT, R0, 0x7fffff8c, PT ;  /* 0x7fffff8c0000780c */ /* 0x000fe40003f86070 */
[----:B----4-:R-:W-:Y:S01]  /*bbd0*/  IADD3 R0, R4, -0x36, RZ ;  /* 0xffffffca04007810 */ /* 0x010fe20007ffe0ff */
[----:B------:R-:W-:Y:S01]  /*bbe0*/  STL.64 [R1+0x240], R110 ;  /* 0x0002406e01007387 */ /* 0x000fe20000100a00 */
[----:B------:R-:W1:Y:S03]  /*bbf0*/  LDC R4, c[0x0][0x230] ;  /* 0x00008c00ff047b82 */ /* 0x000e660000000800 */
[----:B------:R-:W-:Y:S04]  /*bc00*/  LDGSTS.E [R11+0x1000c], desc[UR8][R186.64], !P5 ;  /* 0x1000c000ba0b7fae */ /* 0x000fe8000e921848 */
[----:B------:R-:W-:Y:S04]  /*bc10*/  STL.64 [R1+0x238], R102 ;  /* 0x0002386601007387 */ /* 0x000fe80000100a00 */
[----:B------:R-:W-:Y:S04]  /*bc20*/  LDGSTS.E [R11+0x1400c], desc[UR8][R188.64], !P5 ;  /* 0x1400c000bc0b7fae */ /* 0x000fe8000e921848 */
[----:B------:R-:W-:Y:S04]  /*bc30*/  STL.64 [R1+0x230], R12 ;  /* 0x0002300c01007387 */ /* 0x000fe80000100a00 */
[----:B------:R-:W-:Y:S04]  /*bc40*/  LDGSTS.E [R11+0x1800c], desc[UR8][R190.64], !P5 ;  /* 0x1800c000be0b7fae */ /* 0x000fe8000e921848 */
[----:B------:R4:W-:Y:S04]  /*bc50*/  STL.64 [R1+0x228], R8 ;  /* 0x0002280801007387 */ /* 0x0009e80000100a00 */
[----:B------:R-:W-:Y:S01]  /*bc60*/  LDGSTS.E [R11+0x1c00c], desc[UR8][R192.64], !P5 ;  /* 0x1c00c000c00b7fae */ /* 0x000fe2000e921848 */
[----:B------:R-:W-:Y:S01]  /*bc70*/  ISETP.GE.U32.AND P5, PT, R0, 0x7fffff8b, PT ;  /* 0x7fffff8b0000780c */ /* 0x000fe20003fa6070 */
[----:B------:R-:W-:-:S04]  /*bc80*/  IMAD R0, R2, 0x14, RZ ;  /* 0x0000001402007824 */ /* 0x000fc800078e02ff */
[----:B------:R-:W-:Y:S01]  /*bc90*/  IMAD.WIDE R120, R0, 0x4, R118 ;  /* 0x0000000400787825 */ /* 0x000fe200078e0276 */
[----:B----4-:R-:W-:-:S03]  /*bca0*/  LOP3.LUT R8, R22, 0x50, RZ, 0x3c, !PT ;  /* 0x0000005016087812 */ /* 0x010fc600078e3cff */
[----:B------:R-:W-:Y:S01]  /*bcb0*/  IMAD.WIDE R110, R0, 0x4, R116 ;  /* 0x00000004006e7825 */ /* 0x000fe200078e0274 */
[----:B------:R4:W-:Y:S03]  /*bcc0*/  STL.64 [R1+0x220], R120 ;  /* 0x0002207801007387 */ /* 0x0009e60000100a00 */
[----:B------:R-:W-:Y:S01]  /*bcd0*/  VIADD R12, R8, UR5 ;  /* 0x00000005080c7c36 */ /* 0x000fe20008000000 */
[----:B------:R3:W-:Y:S01]  /*bce0*/  STL.64 [R1+0x218], R110 ;  /* 0x0002186e01007387 */ /* 0x0007e20000100a00 */
[----:B------:R-:W-:-:S03]  /*bcf0*/  IMAD.WIDE R102, R0, 0x4, R114 ;  /* 0x0000000400667825 */ /* 0x000fc600078e0272 */
[----:B------:R4:W-:Y:S01]  /*bd00*/  LDGSTS.E [R12], desc[UR8][R120.64], !P6 ;  /* 0x00000000780c7fae */ /* 0x0009e2000f121848 */
[----:B------:R-:W-:-:S03]  /*bd10*/  IMAD.WIDE R8, R0, 0x4, R112 ;  /* 0x0000000400087825 */ /* 0x000fc600078e0270 */
[----:B------:R3:W-:Y:S01]  /*bd20*/  LDGSTS.E [R12+0x4000], desc[UR8][R110.64], !P6 ;  /* 0x040000006e0c7fae */ /* 0x0007e2000f121848 */
[----:B--2---:R-:W-:Y:S02]  /*bd30*/  VIADD R0, R5, 0xffffffc9 ;  /* 0xffffffc905007836 */ /* 0x004fe40000000000 */
[----:B------:R-:W2:Y:S01]  /*bd40*/  LDC R5, c[0x0][0x230] ;  /* 0x00008c00ff057b82 */ /* 0x000ea20000000800 */
[----:B------:R1:W-:Y:S01]  /*bd50*/  LDGSTS.E [R12+0x8000], desc[UR8][R102.64], !P6 ;  /* 0x08000000660c7fae */ /* 0x0003e2000f121848 */
[----:B----4-:R-:W-:-:S03]  /*bd60*/  IMAD.WIDE R120, R3, 0x4, R118 ;  /* 0x0000000403787825 */ /* 0x010fc600078e0276 */
[----:B------:R1:W-:Y:S01]  /*bd70*/  STL.64 [R1+0x210], R102 ;  /* 0x0002106601007387 */ /* 0x0003e20000100a00 */
[----:B---3--:R-:W-:-:S03]  /*bd80*/  IMAD.WIDE R110, R3, 0x4, R116 ;  /* 0x00000004036e7825 */ /* 0x008fc600078e0274 */
[----:B------:R3:W-:Y:S01]  /*bd90*/  LDGSTS.E [R12+0xc000], desc[UR8][R8.64], !P6 ;  /* 0x0c000000080c7fae */ /* 0x0007e2000f121848 */
[----:B------:R-:W-:Y:S01]  /*bda0*/  ISETP.GE.U32.AND P6, PT, R0, 0x7fffff8a, PT ;  /* 0x7fffff8a0000780c */ /* 0x000fe20003fc6070 */
[----:B------:R-:W-:Y:S02]  /*bdb0*/  IMAD R0, R2, 0x16, RZ ;  /* 0x0000001602007824 */ /* 0x000fe400078e02ff */
[----:B------:R3:W-:Y:S01]  /*bdc0*/  STL.64 [R1+0x208], R8 ;  /* 0x0002080801007387 */ /* 0x0007e20000100a00 */
[----:B-1----:R-:W-:-:S03]  /*bdd0*/  IMAD.WIDE R102, R3, 0x4, R114 ;  /* 0x0000000403667825 */ /* 0x002fc600078e0272 */
[----:B------:R1:W-:Y:S04]  /*bde0*/  STL.64 [R1+0x200], R120 ;  /* 0x0002007801007387 */ /* 0x0003e80000100a00 */
[----:B------:R1:W-:Y:S01]  /*bdf0*/  LDGSTS.E [R12+0x4], desc[UR8][R120.64], !P0 ;  /* 0x00004000780c7fae */ /* 0x0003e2000c121848 */
[----:B---3--:R-:W-:-:S03]  /*be00*/  IMAD.WIDE R8, R3, 0x4, R112 ;  /* 0x0000000403087825 */ /* 0x008fc600078e0270 */
[----:B------:R3:W-:Y:S01]  /*be10*/  STL.64 [R1+0x1f8], R110 ;  /* 0x0001f86e01007387 */ /* 0x0007e20000100a00 */
[----:B------:R-:W-:-:S03]  /*be20*/  VIADD R3, R6, 0xffffffc8 ;  /* 0xffffffc806037836 */ /* 0x000fc60000000000 */
[----:B------:R3:W-:Y:S01]  /*be30*/  LDGSTS.E [R12+0x4004], desc[UR8][R110.64], !P0 ;  /* 0x040040006e0c7fae */ /* 0x0007e2000c121848 */
[----:B------:R-:W4:Y:S03]  /*be40*/  LDC R6, c[0x0][0x230] ;  /* 0x00008c00ff067b82 */ /* 0x000f260000000800 */
[----:B------:R2:W-:Y:S01]  /*be50*/  STL.64 [R1+0x1f0], R102 ;  /* 0x0001f06601007387 */ /* 0x0005e20000100a00 */
[----:B-1----:R-:W-:-:S03]  /*be60*/  IMAD.WIDE R120, R0, 0x4, R118 ;  /* 0x0000000400787825 */ /* 0x002fc600078e0276 */
[----:B------:R2:W-:Y:S04]  /*be70*/  LDGSTS.E [R12+0x8004], desc[UR8][R102.64], !P0 ;  /* 0x08004000660c7fae */ /* 0x0005e8000c121848 */
[----:B------:R1:W-:Y:S01]  /*be80*/  STL.64 [R1+0x1e8], R8 ;  /* 0x0001e80801007387 */ /* 0x0003e20000100a00 */
[----:B---3--:R-:W-:-:S03]  /*be90*/  IMAD.WIDE R110, R0, 0x4, R116 ;  /* 0x00000004006e7825 */ /* 0x008fc600078e0274 */
[----:B------:R1:W-:Y:S01]  /*bea0*/  LDGSTS.E [R12+0xc004], desc[UR8][R8.64], !P0 ;  /* 0x0c004000080c7fae */ /* 0x0003e2000c121848 */
[----:B------:R-:W-:Y:S01]  /*beb0*/  ISETP.GE.U32.AND P0, PT, R3, 0x7fffff89, PT ;  /* 0x7fffff890300780c */ /* 0x000fe20003f06070 */
[----:B------:R-:W-:Y:S02]  /*bec0*/  IMAD R3, R2, 0x17, RZ ;  /* 0x0000001702037824 */ /* 0x000fe400078e02ff */
[C---:B--2---:R-:W-:Y:S01]  /*bed0*/  IMAD.WIDE R102, R0.reuse, 0x4, R114 ;  /* 0x0000000400667825 */ /* 0x044fe200078e0272 */
[----:B------:R2:W-:Y:S04]  /*bee0*/  STL.64 [R1+0x1e0], R120 ;  /* 0x0001e07801007387 */ /* 0x0005e80000100a00 */
[----:B------:R2:W-:Y:S01]  /*bef0*/  LDGSTS.E [R12+0x8], desc[UR8][R120.64], !P2 ;  /* 0x00008000780c7fae */ /* 0x0005e2000d121848 */
[----:B-1----:R-:W-:Y:S01]  /*bf00*/  IMAD.WIDE R8, R0, 0x4, R112 ;  /* 0x0000000400087825 */ /* 0x002fe200078e0270 */
[----:B------:R-:W-:-:S02]  /*bf10*/  IADD3 R0, R4, -0x19, RZ ;  /* 0xffffffe704007810 */ /* 0x000fc40007ffe0ff */
[----:B------:R1:W-:Y:S01]  /*bf20*/  STL.64 [R1+0x1d8], R110 ;  /* 0x0001d86e01007387 */ /* 0x0003e20000100a00 */
[----:B------:R-:W3:Y:S03]  /*bf30*/  LDC R4, c[0x0][0x230] ;  /* 0x00008c00ff047b82 */ /* 0x000ee60000000800 */
[----:B------:R1:W-:Y:S01]  /*bf40*/  LDGSTS.E [R12+0x4008], desc[UR8][R110.64], !P2 ;  /* 0x040080006e0c7fae */ /* 0x0003e2000d121848 */
[----:B--2---:R-:W-:-:S03]  /*bf50*/  IMAD.WIDE R120, R3, 0x4, R118 ;  /* 0x0000000403787825 */ /* 0x004fc600078e0276 */
[----:B------:R2:W-:Y:S04]  /*bf60*/  STL.64 [R1+0x1d0], R102 ;  /* 0x0001d06601007387 */ /* 0x0005e80000100a00 */
[----:B------:R2:W-:Y:S04]  /*bf70*/  LDGSTS.E [R12+0x8008], desc[UR8][R102.64], !P2 ;  /* 0x08008000660c7fae */ /* 0x0005e8000d121848 */
[----:B------:R4:W-:Y:S01]  /*bf80*/  STL.64 [R1+0x1c8], R8 ;  /* 0x0001c80801007387 */ /* 0x0009e20000100a00 */
[----:B-1----:R-:W-:-:S03]  /*bf90*/  IMAD.WIDE R110, R3, 0x4, R116 ;  /* 0x00000004036e7825 */ /* 0x002fc600078e0274 */
[----:B------:R4:W-:Y:S01]  /*bfa0*/  LDGSTS.E [R12+0xc008], desc[UR8][R8.64], !P2 ;  /* 0x0c008000080c7fae */ /* 0x0009e2000d121848 */
[----:B------:R-:W-:Y:S01]  /*bfb0*/  ISETP.GE.U32.AND P2, PT, R0, 0x7fffffa8, PT ;  /* 0x7fffffa80000780c */ /* 0x000fe20003f46070 */
[----:B------:R-:W-:Y:S02]  /*bfc0*/  VIADD R0, R5, 0xffffffe6 ;  /* 0xffffffe605007836 */ /* 0x000fe40000000000 */
[C---:B--2---:R-:W-:Y:S01]  /*bfd0*/  IMAD.WIDE R102, R3.reuse, 0x4, R114 ;  /* 0x0000000403667825 */ /* 0x044fe200078e0272 */
[----:B------:R-:W1:Y:S01]  /*bfe0*/  LDC R5, c[0x0][0x230] ;  /* 0x00008c00ff057b82 */ /* 0x000e620000000800 */
[----:B------:R2:W-:Y:S04]  /*bff0*/  LDGSTS.E [R12+0xc], desc[UR8][R120.64], !P3 ;  /* 0x0000c000780c7fae */ /* 0x0005e8000d921848 */
[----:B------:R-:W-:Y:S01]  /*c000*/  LDGSTS.E [R12+0x400c], desc[UR8][R110.64], !P3 ;  /* 0x0400c0006e0c7fae */ /* 0x000fe2000d921848 */
[----:B----4-:R-:W-:-:S02]  /*c010*/  IMAD.WIDE R8, R3, 0x4, R112 ;  /* 0x0000000403087825 */ /* 0x010fc400078e0270 */
[----:B------:R-:W4:Y:S01]  /*c020*/  LDC R3, c[0x0][0x230] ;  /* 0x00008c00ff037b82 */ /* 0x000f220000000800 */
[----:B------:R-:W-:Y:S04]  /*c030*/  LDGSTS.E [R12+0x800c], desc[UR8][R102.64], !P3 ;  /* 0x0800c000660c7fae */ /* 0x000fe8000d921848 */
[----:B------:R2:W-:Y:S01]  /*c040*/  LDGSTS.E [R12+0xc00c], desc[UR8][R8.64], !P3 ;  /* 0x0c00c000080c7fae */ /* 0x0005e2000d921848 */
[----:B------:R-:W-:Y:S01]  /*c050*/  ISETP.GE.U32.AND P3, PT, R0, 0x7fffffa7, PT ;  /* 0x7fffffa70000780c */ /* 0x000fe20003f66070 */
[----:B------:R-:W-:Y:S02]  /*c060*/  VIADD R0, R6, 0xffffffe5 ;  /* 0xffffffe506007836 */ /* 0x000fe40000000000 */
[----:B------:R-:W-:Y:S01]  /*c070*/  LDGSTS.E [R12+0x10000], desc[UR8][R194.64], !P4 ;  /* 0x10000000c20c7fae */ /* 0x000fe2000e121848 */
[----:B------:R-:W2:Y:S03]  /*c080*/  LDC R6, c[0x0][0x230] ;  /* 0x00008c00ff067b82 */ /* 0x000ea60000000800 */
        /* <DEDUP_REMOVED lines=10> */
[----:B------:R-:W-:-:S02]  /*c130*/  ISETP.GE.U32.AND P5, PT, R0, 0x7fffffa5, PT ;  /* 0x7fffffa50000780c */ /* 0x000fc40003fa6070 */
[----:B----4-:R-:W-:Y:S01]  /*c140*/  IADD3 R0, R3, -0x39, RZ ;  /* 0xffffffc703007810 */ /* 0x010fe20007ffe0ff */
[----:B------:R-:W-:Y:S01]  /*c150*/  LDGSTS.E [R12+0x10008], desc[UR8][R210.64], !P6 ;  /* 0x10008000d20c7fae */ /* 0x000fe2000f121848 */
[----:B------:R-:W-:-:S03]  /*c160*/  IMAD R3, R2, 0x19, RZ ;  /* 0x0000001902037824 */ /* 0x000fc600078e02ff */
[----:B------:R-:W-:Y:S04]  /*c170*/  LDGSTS.E [R12+0x14008], desc[UR8][R212.64], !P6 ;  /* 0x14008000d40c7fae */ /* 0x000fe8000f121848 */
[----:B------:R-:W-:Y:S04]  /*c180*/  LDGSTS.E [R12+0x18008], desc[UR8][R214.64], !P6 ;  /* 0x18008000d60c7fae */ /* 0x000fe8000f121848 */
[----:B------:R-:W-:Y:S01]  /*c190*/  LDGSTS.E [R12+0x1c008], desc[UR8][R216.64], !P6 ;  /* 0x1c008000d80c7fae */ /* 0x000fe2000f121848 */
[----:B------:R-:W-:Y:S01]  /*c1a0*/  ISETP.GE.U32.AND P6, PT, R0, 0x7fffff88, PT ;  /* 0x7fffff880000780c */ /* 0x000fe20003fc6070 */
[----:B-1----:R-:W-:-:S02]  /*c1b0*/  VIADD R0, R5, 0xffffffc6 ;  /* 0xffffffc605007836 */ /* 0x002fc40000000000 */
[----:B------:R2:W-:Y:S01]  /*c1c0*/  STL.64 [R1+0x1c0], R120 ;  /* 0x0001c07801007387 */ /* 0x0005e20000100a00 */
        /* <DEDUP_REMOVED lines=10> */
[----:B--2---:R-:W-:Y:S01]  /*c270*/  IMAD.WIDE R120, R0, 0x4, R118 ;  /* 0x0000000400787825 */ /* 0x004fe200078e0276 */
        /* <DEDUP_REMOVED lines=9> */
[----:B---3--:R-:W-:Y:S02]  /*c310*/  VIADD R0, R4, 0xffffffc5 ;  /* 0xffffffc504007836 */ /* 0x008fe40000000000 */
[----:B------:R-:W3:Y:S01]  /*c320*/  LDC R4, c[0x0][0x230] ;  /* 0x00008c00ff047b82 */ /* 0x000ee20000000800 */
[----:B------:R1:W-:Y:S04]  /*c330*/  STL.64 [R1+0x190], R102 ;  /* 0x0001906601007387 */ /* 0x0003e80000100a00 */
[----:B------:R1:W-:Y:S01]  /*c340*/  LDGSTS.E [R13+0x8000], desc[UR8][R102.64], !P2 ;  /* 0x08000000660d7fae */ /* 0x0003e2000d121848 */
[----:B--2---:R-:W-:-:S03]  /*c350*/  IMAD.WIDE R120, R3, 0x4, R118 ;  /* 0x0000000403787825 */ /* 0x004fc600078e0276 */
[----:B------:R2:W-:Y:S01]  /*c360*/  STL.64 [R1+0x188], R8 ;  /* 0x0001880801007387 */ /* 0x0005e20000100a00 */
[----:B----4-:R-:W-:-:S03]  /*c370*/  IMAD.WIDE R110, R3, 0x4, R116 ;  /* 0x00000004036e7825 */ /* 0x010fc600078e0274 */
[----:B------:R2:W-:Y:S01]  /*c380*/  LDGSTS.E [R13+0xc000], desc[UR8][R8.64], !P2 ;  /* 0x0c000000080d7fae */ /* 0x0005e2000d121848 */
[----:B------:R-:W-:Y:S01]  /*c390*/  ISETP.GE.U32.AND P2, PT, R0, 0x7fffff86, PT ;  /* 0x7fffff860000780c */ /* 0x000fe20003f46070 */
[----:B------:R-:W-:Y:S02]  /*c3a0*/  IMAD R0, R2, 0x1a, RZ ;  /* 0x0000001a02007824 */ /* 0x000fe400078e02ff */
[C---:B-1----:R-:W-:Y:S01]  /*c3b0*/  IMAD.WIDE R102, R3.reuse, 0x4, R114 ;  /* 0x0000000403667825 */ /* 0x042fe200078e0272 */
[----:B------:R1:W-:Y:S04]  /*c3c0*/  LDGSTS.E [R13+0x4], desc[UR8][R120.64], !P3 ;  /* 0x00004000780d7fae */ /* 0x0003e8000d921848 */
[----:B------:R1:W-:Y:S01]  /*c3d0*/  STL.64 [R1+0x180], R120 ;  /* 0x0001807801007387 */ /* 0x0003e20000100a00 */
[----:B--2---:R-:W-:Y:S01]  /*c3e0*/  IMAD.WIDE R8, R3, 0x4, R112 ;  /* 0x0000000403087825 */ /* 0x004fe200078e0270 */
[----:B------:R-:W-:-:S02]  /*c3f0*/  IADD3 R3, R6, -0x3c, RZ ;  /* 0xffffffc406037810 */ /* 0x000fc40007ffe0ff */
[----:B------:R2:W-:Y:S01]  /*c400*/  LDGSTS.E [R13+0x4004], desc[UR8][R110.64], !P3 ;  /* 0x040040006e0d7fae */ /* 0x0005e2000d921848 */
[----:B------:R-:W4:Y:S03]  /*c410*/  LDC R6, c[0x0][0x230] ;  /* 0x00008c00ff067b82 */ /* 0x000f260000000800 */
[----:B------:R2:W-:Y:S01]  /*c420*/  STL.64 [R1+0x178], R110 ;  /* 0x0001786e01007387 */ /* 0x0005e20000100a00 */
[----:B-1----:R-:W-:-:S03]  /*c430*/  IMAD.WIDE R120, R0, 0x4, R118 ;  /* 0x0000000400787825 */ /* 0x002fc600078e0276 */
[----:B------:R1:W-:Y:S04]  /*c440*/  LDGSTS.E [R13+0x8004], desc[UR8][R102.64], !P3 ;  /* 0x08004000660d7fae */ /* 0x0003e8000d921848 */
[----:B------:R1:W-:Y:S04]  /*c450*/  STL.64 [R1+0x170], R102 ;  /* 0x0001706601007387 */ /* 0x0003e80000100a00 */
[----:B------:R3:W-:Y:S01]  /*c460*/  LDGSTS.E [R13+0xc004], desc[UR8][R8.64], !P3 ;  /* 0x0c004000080d7fae */ /* 0x0007e2000d921848 */
[----:B------:R-:W-:Y:S01]  /*c470*/  ISETP.GE.U32.AND P3, PT, R3, 0x7fffff85, PT ;  /* 0x7fffff850300780c */ /* 0x000fe20003f66070 */
[----:B--2---:R-:W-:-:S02]  /*c480*/  IMAD.WIDE R110, R0, 0x4, R116 ;  /* 0x00000004006e7825 */ /* 0x004fc400078e0274 */
[----:B------:R3:W-:Y:S02]  /*c490*/  STL.64 [R1+0x168], R8 ;  /* 0x0001680801007387 */ /* 0x0007e40000100a00 */
[----:B------:R-:W-:Y:S02]  /*c4a0*/  IMAD R3, R2, 0x1b, RZ ;  /* 0x0000001b02037824 */ /* 0x000fe400078e02ff */
[C---:B-1----:R-:W-:Y:S01]  /*c4b0*/  IMAD.WIDE R102, R0.reuse, 0x4, R114 ;  /* 0x0000000400667825 */ /* 0x042fe200078e0272 */
[----:B------:R1:W-:Y:S04]  /*c4c0*/  STL.64 [R1+0x160], R120 ;  /* 0x0001607801007387 */ /* 0x0003e80000100a00 */
[----:B------:R1:W-:Y:S01]  /*c4d0*/  LDGSTS.E [R13+0x8], desc[UR8][R120.64], !P4 ;  /* 0x00008000780d7fae */ /* 0x0003e2000e121848 */
[----:B---3--:R-:W-:-:S03]  /*c4e0*/  IMAD.WIDE R8, R0, 0x4, R112 ;  /* 0x0000000400087825 */ /* 0x008fc600078e0270 */
[----:B------:R2:W-:Y:S01]  /*c4f0*/  STL.64 [R1+0x158], R110 ;  /* 0x0001586e01007387 */ /* 0x0005e20000100a00 */
[----:B------:R-:W-:-:S03]  /*c500*/  VIADD R0, R5, 0xffffffe3 ;  /* 0xffffffe305007836 */ /* 0x000fc60000000000 */
[----:B------:R2:W-:Y:S01]  /*c510*/  LDGSTS.E [R13+0x4008], desc[UR8][R110.64], !P4 ;  /* 0x040080006e0d7fae */ /* 0x0005e2000e121848 */
[----:B------:R-:W3:Y:S01]  /*c520*/  LDC R5, c[0x0][0x230] ;  /* 0x00008c00ff057b82 */ /* 0x000ee20000000800 */
[C---:B-1----:R-:W-:Y:S02]  /*c530*/  IMAD.WIDE R120, R3.reuse, 0x4, R118 ;  /* 0x0000000403787825 */ /* 0x042fe400078e0276 */
[----:B------:R1:W-:Y:S04]  /*c540*/  STL.64 [R1+0x150], R102 ;  /* 0x0001506601007387 */ /* 0x0003e80000100a00 */
[----:B------:R1:W-:Y:S01]  /*c550*/  LDGSTS.E [R13+0x8008], desc[UR8][R102.64], !P4 ;  /* 0x08008000660d7fae */ /* 0x0003e2000e121848 */
[----:B--2---:R-:W-:-:S03]  /*c560*/  IMAD.WIDE R110, R3, 0x4, R116 ;  /* 0x00000004036e7825 */ /* 0x004fc600078e0274 */
[----:B------:R2:W-:Y:S04]  /*c570*/  STL.64 [R1+0x148], R8 ;  /* 0x0001480801007387 */ /* 0x0005e80000100a00 */
[----:B------:R2:W-:Y:S01]  /*c580*/  LDGSTS.E [R13+0xc008], desc[UR8][R8.64], !P4 ;  /* 0x0c008000080d7fae */ /* 0x0005e2000e121848 */
[----:B------:R-:W-:Y:S01]  /*c590*/  ISETP.GE.U32.AND P4, PT, R0, 0x7fffffa4, PT ;  /* 0x7fffffa40000780c */ /* 0x000fe20003f86070 */
[----:B------:R-:W-:Y:S02]  /*c5a0*/  IMAD R0, R2, 0x38, RZ ;  /* 0x0000003802007824 */ /* 0x000fe400078e02ff */
[C---:B-1----:R-:W-:Y:S01]  /*c5b0*/  IMAD.WIDE R102, R3.reuse, 0x4, R114 ;  /* 0x0000000403667825 */ /* 0x042fe200078e0272 */
[----:B------:R1:W-:Y:S03]  /*c5c0*/  STL.64 [R1+0x140], R120 ;  /* 0x0001407801007387 */ /* 0x0003e60000100a00 */
[----:B------:R-:W-:Y:S01]  /*c5d0*/  IMAD.WIDE R226, R0, 0x4, R118 ;  /* 0x0000000400e27825 */ /* 0x000fe200078e0276 */
[----:B------:R1:W-:Y:S03]  /*c5e0*/  LDGSTS.E [R13+0xc], desc[UR8][R120.64], !P5 ;  /* 0x0000c000780d7fae */ /* 0x0003e6000e921848 */
[----:B--2---:R-:W-:Y:S01]  /*c5f0*/  IMAD.WIDE R8, R3, 0x4, R112 ;  /* 0x0000000403087825 */ /* 0x004fe200078e0270 */
[----:B------:R2:W-:Y:S03]  /*c600*/  STL.64 [R1+0x138], R110 ;  /* 0x0001386e01007387 */ /* 0x0005e60000100a00 */
[----:B------:R-:W-:Y:S01]  /*c610*/  VIADD R3, R4, 0xffffffe2 ;  /* 0xffffffe204037836 */ /* 0x000fe20000000000 */
[----:B------:R2:W-:Y:S01]  /*c620*/  LDGSTS.E [R13+0x400c], desc[UR8][R110.64], !P5 ;  /* 0x0400c0006e0d7fae */ /* 0x0005e2000e921848 */
[----:B------:R-:W3:Y:S01]  /*c630*/  LDC R4, c[0x0][0x230] ;  /* 0x00008c00ff047b82 */ /* 0x000ee20000000800 */
[----:B------:R-:W-:-:S02]  /*c640*/  IMAD.WIDE R228, R0, 0x4, R116 ;  /* 0x0000000400e47825 */ /* 0x000fc400078e0274 */
[----:B------:R-:W-:Y:S02]  /*c650*/  STL.64 [R1+0x130], R102 ;  /* 0x0001306601007387 */ /* 0x000fe40000100a00 */
[----:B------:R-:W-:Y:S02]  /*c660*/  IMAD.WIDE R230, R0, 0x4, R114 ;  /* 0x0000000400e67825 */ /* 0x000fe400078e0272 */
[----:B------:R-:W-:Y:S04]  /*c670*/  LDGSTS.E [R13+0x800c], desc[UR8][R102.64], !P5 ;  /* 0x0800c000660d7fae */ /* 0x000fe8000e921848 */
[----:B------:R4:W-:Y:S04]  /*c680*/  STL.64 [R1+0x128], R8 ;  /* 0x0001280801007387 */ /* 0x0009e80000100a00 */
[----:B------:R4:W-:Y:S01]  /*c690*/  LDGSTS.E [R13+0xc00c], desc[UR8][R8.64], !P5 ;  /* 0x0c00c000080d7fae */ /* 0x0009e2000e921848 */
[----:B------:R-:W-:Y:S01]  /*c6a0*/  ISETP.GE.U32.AND P5, PT, R3, 0x7fffffa3, PT ;  /* 0x7fffffa30300780c */ /* 0x000fe20003fa6070 */
[----:B------:R-:W-:-:S02]  /*c6b0*/  IMAD R3, R2, 0x39, RZ ;  /* 0x0000003902037824 */ /* 0x000fc400078e02ff */
[----:B------:R-:W-:Y:S02]  /*c6c0*/  LDGSTS.E [R13+0x10000], desc[UR8][R226.64], !P6 ;  /* 0x10000000e20d7fae */ /* 0x000fe4000f121848 */
[C---:B-1----:R-:W-:Y:S02]  /*c6d0*/  IMAD.WIDE R120, R3.reuse, 0x4, R118 ;  /* 0x0000000403787825 */ /* 0x042fe400078e0276 */
[----:B------:R-:W-:Y:S02]  /*c6e0*/  LDGSTS.E [R13+0x14000], desc[UR8][R228.64], !P6 ;  /* 0x14000000e40d7fae */ /* 0x000fe4000f121848 */
[----:B--2---:R-:W-:Y:S02]  /*c6f0*/  IMAD.WIDE R110, R3, 0x4, R116 ;  /* 0x00000004036e7825 */ /* 0x004fe400078e0274 */
[----:B------:R-:W-:Y:S02]  /*c700*/  LDGSTS.E [R13+0x18000], desc[UR8][R230.64], !P6 ;  /* 0x18000000e60d7fae */ /* 0x000fe4000f121848 */
[----:B----4-:R-:W-:-:S04]  /*c710*/  IMAD.WIDE R8, R0, 0x4, R112 ;  /* 0x0000000400087825 */ /* 0x010fc800078e0270 */
[----:B------:R-:W-:Y:S01]  /*c720*/  VIADD R0, R6, 0xffffffe1 ;  /* 0xffffffe106007836 */ /* 0x000fe20000000000 */
[----:B------:R1:W-:Y:S01]  /*c730*/  STL.64 [R1+0x4b0], R8 ;  /* 0x0004b00801007387 */ /* 0x0003e20000100a00 */
[----:B------:R-:W2:Y:S01]  /*c740*/  LDC R6, c[0x0][0x230] ;  /* 0x00008c00ff067b82 */ /* 0x000ea20000000800 */
[C---:B------:R-:W-:Y:S02]  /*c750*/  IMAD.WIDE R102, R3.reuse, 0x4, R114 ;  /* 0x0000000403667825 */ /* 0x040fe400078e0272 */
[----:B------:R1:W-:Y:S01]  /*c760*/  LDGSTS.E [R13+0x1c000], desc[UR8][R8.64], !P6 ;  /* 0x1c000000080d7fae */ /* 0x0003e2000f121848 */
[----:B------:R-:W-:Y:S01]  /*c770*/  ISETP.GE.U32.AND P6, PT, R0, 0x7fffffa2, PT ;  /* 0x7fffffa20000780c */ /* 0x000fe20003fc6070 */
[----:B------:R-:W-:Y:S02]  /*c780*/  IMAD R0, R2, 0x3a, RZ ;  /* 0x0000003a02007824 */ /* 0x000fe400078e02ff */
[----:B------:R4:W-:Y:S04]  /*c790*/  LDGSTS.E [R13+0x10004], desc[UR8][R120.64], !P0 ;  /* 0x10004000780d7fae */ /* 0x0009e8000c121848 */
[----:B------:R4:W-:Y:S01]  /*c7a0*/  LDGSTS.E [R13+0x14004], desc[UR8][R110.64], !P0 ;  /* 0x140040006e0d7fae */ /* 0x0009e2000c121848 */
[----:B-1----:R-:W-:Y:S01]  /*c7b0*/  IMAD.WIDE R8, R3, 0x4, R112 ;  /* 0x0000000403087825 */ /* 0x002fe200078e0270 */
[----:B---3--:R-:W-:-:S02]  /*c7c0*/  IADD3 R3, R5, -0x20, RZ ;  /* 0xffffffe005037810 */ /* 0x008fc40007ffe0ff */
[----:B------:R4:W-:Y:S01]  /*c7d0*/  STL.64 [R1+0x4c8], R120 ;  /* 0x0004c87801007387 */ /* 0x0009e20000100a00 */
[----:B------:R-:W1:Y:S03]  /*c7e0*/  LDC R5, c[0x0][0x230] ;  /* 0x00008c00ff057b82 */ /* 0x000e660000000800 */
[----:B------:R3:W-:Y:S04]  /*c7f0*/  LDGSTS.E [R13+0x18004], desc[UR8][R102.64], !P0 ;  /* 0x18004000660d7fae */ /* 0x0007e8000c121848 */
[----:B------:R3:W-:Y:S04]  /*c800*/  STL.64 [R1+0x4e0], R110 ;  /* 0x0004e06e01007387 */ /* 0x0007e80000100a00 */
[----:B------:R2:W-:Y:S01]  /*c810*/  LDGSTS.E [R13+0x1c004], desc[UR8][R8.64], !P0 ;  /* 0x1c004000080d7fae */ /* 0x0005e2000c121848 */
[----:B----4-:R-:W-:Y:S01]  /*c820*/  IMAD.WIDE R120, R0, 0x4, R118 ;  /* 0x0000000400787825 */ /* 0x010fe200078e0276 */
[----:B------:R-:W-:-:S02]  /*c830*/  ISETP.GE.U32.AND P0, PT, R3, 0x7fffffa1, PT ;  /* 0x7fffffa10300780c */ /* 0x000fc40003f06070 */
[----:B------:R4:W-:Y:S01]  /*c840*/  STL.64 [R1+0x508], R102 ;  /* 0x0005086601007387 */ /* 0x0009e20000100a00 */
[----:B------:R-:W-:Y:S02]  /*c850*/  IMAD R3, R2, 0x3b, RZ ;  /* 0x0000003b02037824 */ /* 0x000fe400078e02ff */
[C---:B---3--:R-:W-:Y:S01]  /*c860*/  IMAD.WIDE R110, R0.reuse, 0x4, R116 ;  /* 0x00000004006e7825 */ /* 0x048fe200078e0274 */
[----:B------:R2:W-:Y:S04]  /*c870*/  STL.64 [R1+0x520], R8 ;  /* 0x0005200801007387 */ /* 0x0005e80000100a00 */
[----:B------:R3:W-:Y:S01]  /*c880*/  STL.64 [R1+0x538], R120 ;  /* 0x0005387801007387 */ /* 0x0007e20000100a00 */
[----:B----4-:R-:W-:-:S03]  /*c890*/  IMAD.WIDE R102, R0, 0x4, R114 ;  /* 0x0000000400667825 */ /* 0x010fc600078e0272 */
[----:B------:R3:W-:Y:S01]  /*c8a0*/  LDGSTS.E [R13+0x10008], desc[UR8][R120.64], !P2 ;  /* 0x10008000780d7fae */ /* 0x0007e2000d121848 */
[----:B--2---:R-:W-:-:S03]  /*c8b0*/  IMAD.WIDE R8, R0, 0x4, R112 ;  /* 0x0000000400087825 */ /* 0x004fc600078e0270 */
[----:B------:R2:W-:Y:S01]  /*c8c0*/  STL.64 [R1+0x550], R110 ;  /* 0x0005506e01007387 */ /* 0x0005e20000100a00 */
[----:B------:R-:W-:-:S03]  /*c8d0*/  VIADD R0, R4, 0xffffffc3 ;  /* 0xffffffc304007836 */ /* 0x000fc60000000000 */
[----:B------:R2:W-:Y:S01]  /*c8e0*/  LDGSTS.E [R13+0x14008], desc[UR8][R110.64], !P2 ;  /* 0x140080006e0d7fae */ /* 0x0005e2000d121848 */
[----:B------:R-:W-:Y:S02]  /*c8f0*/  IMAD R4, R2, 0x1e, RZ ;  /* 0x0000001e02047824 */ /* 0x000fe400078e02ff */
[C---:B---3--:R-:W-:Y:S01]  /*c900*/  IMAD.WIDE R120, R3.reuse, 0x4, R118 ;  /* 0x0000000403787825 */ /* 0x048fe200078e0276 */
[----:B------:R3:W-:Y:S04]  /*c910*/  STL.64 [R1+0x578], R102 ;  /* 0x0005786601007387 */ /* 0x0007e80000100a00 */
[----:B------:R3:W-:Y:S01]  /*c920*/  LDGSTS.E [R13+0x18008], desc[UR8][R102.64], !P2 ;  /* 0x18008000660d7fae */ /* 0x0007e2000d121848 */
[----:B--2---:R-:W-:-:S03]  /*c930*/  IMAD.WIDE R110, R3, 0x4, R116 ;  /* 0x00000004036e7825 */ /* 0x004fc600078e0274 */
[----:B------:R2:W-:Y:S04]  /*c940*/  STL.64 [R1+0x590], R8 ;  /* 0x0005900801007387 */ /* 0x0005e80000100a00 */
[----:B------:R2:W-:Y:S01]  /*c950*/  LDGSTS.E [R13+0x1c008], desc[UR8][R8.64], !P2 ;  /* 0x1c008000080d7fae */ /* 0x0005e2000d121848 */
[----:B------:R-:W-:Y:S01]  /*c960*/  ISETP.GE.U32.AND P2, PT, R0, 0x7fffff84, PT ;  /* 0x7fffff840000780c */ /* 0x000fe20003f46070 */
[----:B------:R-:W-:Y:S01]  /*c970*/  VIADD R0, R6, 0xffffffc2 ;  /* 0xffffffc206007836 */ /* 0x000fe20000000000 */
[----:B------:R-:W-:Y:S01]  /*c980*/  LOP3.LUT R6, R22, 0x70, RZ, 0x3c, !PT ;  /* 0x0000007016067812 */ /* 0x000fe200078e3cff */
[C---:B---3--:R-:W-:Y:S01]  /*c990*/  IMAD.WIDE R102, R3.reuse, 0x4, R114 ;  /* 0x0000000403667825 */ /* 0x048fe200078e0272 */
[----:B------:R3:W-:Y:S03]  /*c9a0*/  LDGSTS.E [R13+0x1000c], desc[UR8][R120.64], !P3 ;  /* 0x1000c000780d7fae */ /* 0x0007e6000d921848 */
[----:B------:R-:W-:Y:S01]  /*c9b0*/  VIADD R153, R6, UR5 ;  /* 0x0000000506997c36 */ /* 0x000fe20008000000 */
[----:B------:R4:W-:Y:S01]  /*c9c0*/  LDGSTS.E [R13+0x1400c], desc[UR8][R110.64], !P3 ;  /* 0x1400c0006e0d7fae */ /* 0x0009e2000d921848 */
[----:B--2---:R-:W-:-:S03]  /*c9d0*/  IMAD.WIDE R8, R3, 0x4, R112 ;  /* 0x0000000403087825 */ /* 0x004fc600078e0270 */
[----:B------:R2:W-:Y:S01]  /*c9e0*/  LDGSTS.E [R13+0x1800c], desc[UR8][R102.64], !P3 ;  /* 0x1800c000660d7fae */ /* 0x0005e2000d921848 */
[----:B------:R-:W-:-:S03]  /*c9f0*/  IMAD R3, R2, 0x1d, RZ ;  /* 0x0000001d02037824 */ /* 0x000fc600078e02ff */
[----:B------:R1:W-:Y:S01]  /*ca00*/  LDGSTS.E [R13+0x1c00c], desc[UR8][R8.64], !P3 ;  /* 0x1c00c000080d7fae */ /* 0x0003e2000d921848 */
[----:B------:R-:W-:Y:S01]  /*ca10*/  ISETP.GE.U32.AND P3, PT, R0, 0x7fffff83, PT ;  /* 0x7fffff830000780c */ /* 0x000fe20003f66070 */
[----:B------:R-:W-:Y:S02]  /*ca20*/  IMAD R0, R2, 0x1c, RZ ;  /* 0x0000001c02007824 */ /* 0x000fe400078e02ff */
[----:B------:R3:W-:Y:S04]  /*ca30*/  STL.64 [R1+0x5a8], R120 ;  /* 0x0005a87801007387 */ /* 0x0007e80000100a00 */
[----:B------:R4:W-:Y:S04]  /*ca40*/  STL.64 [R1+0x5c0], R110 ;  /* 0x0005c06e01007387 */ /* 0x0009e80000100a00 */
[----:B------:R2:W-:Y:S01]  /*ca50*/  STL.64 [R1+0x5e8], R102 ;  /* 0x0005e86601007387 */ /* 0x0005e20000100a00 */
[----:B---3--:R-:W-:-:S03]  /*ca60*/  IMAD.WIDE R120, R0, 0x4, R118 ;  /* 0x0000000400787825 */ /* 0x008fc600078e0276 */
[----:B------:R1:W-:Y:S01]  /*ca70*/  STL.64 [R1+0x608], R8 ;  /* 0x0006080801007387 */ /* 0x0003e20000100a00 */
[----:B----4-:R-:W-:-:S03]  /*ca80*/  IMAD.WIDE R110, R0, 0x4, R116 ;  /* 0x00000004006e7825 */ /* 0x010fc600078e0274 */
[----:B------:R-:W-:Y:S01]  /*ca90*/  STL.64 [R1+0x628], R120 ;  /* 0x0006287801007387 */ /* 0x000fe20000100a00 */
[----:B--2---:R-:W-:-:S03]  /*caa0*/  IMAD.WIDE R102, R0, 0x4, R114 ;  /* 0x0000000400667825 */ /* 0x004fc600078e0272 */
[----:B------:R2:W-:Y:S01]  /*cab0*/  STL.64 [R1+0x648], R110 ;  /* 0x0006486e01007387 */ /* 0x0005e20000100a00 */
[----:B-1----:R-:W-:-:S03]  /*cac0*/  IMAD.WIDE R8, R0, 0x4, R112 ;  /* 0x0000000400087825 */ /* 0x002fc600078e0270 */
[----:B------:R1:W-:Y:S01]  /*cad0*/  LDGSTS.E [R153], desc[UR8][R120.64], !P4 ;  /* 0x0000000078997fae */ /* 0x0003e2000e121848 */
[----:B------:R-:W-:-:S03]  /*cae0*/  IADD3 R0, R157, -0x3f, RZ ;  /* 0xffffffc19d007810 */ /* 0x000fc60007ffe0ff */
[----:B------:R3:W-:Y:S04]  /*caf0*/  STL.64 [R1+0x668], R102 ;  /* 0x0006686601007387 */ /* 0x0007e80000100a00 */
[----:B------:R-:W-:Y:S04]  /*cb00*/  LDGSTS.E [R153+0x4000], desc[UR8][R110.64], !P4 ;  /* 0x040000006e997fae */ /* 0x000fe8000e121848 */
[----:B------:R4:W-:Y:S01]  /*cb10*/  STL.64 [R1+0x680], R8 ;  /* 0x0006800801007387 */ /* 0x0009e20000100a00 */
[----:B------:R-:W-:-:S03]  /*cb20*/  IMAD.WIDE R130, R3, 0x4, R118 ;  /* 0x0000000403827825 */ /* 0x000fc600078e0276 */
[----:B------:R3:W-:Y:S04]  /*cb30*/  LDGSTS.E [R153+0x8000], desc[UR8][R102.64], !P4 ;  /* 0x0800000066997fae */ /* 0x0007e8000e121848 */
[----:B--2---:R-:W2:Y:S01]  /*cb40*/  LDL R111, [R1+0x18d4] ;  /* 0x0018d400016f7983 */ /* 0x004ea20000100800 */
[----:B------:R-:W-:-:S03]  /*cb50*/  IMAD.WIDE R128, R3, 0x4, R116 ;  /* 0x0000000403807825 */ /* 0x000fc600078e0274 */
[----:B------:R4:W-:Y:S01]  /*cb60*/  LDGSTS.E [R153+0xc000], desc[UR8][R8.64], !P4 ;  /* 0x0c00000008997fae */ /* 0x0009e2000e121848 */
[----:B------:R-:W-:-:S04]  /*cb70*/  IMAD.WIDE R126, R3, 0x4, R114 ;  /* 0x00000004037e7825 */ /* 0x000fc800078e0272 */
[----:B------:R-:W-:Y:S01]  /*cb80*/  IMAD.WIDE R124, R3, 0x4, R112 ;  /* 0x00000004037c7825 */ /* 0x000fe200078e0270 */
[----:B------:R-:W-:Y:S03]  /*cb90*/  LDGSTS.E [R153+0x4], desc[UR8][R130.64], !P5 ;  /* 0x0000400082997fae */ /* 0x000fe6000e921848 */
[----:B------:R-:W-:Y:S01]  /*cba0*/  IMAD.WIDE R122, R4, 0x4, R118 ;  /* 0x00000004047a7825 */ /* 0x000fe200078e0276 */
[----:B------:R-:W-:Y:S01]  /*cbb0*/  LDGSTS.E [R153+0x4004], desc[UR8][R128.64], !P5 ;  /* 0x0400400080997fae */ /* 0x000fe2000e921848 */
[----:B------:R-:W-:Y:S02]  /*cbc0*/  ISETP.GE.U32.AND P4, PT, R0, 0x7fffff82, PT ;  /* 0x7fffff820000780c */ /* 0x000fe40003f86070 */
[C---:B-1----:R-:W-:Y:S01]  /*cbd0*/  IMAD.WIDE R120, R4.reuse, 0x4, R116 ;  /* 0x0000000404787825 */ /* 0x042fe200078e0274 */
[----:B------:R-:W-:Y:S03]  /*cbe0*/  LDGSTS.E [R153+0x8004], desc[UR8][R126.64], !P5 ;  /* 0x080040007e997fae */ /* 0x000fe6000e921848 */
[C---:B---3--:R-:W-:Y:S01]  /*cbf0*/  IMAD.WIDE R102, R4.reuse, 0x4, R114 ;  /* 0x0000000404667825 */ /* 0x048fe200078e0272 */
[----:B------:R-:W-:Y:S03]  /*cc00*/  LDGSTS.E [R153+0xc004], desc[UR8][R124.64], !P5 ;  /* 0x0c0040007c997fae */ /* 0x000fe6000e921848 */
[----:B----4-:R-:W-:Y:S01]  /*cc10*/  IMAD.WIDE R8, R4, 0x4, R112 ;  /* 0x0000000404087825 */ /* 0x010fe200078e0270 */
[----:B------:R-:W-:Y:S03]  /*cc20*/  LDGSTS.E [R153+0x8], desc[UR8][R122.64], !P6 ;  /* 0x000080007a997fae */ /* 0x000fe6000f121848 */
[----:B------:R-:W-:Y:S01]  /*cc30*/  VIADD R0, R5, 0xffffffc0 ;  /* 0xffffffc005007836 */ /* 0x000fe20000000000 */
[----:B------:R-:W-:Y:S04]  /*cc40*/  LDGSTS.E [R153+0x4008], desc[UR8][R120.64], !P6 ;  /* 0x0400800078997fae */ /* 0x000fe8000f121848 */
[----:B------:R1:W-:Y:S04]  /*cc50*/  LDGSTS.E [R153+0x8008], desc[UR8][R102.64], !P6 ;  /* 0x0800800066997fae */ /* 0x0003e8000f121848 */
[----:B------:R-:W-:Y:S04]  /*cc60*/  STL.64 [R1+0x698], R130 ;  /* 0x0006988201007387 */ /* 0x000fe80000100a00 */
[----:B------:R3:W-:Y:S01]  /*cc70*/  LDGSTS.E [R153+0xc008], desc[UR8][R8.64], !P6 ;  /* 0x0c00800008997fae */ /* 0x0007e2000f121848 */
[----:B------:R-:W-:Y:S01]  /*cc80*/  ISETP.GE.AND P6, PT, R232, R0, PT ;  /* 0x00000000e800720c */ /* 0x000fe20003fc6270 */
[----:B------:R-:W-:Y:S01]  /*cc90*/  IMAD R4, R2, 0x1f, RZ ;  /* 0x0000001f02047824 */ /* 0x000fe200078e02ff */
[----:B------:R-:W-:Y:S01]  /*cca0*/  ISETP.GE.U32.AND P5, PT, R0, 0x7fffff81, PT ;  /* 0x7fffff810000780c */ /* 0x000fe20003fa6070 */
[----:B------:R-:W-:Y:S01]  /*ccb0*/  STL.64 [R1+0x700], R122 ;  /* 0x0007007a01007387 */ /* 0x000fe20000100a00 */
[----:B------:R-:W-:Y:S01]  /*ccc0*/  SEL R0, RZ, 0x4, P6 ;  /* 0x00000004ff007807 */ /* 0x000fe20003000000 */
[C---:B------:R-:W-:Y:S01]  /*ccd0*/  IMAD R157, R2.reuse, 0x3c, RZ ;  /* 0x0000003c029d7824 */ /* 0x040fe200078e02ff */
[----:B------:R-:W4:Y:S01]  /*cce0*/  LDC.64 R232, c[0x0][0x238] ;  /* 0x00008e00ffe87b82 */ /* 0x000f220000000a00 */
[----:B------:R-:W-:Y:S04]  /*ccf0*/  STL.64 [R1+0x6b0], R128 ;  /* 0x0006b08001007387 */ /* 0x000fe80000100a00 */
[----:B------:R-:W-:Y:S01]  /*cd00*/  STL.64 [R1+0x6d8], R126 ;  /* 0x0006d87e01007387 */ /* 0x000fe20000100a00 */
[----:B------:R-:W-:-:S03]  /*cd10*/  IMAD R252, R2, 0x3d, RZ ;  /* 0x0000003d02fc7824 */ /* 0x000fc600078e02ff */
[----:B------:R-:W-:Y:S01]  /*cd20*/  STL.64 [R1+0x6f0], R124 ;  /* 0x0006f07c01007387 */ /* 0x000fe20000100a00 */
[----:B------:R-:W-:-:S03]  /*cd30*/  IMAD.U32 R6, RZ, RZ, UR5 ;  /* 0x00000005ff067e24 */ /* 0x000fc6000f8e00ff */
[----:B------:R-:W-:Y:S04]  /*cd40*/  STL.64 [R1+0x710], R120 ;  /* 0x0007107801007387 */ /* 0x000fe80000100a00 */
[----:B------:R1:W-:Y:S01]  /*cd50*/  STL.64 [R1+0x720], R102 ;  /* 0x0007206601007387 */ /* 0x0003e20000100a00 */
[----:B------:R-:W-:-:S03]  /*cd60*/  IMAD.WIDE R246, R157, 0x4, R118 ;  /* 0x000000049df67825 */ /* 0x000fc600078e0276 */
[----:B------:R3:W-:Y:S01]  /*cd70*/  STL.64 [R1+0x740], R8 ;  /* 0x0007400801007387 */ /* 0x0007e20000100a00 */
[----:B------:R-:W-:-:S03]  /*cd80*/  IMAD.WIDE R238, R252, 0x4, R118 ;  /* 0x00000004fcee7825 */ /* 0x000fc600078e0276 */
[----:B------:R2:W-:Y:S01]  /*cd90*/  STL [R1+0x870], R0 ;  /* 0x0008700001007387 */ /* 0x0005e20000100800 */
[----:B-1----:R-:W-:-:S04]  /*cda0*/  IMAD.WIDE R102, R4, 0x4, R118 ;  /* 0x0000000404667825 */ /* 0x002fc800078e0276 */
[C---:B---3--:R-:W-:Y:S01]  /*cdb0*/  IMAD R8, R2.reuse, 0x3e, RZ ;  /* 0x0000003e02087824 */ /* 0x048fe200078e02ff */
[----:B------:R-:W-:Y:S01]  /*cdc0*/  LDGSTS.E [R153+0xc], desc[UR8][R102.64], !P0 ;  /* 0x0000c00066997fae */ /* 0x000fe2000c121848 */
[----:B------:R-:W-:Y:S02]  /*cdd0*/  IMAD R2, R2, 0x3f, RZ ;  /* 0x0000003f02027824 */ /* 0x000fe400078e02ff */
[----:B------:R-:W-:-:S04]  /*cde0*/  IMAD.WIDE R132, R8, 0x4, R118 ;  /* 0x0000000408847825 */ /* 0x000fc800078e0276 */
        /* <DEDUP_REMOVED lines=13> */
[----:B------:R-:W-:Y:S01]  /*cec0*/  IMAD.WIDE R120, R2, 0x4, R114 ;  /* 0x0000000402787825 */ /* 0x000fe200078e0272 */
[C---:B--2---:R-:W-:Y:S02]  /*ced0*/  LOP3.LUT R3, R111.reuse, 0x20, RZ, 0x3c, !PT ;  /* 0x000000206f037812 */ /* 0x044fe400078e3cff */
[C---:B------:R-:W-:Y:S02]  /*cee0*/  LOP3.LUT R5, R111.reuse, 0x40, RZ, 0x3c, !PT ;  /* 0x000000406f057812 */ /* 0x040fe400078e3cff */
[----:B------:R-:W-:Y:S01]  /*cef0*/  LOP3.LUT R9, R111, 0x60, RZ, 0x3c, !PT ;  /* 0x000000606f097812 */ /* 0x000fe200078e3cff */
[----:B------:R-:W-:Y:S01]  /*cf00*/  STL [R1+0x1c0c], R3 ;  /* 0x001c0c0301007387 */ /* 0x000fe20000100800 */
[----:B------:R-:W-:Y:S01]  /*cf10*/  IADD3 R0, R6, 0x100000, R111 ;  /* 0x0010000006007810 */ /* 0x000fe20007ffe06f */
[----:B------:R-:W-:Y:S02]  /*cf20*/  IMAD.WIDE R110, R4, 0x4, R116 ;  /* 0x00000004046e7825 */ /* 0x000fe400078e0274 */
[----:B------:R-:W-:Y:S04]  /*cf30*/  STL [R1+0x1c08], R5 ;  /* 0x001c080501007387 */ /* 0x000fe80000100800 */
[----:B------:R-:W-:Y:S04]  /*cf40*/  STL [R1+0x1c04], R9 ;  /* 0x001c040901007387 */ /* 0x000fe80000100800 */
[----:B------:R1:W-:Y:S04]  /*cf50*/  STL.64 [R1+0x730], R102 ;  /* 0x0007306601007387 */ /* 0x0003e80000100a00 */
[----:B------:R-:W-:Y:S04]  /*cf60*/  STL.64 [R1+0x780], R246 ;  /* 0x000780f601007387 */ /* 0x000fe80000100a00 */
[----:B------:R-:W-:Y:S04]  /*cf70*/  STL.64 [R1+0x7b8], R238 ;  /* 0x0007b8ee01007387 */ /* 0x000fe80000100a00 */
[----:B------:R-:W-:Y:S04]  /*cf80*/  STL.64 [R1+0x7d8], R132 ;  /* 0x0007d88401007387 */ /* 0x000fe80000100a00 */
[----:B------:R2:W-:Y:S04]  /*cf90*/  STL.64 [R1+0x748], R110 ;  /* 0x0007486e01007387 */ /* 0x0005e80000100a00 */
[----:B------:R-:W-:Y:S04]  /*cfa0*/  STL.64 [R1+0x860], R124 ;  /* 0x0008607c01007387 */ /* 0x000fe80000100a00 */
[----:B------:R-:W-:Y:S04]  /*cfb0*/  STL.64 [R1+0x760], R250 ;  /* 0x000760fa01007387 */ /* 0x000fe80000100a00 */
[----:B------:R-:W-:Y:S04]  /*cfc0*/  STL.64 [R1+0x768], R248 ;  /* 0x000768f801007387 */ /* 0x000fe80000100a00 */
[----:B------:R-:W-:Y:S04]  /*cfd0*/  STL.64 [R1+0x788], R244 ;  /* 0x000788f401007387 */ /* 0x000fe80000100a00 */
[----:B------:R-:W-:Y:S04]  /*cfe0*/  STL.64 [R1+0x7a0], R242 ;  /* 0x0007a0f201007387 */ /* 0x000fe80000100a00 */
[----:B------:R3:W-:Y:S04]  /*cff0*/  STL.64 [R1+0x7b0], R240 ;  /* 0x0007b0f001007387 */ /* 0x0007e80000100a00 */
[----:B------:R4:W-:Y:S04]  /*d000*/  STL.64 [R1+0x7c0], R154 ;  /* 0x0007c09a01007387 */ /* 0x0009e80000100a00 */
[----:B------:R-:W-:Y:S04]  /*d010*/  STL.64 [R1+0x7c8], R236 ;  /* 0x0007c8ec01007387 */ /* 0x000fe80000100a00 */
[----:B------:R-:W-:Y:S04]  /*d020*/  STL.64 [R1+0x7d0], R234 ;  /* 0x0007d0ea01007387 */ /* 0x000fe80000100a00 */
[----:B------:R4:W-:Y:S04]  /*d030*/  STL.64 [R1+0x7e0], R130 ;  /* 0x0007e08201007387 */ /* 0x0009e80000100a00 */
[----:B------:R4:W-:Y:S04]  /*d040*/  STL.64 [R1+0x838], R128 ;  /* 0x0008388001007387 */ /* 0x0009e80000100a00 */
[----:B------:R4:W-:Y:S04]  /*d050*/  STL.64 [R1+0x840], R126 ;  /* 0x0008407e01007387 */ /* 0x0009e80000100a00 */
[----:B-1----:R-:W4:Y:S04]  /*d060*/  LDL.LU.64 R102, [R1+0x1dd8] ;  /* 0x001dd80001667983 */ /* 0x002f280000300a00 */
[----:B------:R-:W-:Y:S04]  /*d070*/  STL.64 [R1+0x848], R122 ;  /* 0x0008487a01007387 */ /* 0x000fe80000100a00 */
[----:B------:R-:W-:Y:S01]  /*d080*/  LDGSTS.E [R153+0x400c], desc[UR8][R110.64], !P0 ;  /* 0x0400c0006e997fae */ /* 0x000fe2000c121848 */
[----:B------:R-:W-:-:S02]  /*d090*/  IADD3 R3, R6, 0x100000, R3 ;  /* 0x0010000006037810 */ /* 0x000fc40007ffe003 */
[C---:B------:R-:W-:Y:S01]  /*d0a0*/  IADD3 R5, R6.reuse, 0x100000, R5 ;  /* 0x0010000006057810 */ /* 0x040fe20007ffe005 */
[----:B------:R-:W-:Y:S01]  /*d0b0*/  LDGSTS.E [R153+0x800c], desc[UR8][R250.64], !P0 ;  /* 0x0800c000fa997fae */ /* 0x000fe2000c121848 */
[----:B------:R-:W-:Y:S01]  /*d0c0*/  IADD3 R6, R6, 0x100000, R9 ;  /* 0x0010000006067810 */ /* 0x000fe20007ffe009 */
[----:B------:R-:W-:Y:S02]  /*d0d0*/  IMAD.WIDE R8, R2, 0x4, R112 ;  /* 0x0000000402087825 */ /* 0x000fe400078e0270 */
[----:B------:R-:W-:Y:S04]  /*d0e0*/  LDGSTS.E [R153+0xc00c], desc[UR8][R248.64], !P0 ;  /* 0x0c00c000f8997fae */ /* 0x000fe8000c121848 */
[----:B--2---:R-:W2:Y:S04]  /*d0f0*/  LDL.LU.64 R110, [R1+0x1dd0] ;  /* 0x001dd000016e7983 */ /* 0x004ea80000300a00 */
[----:B------:R-:W-:Y:S04]  /*d100*/  LDGSTS.E [R153+0x10000], desc[UR8][R246.64], !P2 ;  /* 0x10000000f6997fae */ /* 0x000fe8000d121848 */
[----:B------:R-:W-:Y:S04]  /*d110*/  LDGSTS.E [R153+0x14000], desc[UR8][R244.64], !P2 ;  /* 0x14000000f4997fae */ /* 0x000fe8000d121848 */
[----:B------:R-:W-:Y:S04]  /*d120*/  LDGSTS.E [R153+0x18000], desc[UR8][R242.64], !P2 ;  /* 0x18000000f2997fae */ /* 0x000fe8000d121848 */
[----:B------:R-:W-:Y:S04]  /*d130*/  STL.64 [R1+0x850], R120 ;  /* 0x0008507801007387 */ /* 0x000fe80000100a00 */
[----:B------:R-:W-:Y:S04]  /*d140*/  LDGSTS.E [R153+0x1c000], desc[UR8][R240.64], !P2 ;  /* 0x1c000000f0997fae */ /* 0x000fe8000d121848 */
[----:B------:R1:W-:Y:S04]  /*d150*/  STL.64 [R1+0x858], R8 ;  /* 0x0008580801007387 */ /* 0x0003e80000100a00 */
[----:B------:R-:W-:Y:S04]  /*d160*/  LDGSTS.E [R153+0x10004], desc[UR8][R238.64], !P3 ;  /* 0x10004000ee997fae */ /* 0x000fe8000d921848 */
[----:B---3--:R-:W3:Y:S04]  /*d170*/  LDL.64 R240, [R1+0x4a8] ;  /* 0x0004a80001f07983 */ /* 0x008ee80000100a00 */
[----:B------:R-:W3:Y:S04]  /*d180*/  LDL.64 R242, [R1+0x4d8] ;  /* 0x0004d80001f27983 */ /* 0x000ee80000100a00 */
[----:B------:R-:W3:Y:S04]  /*d190*/  LDL.64 R238, [R1+0x470] ;  /* 0x0004700001ee7983 */ /* 0x000ee80000100a00 */
[----:B------:R-:W3:Y:S04]  /*d1a0*/  LDL.64 R244, [R1+0x500] ;  /* 0x0005000001f47983 */ /* 0x000ee80000100a00 */
[----:B------:R-:W3:Y:S04]  /*d1b0*/  LDL.64 R246, [R1+0x530] ;  /* 0x0005300001f67983 */ /* 0x000ee80000100a00 */
[----:B------:R-:W3:Y:S04]  /*d1c0*/  LDL.64 R248, [R1+0x560] ;  /* 0x0005600001f87983 */ /* 0x000ee80000100a00 */
[----:B------:R-:W-:Y:S04]  /*d1d0*/  LDGSTS.E [R153+0x14004], desc[UR8][R154.64], !P3 ;  /* 0x140040009a997fae */ /* 0x000fe8000d921848 */
[----:B------:R-:W3:Y:S04]  /*d1e0*/  LDL.64 R250, [R1+0x588] ;  /* 0x0005880001fa7983 */ /* 0x000ee80000100a00 */
[----:B------:R-:W-:Y:S04]  /*d1f0*/  LDGSTS.E [R153+0x18004], desc[UR8][R236.64], !P3 ;  /* 0x18004000ec997fae */ /* 0x000fe8000d921848 */
[----:B----4-:R-:W4:Y:S04]  /*d200*/  LDL.64 R154, [R1+0x5b8] ;  /* 0x0005b800019a7983 */ /* 0x010f280000100a00 */
[----:B------:R-:W-:Y:S04]  /*d210*/  LDGSTS.E [R153+0x1c004], desc[UR8][R234.64], !P3 ;  /* 0x1c004000ea997fae */ /* 0x000fe8000d921848 */
        /* <DEDUP_REMOVED lines=8> */
[----:B------:R-:W0:Y:S04]  /*d2a0*/  LDGDEPBAR ;  /* 0x00000000000079af */ /* 0x000e280000000000 */
[----:B--2---:R-:W-:Y:S04]  /*d2b0*/  LDGSTS.E [R0+-0x20000], desc[UR8][R110.64], P1 ;  /* 0xe00000006e007fae */ /* 0x004fe80008921848 */
[----:B------:R-:W-:Y:S04]  /*d2c0*/  LDGSTS.E [R0+-0x1fc00], desc[UR8][R102.64], P1 ;  /* 0xe040000066007fae */ /* 0x000fe80008921848 */
        /* <DEDUP_REMOVED lines=8> */
[----:B------:R2:W-:Y:S04]  /*d350*/  LDGSTS.E [R0+-0x1d800], desc[UR8][R30.64], P1 ;  /* 0xe28000001e007fae */ /* 0x0005e80008921848 */
[----:B------:R-:W-:Y:S04]  /*d360*/  LDGSTS.E [R0+-0x1d400], desc[UR8][R20.64], P1 ;  /* 0xe2c0000014007fae */ /* 0x000fe80008921848 */
[----:B---3--:R-:W-:Y:S04]  /*d370*/  LDGSTS.E [R0+-0x1d000], desc[UR8][R238.64], P1 ;  /* 0xe3000000ee007fae */ /* 0x008fe80008921848 */
[----:B------:R-:W-:Y:S04]  /*d380*/  LDGSTS.E [R0+-0x1cc00], desc[UR8][R240.64], P1 ;  /* 0xe3400000f0007fae */ /* 0x000fe80008921848 */
[----:B------:R-:W-:Y:S04]  /*d390*/  LDGSTS.E [R0+-0x1c800], desc[UR8][R242.64], P1 ;  /* 0xe3800000f2007fae */ /* 0x000fe80008921848 */
[----:B------:R-:W-:Y:S04]  /*d3a0*/  LDGSTS.E [R0+-0x1c400], desc[UR8][R244.64], P1 ;  /* 0xe3c00000f4007fae */ /* 0x000fe80008921848 */
[----:B------:R-:W-:Y:S04]  /*d3b0*/  LDGSTS.E [R0+-0x1c000], desc[UR8][R246.64], P1 ;  /* 0xe4000000f6007fae */ /* 0x000fe80008921848 */
[----:B------:R-:W-:Y:S04]  /*d3c0*/  LDGSTS.E [R0+-0x1bc00], desc[UR8][R248.64], P1 ;  /* 0xe4400000f8007fae */ /* 0x000fe80008921848 */
[----:B------:R-:W-:Y:S04]  /*d3d0*/  LDGSTS.E [R0+-0x1b800], desc[UR8][R250.64], P1 ;  /* 0xe4800000fa007fae */ /* 0x000fe80008921848 */
[----:B----4-:R-:W-:Y:S04]  /*d3e0*/  LDGSTS.E [R0+-0x1b400], desc[UR8][R154.64], P1 ;  /* 0xe4c000009a007fae */ /* 0x010fe80008921848 */
[----:B------:R-:W-:Y:S04]  /*d3f0*/  LDGSTS.E [R0+-0x1b000], desc[UR8][R18.64], P1 ;  /* 0xe500000012007fae */ /* 0x000fe80008921848 */
[----:B------:R-:W-:Y:S04]  /*d400*/  LDGSTS.E [R0+-0x1ac00], desc[UR8][R36.64], P1 ;  /* 0xe540000024007fae */ /* 0x000fe80008921848 */
[----:B------:R-:W-:Y:S04]  /*d410*/  LDGSTS.E [R0+-0x1a800], desc[UR8][R52.64], P1 ;  /* 0xe580000034007fae */ /* 0x000fe80008921848 */
[----:B------:R-:W3:Y:S04]  /*d420*/  LDL.LU.64 R18, [R1+0x1dc8] ;  /* 0x001dc80001127983 */ /* 0x000ee80000300a00 */
[----:B------:R-:W4:Y:S04]  /*d430*/  LDL.64 R238, [R1+0x480] ;  /* 0x0004800001ee7983 */ /* 0x000f280000100a00 */
[----:B------:R-:W2:Y:S04]  /*d440*/  LDL.64 R240, [R1+0x4b8] ;  /* 0x0004b80001f07983 */ /* 0x000ea80000100a00 */
[----:B------:R-:W2:Y:S04]  /*d450*/  LDL.64 R242, [R1+0x4e8] ;  /* 0x0004e80001f27983 */ /* 0x000ea80000100a00 */
[----:B------:R-:W2:Y:S04]  /*d460*/  LDL.64 R244, [R1+0x510] ;  /* 0x0005100001f47983 */ /* 0x000ea80000100a00 */
[----:B------:R-:W2:Y:S04]  /*d470*/  LDL.64 R246, [R1+0x540] ;  /* 0x0005400001f67983 */ /* 0x000ea80000100a00 */
[----:B------:R-:W2:Y:S04]  /*d480*/  LDL.64 R248, [R1+0x568] ;  /* 0x0005680001f87983 */ /* 0x000ea80000100a00 */
[----:B------:R-:W2:Y:S04]  /*d490*/  LDL.64 R250, [R1+0x598] ;  /* 0x0005980001fa7983 */ /* 0x000ea80000100a00 */
[----:B------:R-:W2:Y:S04]  /*d4a0*/  LDL.64 R154, [R1+0x5c8] ;  /* 0x0005c800019a7983 */ /* 0x000ea80000100a00 */
[----:B------:R-:W3:Y:S04]  /*d4b0*/  LDL.LU.64 R36, [R1+0x1dc0] ;  /* 0x001dc00001247983 */ /* 0x000ee80000300a00 */
[----:B------:R-:W4:Y:S04]  /*d4c0*/  LDL.LU.64 R52, [R1+0x1db8] ;  /* 0x001db80001347983 */ /* 0x000f280000300a00 */
[----:B------:R-:W-:Y:S04]  /*d4d0*/  LDGSTS.E [R0+-0x1a400], desc[UR8][R68.64], P1 ;  /* 0xe5c0000044007fae */ /* 0x000fe80008921848 */
[----:B------:R-:W-:Y:S04]  /*d4e0*/  LDGSTS.E [R0+-0x1a000], desc[UR8][R84.64], P1 ;  /* 0xe600000054007fae */ /* 0x000fe80008921848 */
[----:B------:R-:W-:Y:S04]  /*d4f0*/  LDGSTS.E [R0+-0x19c00], desc[UR8][R100.64], P1 ;  /* 0xe640000064007fae */ /* 0x000fe80008921848 */
[----:B------:R-:W2:Y:S04]  /*d500*/  LDL.LU.64 R68, [R1+0x1db0] ;  /* 0x001db00001447983 */ /* 0x000ea80000300a00 */
[----:B------:R-:W3:Y:S04]  /*d510*/  LDL.LU.64 R84, [R1+0x1da8] ;  /* 0x001da80001547983 */ /* 0x000ee80000300a00 */
[----:B------:R-:W4:Y:S04]  /*d520*/  LDL.LU.64 R100, [R1+0x1da0] ;  /* 0x001da00001647983 */ /* 0x000f280000300a00 */
[----:B------:R-:W-:Y:S04]  /*d530*/  LDGSTS.E [R0+-0x19800], desc[UR8][R108.64], P1 ;  /* 0xe68000006c007fae */ /* 0x000fe80008921848 */
[----:B------:R-:W-:Y:S04]  /*d540*/  LDGSTS.E [R0+-0x19400], desc[UR8][R92.64], P1 ;  /* 0xe6c000005c007fae */ /* 0x000fe80008921848 */
[----:B------:R-:W-:Y:S04]  /*d550*/  LDGSTS.E [R0+-0x19000], desc[UR8][R76.64], P1 ;  /* 0xe70000004c007fae */ /* 0x000fe80008921848 */
[----:B------:R-:W2:Y:S04]  /*d560*/  LDL.LU.64 R108, [R1+0x1d98] ;  /* 0x001d9800016c7983 */ /* 0x000ea80000300a00 */
[----:B------:R-:W3:Y:S04]  /*d570*/  LDL.LU.64 R92, [R1+0x1d90] ;  /* 0x001d9000015c7983 */ /* 0x000ee80000300a00 */
[----:B------:R-:W3:Y:S04]  /*d580*/  LDL.LU.64 R76, [R1+0x1d88] ;  /* 0x001d8800014c7983 */ /* 0x000ee80000300a00 */
[----:B------:R-:W-:Y:S04]  /*d590*/  LDGSTS.E [R0+-0x18c00], desc[UR8][R60.64], P1 ;  /* 0xe74000003c007fae */ /* 0x000fe80008921848 */
[----:B------:R-:W-:Y:S04]  /*d5a0*/  LDGSTS.E [R0+-0x18800], desc[UR8][R44.64], P1 ;  /* 0xe78000002c007fae */ /* 0x000fe80008921848 */
[----:B------:R-:W-:Y:S04]  /*d5b0*/  LDGSTS.E [R0+-0x18400], desc[UR8][R28.64], P1 ;  /* 0xe7c000001c007fae */ /* 0x000fe80008921848 */
[----:B------:R-:W3:Y:S04]  /*d5c0*/  LDL.LU.64 R60, [R1+0x1d80] ;  /* 0x001d8000013c7983 */ /* 0x000ee80000300a00 */
[----:B------:R-:W3:Y:S04]  /*d5d0*/  LDL.LU.64 R44, [R1+0x1d78] ;  /* 0x001d7800012c7983 */ /* 0x000ee80000300a00 */
[----:B------:R-:W3:Y:S04]  /*d5e0*/  LDL.LU.64 R28, [R1+0x1d70] ;  /* 0x001d7000011c7983 */ /* 0x000ee80000300a00 */
[----:B--2---:R-:W-:Y:S04]  /*d5f0*/  LDGSTS.E [R3+-0x1ff00], desc[UR8][R108.64], P1 ;  /* 0xe01000006c037fae */ /* 0x004fe80008921848 */
[----:B----4-:R-:W-:Y:S04]  /*d600*/  LDGSTS.E [R3+-0x1fb00], desc[UR8][R100.64], P1 ;  /* 0xe050000064037fae */ /* 0x010fe80008921848 */
[----:B---3--:R-:W-:Y:S04]  /*d610*/  LDGSTS.E [R3+-0x1f700], desc[UR8][R92.64], P1 ;  /* 0xe09000005c037fae */ /* 0x008fe80008921848 */
        /* <DEDUP_REMOVED lines=20> */
[----:B------:R-:W2:Y:S04]  /*d760*/  LDL.LU.64 R16, [R1+0x1d68] ;  /* 0x001d680001107983 */ /* 0x000ea80000300a00 */
[----:B------:R-:W3:Y:S04]  /*d770*/  LDL.64 R238, [R1+0x490] ;  /* 0x0004900001ee7983 */ /* 0x000ee80000100a00 */
[----:B------:R-:W4:Y:S04]  /*d780*/  LDL.64 R240, [R1+0x4c0] ;  /* 0x0004c00001f07983 */ /* 0x000f280000100a00 */
[----:B------:R-:W4:Y:S04]  /*d790*/  LDL.64 R242, [R1+0x4f0] ;  /* 0x0004f00001f27983 */ /* 0x000f280000100a00 */
[----:B------:R-:W4:Y:S04]  /*d7a0*/  LDL.64 R244, [R1+0x518] ;  /* 0x0005180001f47983 */ /* 0x000f280000100a00 */
[----:B------:R-:W4:Y:S04]  /*d7b0*/  LDL.64 R246, [R1+0x548] ;  /* 0x0005480001f67983 */ /* 0x000f280000100a00 */
[----:B------:R-:W4:Y:S04]  /*d7c0*/  LDL.64 R248, [R1+0x570] ;  /* 0x0005700001f87983 */ /* 0x000f280000100a00 */
[----:B------:R-:W4:Y:S04]  /*d7d0*/  LDL.64 R250, [R1+0x5a0] ;  /* 0x0005a00001fa7983 */ /* 0x000f280000100a00 */
[----:B------:R-:W4:Y:S04]  /*d7e0*/  LDL.64 R154, [R1+0x5d0] ;  /* 0x0005d000019a7983 */ /* 0x000f280000100a00 */
[----:B------:R-:W2:Y:S04]  /*d7f0*/  LDL.LU.64 R34, [R1+0x1d60] ;  /* 0x001d600001227983 */ /* 0x000ea80000300a00 */
[----:B------:R-:W3:Y:S04]  /*d800*/  LDL.LU.64 R50, [R1+0x1d58] ;  /* 0x001d580001327983 */ /* 0x000ee80000300a00 */
[----:B------:R-:W-:Y:S04]  /*d810*/  LDGSTS.E [R3+-0x1a300], desc[UR8][R66.64], P1 ;  /* 0xe5d0000042037fae */ /* 0x000fe80008921848 */
[----:B------:R-:W-:Y:S04]  /*d820*/  LDGSTS.E [R3+-0x19f00], desc[UR8][R82.64], P1 ;  /* 0xe610000052037fae */ /* 0x000fe80008921848 */
[----:B------:R-:W-:Y:S04]  /*d830*/  LDGSTS.E [R3+-0x19b00], desc[UR8][R98.64], P1 ;  /* 0xe650000062037fae */ /* 0x000fe80008921848 */
[----:B------:R-:W4:Y:S04]  /*d840*/  LDL.LU.64 R66, [R1+0x1d50] ;  /* 0x001d500001427983 */ /* 0x000f280000300a00 */
[----:B------:R-:W2:Y:S04]  /*d850*/  LDL.LU.64 R82, [R1+0x1d48] ;  /* 0x001d480001527983 */ /* 0x000ea80000300a00 */
[----:B------:R-:W3:Y:S04]  /*d860*/  LDL.LU.64 R98, [R1+0x1d40] ;  /* 0x001d400001627983 */ /* 0x000ee80000300a00 */
[----:B------:R-:W-:Y:S04]  /*d870*/  LDGSTS.E [R3+-0x19700], desc[UR8][R106.64], P1 ;  /* 0xe69000006a037fae */ /* 0x000fe80008921848 */
[----:B------:R-:W-:Y:S04]  /*d880*/  LDGSTS.E [R3+-0x19300], desc[UR8][R90.64], P1 ;  /* 0xe6d000005a037fae */ /* 0x000fe80008921848 */
[----:B------:R-:W-:Y:S04]  /*d890*/  LDGSTS.E [R3+-0x18f00], desc[UR8][R74.64], P1 ;  /* 0xe71000004a037fae */ /* 0x000fe80008921848 */
[----:B------:R-:W4:Y:S04]  /*d8a0*/  LDL.LU.64 R106, [R1+0x1d38] ;  /* 0x001d3800016a7983 */ /* 0x000f280000300a00 */
[----:B------:R-:W2:Y:S04]  /*d8b0*/  LDL.LU.64 R90, [R1+0x1d30] ;  /* 0x001d3000015a7983 */ /* 0x000ea80000300a00 */
[----:B------:R-:W2:Y:S04]  /*d8c0*/  LDL.LU.64 R74, [R1+0x1d28] ;  /* 0x001d2800014a7983 */ /* 0x000ea80000300a00 */
[----:B------:R-:W-:Y:S04]  /*d8d0*/  LDGSTS.E [R3+-0x18b00], desc[UR8][R58.64], P1 ;  /* 0xe75000003a037fae */ /* 0x000fe80008921848 */
[----:B------:R-:W-:Y:S04]  /*d8e0*/  LDGSTS.E [R3+-0x18700], desc[UR8][R42.64], P1 ;  /* 0xe79000002a037fae */ /* 0x000fe80008921848 */
[----:B------:R-:W-:Y:S04]  /*d8f0*/  LDGSTS.E [R3+-0x18300], desc[UR8][R26.64], P1 ;  /* 0xe7d000001a037fae */ /* 0x000fe80008921848 */
[----:B------:R-:W2:Y:S04]  /*d900*/  LDL.LU.64 R58, [R1+0x1d20] ;  /* 0x001d2000013a7983 */ /* 0x000ea80000300a00 */
[----:B------:R-:W2:Y:S04]  /*d910*/  LDL.LU.64 R42, [R1+0x1d18] ;  /* 0x001d1800012a7983 */ /* 0x000ea80000300a00 */
[----:B------:R-:W2:Y:S04]  /*d920*/  LDL.LU.64 R26, [R1+0x1d10] ;  /* 0x001d1000011a7983 */ /* 0x000ea80000300a00 */
[----:B----4-:R-:W-:Y:S04]  /*d930*/  LDGSTS.E [R5+-0x1fe00], desc[UR8][R106.64], P1 ;  /* 0xe02000006a057fae */ /* 0x010fe80008921848 */
[----:B---3--:R-:W-:Y:S04]  /*d940*/  LDGSTS.E [R5+-0x1fa00], desc[UR8][R98.64], P1 ;  /* 0xe060000062057fae */ /* 0x008fe80008921848 */
        /* <DEDUP_REMOVED lines=41> */
[----:B------:R-:W4:Y:S04]  /*dbe0*/  LDL.64 R132, [R1+0x4a0] ;  /* 0x0004a00001847983 */ /* 0x000f280000100a00 */
[----:B------:R-:W4:Y:S04]  /*dbf0*/  LDL.64 R130, [R1+0x4d0] ;  /* 0x0004d00001827983 */ /* 0x000f280000100a00 */
[----:B------:R-:W4:Y:S04]  /*dc00*/  LDL.64 R128, [R1+0x4f8] ;  /* 0x0004f80001807983 */ /* 0x000f280000100a00 */
[----:B------:R-:W4:Y:S04]  /*dc10*/  LDL.64 R126, [R1+0x528] ;  /* 0x00052800017e7983 */ /* 0x000f280000100a00 */
[----:B------:R-:W4:Y:S04]  /*dc20*/  LDL.64 R124, [R1+0x558] ;  /* 0x00055800017c7983 */ /* 0x000f280000100a00 */
[----:B-1----:R-:W4:Y:S04]  /*dc30*/  LDL.64 R8, [R1+0x580] ;  /* 0x0005800001087983 */ /* 0x002f280000100a00 */
[----:B------:R-:W4:Y:S04]  /*dc40*/  LDL.64 R122, [R1+0x5b0] ;  /* 0x0005b000017a7983 */ /* 0x000f280000100a00 */
        /* <DEDUP_REMOVED lines=12> */
[----:B--2---:R-:W-:Y:S04]  /*dd10*/  LDGSTS.E [R6+-0x1fd00], desc[UR8][R104.64], P1 ;  /* 0xe030000068067fae */ /* 0x004fe80008921848 */
[----:B---3--:R-:W-:Y:S04]  /*dd20*/  LDGSTS.E [R6+-0x1f900], desc[UR8][R96.64], P1 ;  /* 0xe070000060067fae */ /* 0x008fe80008921848 */
[----:B------:R-:W-:Y:S04]  /*dd30*/  LDGSTS.E [R6+-0x1f500], desc[UR8][R88.64], P1 ;  /* 0xe0b0000058067fae */ /* 0x000fe80008921848 */
[----:B----4-:R-:W-:Y:S04]  /*dd40*/  LDGSTS.E [R6+-0x1f100], desc[UR8][R80.64], P1 ;  /* 0xe0f0000050067fae */ /* 0x010fe80008921848 */
        /* <DEDUP_REMOVED lines=25> */
[----:B------:R-:W2:Y:S04]  /*dee0*/  LDL.LU.64 R234, [R1+0x1c68] ;  /* 0x001c680001ea7983 */ /* 0x000ea80000300a00 */
[----:B------:R-:W-:Y:S04]  /*def0*/  LDGSTS.E [R6+-0x1a900], desc[UR8][R236.64], P1 ;  /* 0xe5700000ec067fae */ /* 0x000fe80008921848 */
[----:B------:R-:W-:Y:S04]  /*df00*/  LDGSTS.E [R6+-0x1a500], desc[UR8][R238.64], P1 ;  /* 0xe5b00000ee067fae */ /* 0x000fe80008921848 */
[----:B------:R-:W-:Y:S04]  /*df10*/  LDGSTS.E [R6+-0x1a100], desc[UR8][R240.64], P1 ;  /* 0xe5f00000f0067fae */ /* 0x000fe80008921848 */
[----:B------:R-:W3:Y:S04]  /*df20*/  LDL.LU.64 R236, [R1+0x1c60] ;  /* 0x001c600001ec7983 */ /* 0x000ee80000300a00 */
[----:B------:R-:W2:Y:S04]  /*df30*/  LDL.LU.64 R238, [R1+0x1c58] ;  /* 0x001c580001ee7983 */ /* 0x000ea80000300a00 */
[----:B------:R-:W3:Y:S04]  /*df40*/  LDL.LU.64 R240, [R1+0x1c50] ;  /* 0x001c500001f07983 */ /* 0x000ee80000300a00 */
        /* <DEDUP_REMOVED lines=9> */
[----:B------:R-:W2:Y:S04]  /*dfe0*/  LDL.LU.64 R248, [R1+0x1c30] ;  /* 0x001c300001f87983 */ /* 0x000ea80000300a00 */
[----:B------:R-:W2:Y:S04]  /*dff0*/  LDL.LU.64 R250, [R1+0x1c28] ;  /* 0x001c280001fa7983 */ /* 0x000ea80000300a00 */
[----:B------:R-:W4:Y:S04]  /*e000*/  LDL.LU.64 R154, [R1+0x1c20] ;  /* 0x001c2000019a7983 */ /* 0x000f280000300a00 */
[----:B----4-:R-:W-:Y:S04]  /*e010*/  LDGSTS.E [R6+-0x18500], desc[UR8][R154.64], P1 ;  /* 0xe7b000009a067fae */ /* 0x010fe80008921848 */
[----:B------:R-:W4:Y:S04]  /*e020*/  LDL.LU.64 R154, [R1+0x1c18] ;  /* 0x001c1800019a7983 */ /* 0x000f280000300a00 */
[----:B----4-:R-:W-:Y:S04]  /*e030*/  LDGSTS.E [R6+-0x18100], desc[UR8][R154.64], P1 ;  /* 0xe7f000009a067fae */ /* 0x010fe80008921848 */
[----:B------:R-:W0:Y:S04]  /*e040*/  LDGDEPBAR ;  /* 0x00000000000079af */ /* 0x000e280000000000 */
[----:B------:R-:W4:Y:S01]  /*e050*/  LDL.LU.64 R154, [R1+0x1c10] ;  /* 0x001c1000019a7983 */ /* 0x000f220000300a00 */
[----:B------:R-:W-:-:S02]  /*e060*/  UISETP.GE.AND UP0, UPT, UR4, 0x40, UPT ;  /* 0x000000400400788c */ /* 0x000fc4000bf06270 */
[----:B------:R-:W-:Y:S01]  /*e070*/  UISETP.GT.AND UP1, UPT, UR4, 0x7f, UPT ;  /* 0x0000007f0400788c */ /* 0x000fe2000bf24270 */
[----:B------:R-:W3:Y:S01]  /*e080*/  LDL.LU R2, [R1+0x870] ;  /* 0x0008700001027983 */ /* 0x000ee20000300800 */
[----:B------:R-:W1:Y:S08]  /*e090*/  LDC R252, c[0x0][0x230] ;  /* 0x00008c00fffc7b82 */ /* 0x000e700000000800 */
[----:B------:R-:W-:Y:S01]  /*e0a0*/  BAR.SYNC.DEFER_BLOCKING 0x0 ;  /* 0x0000000000007b1d */ /* 0x000fe20000010000 */
[----:B------:R-:W-:-:S07]  /*e0b0*/  PLOP3.LUT P0, PT, PT, PT, UP1, 0x80, 0x0 ;  /* 0x000000000000781c */ /* 0x000fce0003f0f018 */
[----:B------:R-:W2:Y:S01]  /*e0c0*/  LDC R4, c[0x0][0x230] ;  /* 0x00008c00ff047b82 */ /* 0x000ea20000000800 */
[----:B------:R1:W-:Y:S04]  /*e0d0*/  STL.64 [R1+0x24b8], R30 ;  /* 0x0024b81e01007387 */ /* 0x0003e80000100a00 */
[----:B------:R-:W-:Y:S03]  /*e0e0*/  STL.64 [R1+0x24b0], R28 ;  /* 0x0024b01c01007387 */ /* 0x000fe60000100a00 */
[----:B------:R-:W2:Y:S01]  /*e0f0*/  LDC R157, c[0x0][0x230] ;  /* 0x00008c00ff9d7b82 */ /* 0x000ea20000000800 */
[----:B------:R-:W-:Y:S04]  /*e100*/  STL.64 [R1+0x24a8], R26 ;  /* 0x0024a81a01007387 */ /* 0x000fe80000100a00 */
[----:B------:R2:W-:Y:S01]  /*e110*/  STL.64 [R1+0x24a0], R24 ;  /* 0x0024a01801007387 */ /* 0x0005e20000100a00 */
[----:B-1----:R-:W-:-:S02]  /*e120*/  VIADD R252, R252, 0xffffffbf ;  /* 0xffffffbffcfc7836 */ /* 0x002fc40000000000 */
[----:B------:R-:W1:Y:S01]  /*e130*/  LDC R31, c[0x0][0x230] ;  /* 0x00008c00ff1f7b82 */ /* 0x000e620000000800 */
[----:B------:R-:W-:Y:S04]  /*e140*/  STL.64 [R1+0x2498], R20 ;  /* 0x0024981401007387 */ /* 0x000fe80000100a00 */
[----:B------:R-:W-:Y:S03]  /*e150*/  STL.64 [R1+0x2490], R18 ;  /* 0x0024901201007387 */ /* 0x000fe60000100a00 */
[----:B------:R-:W1:Y:S01]  /*e160*/  LDC R30, c[0x0][0x230] ;  /* 0x00008c00ff1e7b82 */ /* 0x000e620000000800 */
[----:B--2---:R-:W-:Y:S01]  /*e170*/  VIADD R4, R4, 0xffffffbd ;  /* 0xffffffbd04047836 */ /* 0x004fe20000000000 */
[----:B------:R-:W-:Y:S04]  /*e180*/  STL.64 [R1+0x2488], R16 ;  /* 0x0024881001007387 */ /* 0x000fe80000100a00 */
[----:B------:R-:W-:Y:S02]  /*e190*/  STL.64 [R1+0x2480], R14 ;  /* 0x0024800e01007387 */ /* 0x000fe40000100a00 */
[----:B------:R-:W2:Y:S01]  /*e1a0*/  LDC R25, c[0x0][0x230] ;  /* 0x00008c00ff197b82 */ /* 0x000ea20000000800 */
[----:B------:R-:W-:Y:S01]  /*e1b0*/  IADD3 R157, R157, -0x42, RZ ;  /* 0xffffffbe9d9d7810 */ /* 0x000fe20007ffe0ff */
[----:B------:R-:W-:Y:S04]  /*e1c0*/  STL [R1+0x1e20], R152 ;  /* 0x001e209801007387 */ /* 0x000fe80000100800 */
[----:B------:R-:W-:Y:S04]  /*e1d0*/  STL [R1+0x1e00], R156 ;  /* 0x001e009c01007387 */ /* 0x000fe80000100800 */
[----:B----4-:R4:W-:Y:S04]  /*e1e0*/  STL.64 [R1+0x1c18], R154 ;  /* 0x001c189a01007387 */ /* 0x0109e80000100a00 */
[----:B------:R2:W-:Y:S01]  /*e1f0*/  STL.64 [R1+0x1c10], R22 ;  /* 0x001c101601007387 */ /* 0x0005e20000100a00 */
[----:B------:R-:W-:-:S03]  /*e200*/  ISETP.GE.U32.AND P5, PT, R4, 0x7fffff7e, PT ;  /* 0x7fffff7e0400780c */ /* 0x000fc60003fa6070 */
[----:B----4-:R-:W4:Y:S04]  /*e210*/  LDL.LU.64 R154, [R1+0x498] ;  /* 0x00049800019a7983 */ /* 0x010f280000300a00 */
[----:B------:R-:W4:Y:S01]  /*e220*/  LDL.LU.64 R14, [R1+0x488] ;  /* 0x00048800010e7983 */ /* 0x000f220000300a00 */
[----:B-1----:R-:W-:-:S03]  /*e230*/  IADD3 R4, R31, -0x46, RZ ;  /* 0xffffffba1f047810 */ /* 0x002fc60007ffe0ff */
[----:B------:R-:W4:Y:S04]  /*e240*/  LDL.LU.64 R26, [R1+0x478] ;  /* 0x00047800011a7983 */ /* 0x000f280000300a00 */
[----:B------:R-:W4:Y:S01]  /*e250*/  LDL.LU.64 R28, [R1+0x468] ;  /* 0x00046800011c7983 */ /* 0x000f220000300a00 */
[----:B------:R-:W-:Y:S02]  /*e260*/  ISETP.GE.U32.AND P4, PT, R4, 0x7fffff7b, PT ;  /* 0x7fffff7b0400780c */ /* 0x000fe40003f86070 */
[----:B------:R-:W-:Y:S01]  /*e270*/  ISETP.GE.U32.AND P6, PT, R157, 0x7fffff7f, PT ;  /* 0x7fffff7f9d00780c */ /* 0x000fe20003fc6070 */
[----:B------:R-:W4:Y:S01]  /*e280*/  LDL.LU.64 R18, [R1+0x460] ;  /* 0x0004600001127983 */ /* 0x000f220000300a00 */
[----:B------:R-:W-:-:S03]  /*e290*/  VIADD R157, R30, 0xffffffbb ;  /* 0xffffffbb1e9d7836 */ /* 0x000fc60000000000 */
[----:B------:R-:W4:Y:S04]  /*e2a0*/  LDL.LU.64 R20, [R1+0x458] ;  /* 0x0004580001147983 */ /* 0x000f280000300a00 */
[----:B------:R-:W4:Y:S01]  /*e2b0*/  LDL.LU.64 R30, [R1+0x450] ;  /* 0x00045000011e7983 */ /* 0x000f220000300a00 */
[----:B---3--:R-:W-:-:S04]  /*e2c0*/  SEL R2, R2, RZ, P0 ;  /* 0x000000ff02027207 */ /* 0x008fc80000000000 */
[----:B------:R-:W-:Y:S01]  /*e2d0*/  ISETP.NE.U32.AND P1, PT, R2, RZ, PT ;  /* 0x000000ff0200720c */ /* 0x000fe20003f25070 */
[----:B--2---:R-:W-:Y:S02]  /*e2e0*/  VIADD R2, R25, 0xffffffbc ;  /* 0xffffffbc19027836 */ /* 0x004fe40000000000 */
[----:B------:R-:W1:Y:S01]  /*e2f0*/  LDC R25, c[0x0][0x230] ;  /* 0x00008c00ff197b82 */ /* 0x000e620000000800 */
[----:B------:R-:W-:Y:S02]  /*e300*/  ISETP.GE.U32.AND P0, PT, R252, 0x7fffff80, PT ;  /* 0x7fffff80fc00780c */ /* 0x000fe40003f06070 */
[----:B------:R-:W-:Y:S01]  /*e310*/  ISETP.GE.U32.AND P3, PT, R2, 0x7fffff7d, PT ;  /* 0x7fffff7d0200780c */ /* 0x000fe20003f66070 */
[----:B------:R-:W-:-:S04]  /*e320*/  IMAD.SHL.U32 R2, R232, 0x40, RZ ;  /* 0x00000040e8027824 */ /* 0x000fc800078e00ff */
[C---:B------:R-:W-:Y:S01]  /*e330*/  IMAD.WIDE R16, R2.reuse, 0x4, R118 ;  /* 0x0000000402107825 */ /* 0x040fe200078e0276 */
[----:B------:R-:W2:Y:S03]  /*e340*/  LDC R252, c[0x0][0x230] ;  /* 0x00008c00fffc7b82 */ /* 0x000ea60000000800 */
[C---:B------:R-:W-:Y:S01]  /*e350*/  IMAD.WIDE R116, R2.reuse, 0x4, R116 ;  /* 0x0000000402747825 */ /* 0x040fe200078e0274 */
[----:B------:R3:W-:Y:S03]  /*e360*/  STL.64 [R1+0xd78], R16 ;  /* 0x000d781001007387 */ /* 0x0007e60000100a00 */
[----:B------:R-:W-:Y:S01]  /*e370*/  IMAD.WIDE R22, R2, 0x4, R112 ;  /* 0x0000000402167825 */ /* 0x000fe200078e0270 */
[----:B------:R-:W-:Y:S04]  /*e380*/  STL.64 [R1+0xd70], R116 ;  /* 0x000d707401007387 */ /* 0x000fe80000100a00 */
[----:B------:R-:W-:Y:S01]  /*e390*/  @!PT LDS RZ, [RZ] ;  /* 0x00000000fffff984 */ /* 0x000fe20000000800 */
[----:B------:R-:W-:Y:S01]  /*e3a0*/  @!PT LDS RZ, [RZ] ;  /* 0x00000000fffff984 */ /* 0x000fe20000000800 */
[----:B------:R-:W-:Y:S01]  /*e3b0*/  @!PT LDS RZ, [RZ] ;  /* 0x00000000fffff984 */ /* 0x000fe20000000800 */
[----:B------:R-:W-:Y:S01]  /*e3c0*/  LDGSTS.E [R7+0x20000], desc[UR8][R16.64], !P0 ;  /* 0x2000000010077fae */ /* 0x000fe2000c121848 */
[----:B-1----:R-:W-:-:S03]  /*e3d0*/  VIADD R4, R25, 0xffffffb9 ;  /* 0xffffffb919047836 */ /* 0x002fc60000000000 */
[----:B------:R1:W-:Y:S01]  /*e3e0*/  LDGSTS.E [R7+0x24000], desc[UR8][R116.64], !P0 ;  /* 0x2400000074077fae */ /* 0x0003e2000c121848 */
[C---:B------:R-:W-:Y:S01]  /*e3f0*/  IMAD.WIDE R24, R2.reuse, 0x4, R114 ;  /* 0x0000000402187825 */ /* 0x040fe200078e0272 */
[----:B------:R-:W-:Y:S01]  /*e400*/  ISETP.GE.U32.AND P2, PT, R157, 0x7fffff7c, PT ;  /* 0x7fffff7c9d00780c */ /* 0x000fe20003f46070 */
[----:B------:R-:W2:Y:S03]  /*e410*/  LDC R114, c[0x0][0x230] ;  /* 0x00008c00ff727b82 */ /* 0x000ea60000000800 */
[----:B------:R1:W-:Y:S04]  /*e420*/  STL.64 [R1+0xd68], R24 ;  /* 0x000d681801007387 */ /* 0x0003e80000100a00 */
[----:B---3--:R-:W3:Y:S01]  /*e430*/  LDL.LU.64 R16, [R1+0x448] ;  /* 0x0004480001107983 */ /* 0x008ee20000300a00 */
[----:B------:R-:W2:Y:S03]  /*e440*/  LDC R157, c[0x0][0x230] ;  /* 0x00008c00ff9d7b82 */ /* 0x000ea60000000800 */
[----:B------:R4:W-:Y:S04]  /*e450*/  STL.64 [R1+0xd60], R22 ;  /* 0x000d601601007387 */ /* 0x0009e80000100a00 */
[----:B------:R-:W-:Y:S01]  /*e460*/  LDGSTS.E [R7+0x28000], desc[UR8][R24.64], !P0 ;  /* 0x2800000018077fae */ /* 0x000fe2000c121848 */
[----:B------:R-:W2:Y:S03]  /*e470*/  LDC R115, c[0x0][0x230] ;  /* 0x00008c00ff737b82 */ /* 0x000ea60000000800 */
[----:B------:R4:W-:Y:S04]  /*e480*/  LDGSTS.E [R7+0x2c000], desc[UR8][R22.64], !P0 ;  /* 0x2c00000016077fae */ /* 0x0009e8000c121848 */
[----:B-1----:R-:W2:Y:S01]  /*e490*/  LDL.LU.64 R24, [R1+0x440] ;  /* 0x0004400001187983 */ /* 0x002ea20000300a00 */
[----:B----4-:R-:W-:-:S04]  /*e4a0*/  IMAD.WIDE R118, R2, 0x4, R154 ;  /* 0x0000000402767825 */ /* 0x010fc800078e029a */
[C---:B------:R-:W-:Y:S01]  /*e4b0*/  IMAD.WIDE R116, R2.reuse, 0x4, R14 ;  /* 0x0000000402747825 */ /* 0x040fe200078e020e */
[----:B------:R1:W-:Y:S03]  /*e4c0*/  STL.64 [R1+0xd58], R118 ;  /* 0x000d587601007387 */ /* 0x0003e60000100a00 */
[C---:B------:R-:W-:Y:S01]  /*e4d0*/  IMAD.WIDE R112, R2.reuse, 0x4, R26 ;  /* 0x0000000402707825 */ /* 0x040fe200078e021a */
[----:B------:R-:W-:Y:S03]  /*e4e0*/  LDGSTS.E [R7+0x20004], desc[UR8][R118.64], !P6 ;  /* 0x2000400076077fae */ /* 0x000fe6000f121848 */
[C---:B------:R-:W-:Y:S01]  /*e4f0*/  IMAD.WIDE R22, R2.reuse, 0x4, R28 ;  /* 0x0000000402167825 */ /* 0x040fe200078e021c */
[----:B------:R-:W-:Y:S04]  /*e500*/  LDGSTS.E [R7+0x24004], desc[UR8][R116.64], !P6 ;  /* 0x2400400074077fae */ /* 0x000fe8000f121848 */
[----:B------:R-:W4:Y:S04]  /*e510*/  LDL.LU.64 R28, [R1+0x438] ;  /* 0x00043800011c7983 */ /* 0x000f280000300a00 */
[----:B------:R-:W-:Y:S04]  /*e520*/  STL.64 [R1+0xd50], R116 ;  /* 0x000d507401007387 */ /* 0x000fe80000100a00 */
[----:B------:R-:W4:Y:S01]  /*e530*/  LDL.LU.64 R26, [R1+0x430] ;  /* 0x00043000011a7983 */ /* 0x000f220000300a00 */
[----:B------:R-:W-:-:S03]  /*e540*/  IMAD.WIDE R154, R2, 0x4, R18 ;  /* 0x00000004029a7825 */ /* 0x000fc600078e0212 */
[----:B------:R3:W-:Y:S04]  /*e550*/  STL.64 [R1+0xd48], R112 ;  /* 0x000d487001007387 */ /* 0x0007e80000100a00 */
[----:B------:R-:W4:Y:S04]  /*e560*/  LDL.LU.64 R14, [R1+0x428] ;  /* 0x00042800010e7983 */ /* 0x000f280000300a00 */
[----:B------:R3:W-:Y:S01]  /*e570*/  LDGSTS.E [R7+0x28004], desc[UR8][R112.64], !P6 ;  /* 0x2800400070077fae */ /* 0x0007e2000f121848 */
[----:B------:R-:W-:-:S03]  /*e580*/  IMAD.WIDE R18, R2, 0x4, R30 ;  /* 0x0000000402127825 */ /* 0x000fc600078e021e */
[----:B------:R3:W-:Y:S04]  /*e590*/  STL.64 [R1+0xd40], R22 ;  /* 0x000d401601007387 */ /* 0x0007e80000100a00 */
[----:B------:R3:W-:Y:S04]  /*e5a0*/  LDGSTS.E [R7+0x2c004], desc[UR8][R22.64], !P6 ;  /* 0x2c00400016077fae */ /* 0x0007e8000f121848 */
[----:B-1----:R-:W4:Y:S01]  /*e5b0*/  LDL.LU.64 R118, [R1+0x120] ;  /* 0x0001200001767983 */ /* 0x002f220000300a00 */
[----:B---3--:R-:W-:-:S03]  /*e5c0*/  IMAD.WIDE R16, R2, 0x4, R16 ;  /* 0x0000000402107825 */ /* 0x008fc600078e0210 */
[----:B------:R2:W-:Y:S01]  /*e5d0*/  STL.64 [R1+0xd38], R154 ;  /* 0x000d389a01007387 */ /* 0x0005e20000100a00 */
[----:B------:R-:W-:Y:S01]  /*e5e0*/  ISETP.GE.U32.AND P0, PT, R4, 0x7fffff7a, PT ;  /* 0x7fffff7a0400780c */ /* 0x000fe20003f06070 */
[----:B------:R-:W1:Y:S01]  /*e5f0*/  LDC R113, c[0x0][0x230] ;  /* 0x00008c00ff717b82 */ /* 0x000e620000000800 */
[C---:B------:R-:W-:Y:S01]  /*e600*/  IMAD.WIDE R22, R2.reuse, 0x4, R20 ;  /* 0x0000000402167825 */ /* 0x040fe200078e0214 */
[----:B------:R-:W3:Y:S04]  /*e610*/  LDL.LU.64 R116, [R1+0x118] ;  /* 0x0001180001747983 */ /* 0x000ee80000300a00 */
[----:B------:R2:W-:Y:S02]  /*e620*/  STL.64 [R1+0xd30], R22 ;  /* 0x000d301601007387 */ /* 0x0005e40000100a00 */
[----:B------:R-:W1:Y:S02]  /*e630*/  LDC R112, c[0x0][0x230] ;  /* 0x00008c00ff707b82 */ /* 0x000e640000000800 */
[----:B------:R-:W3:Y:S04]  /*e640*/  LDL.LU.64 R30, [R1+0x110] ;  /* 0x00011000011e7983 */ /* 0x000ee80000300a00 */
[----:B------:R-:W-:Y:S04]  /*e650*/  STL.64 [R1+0xd28], R18 ;  /* 0x000d281201007387 */ /* 0x000fe80000100a00 */
[----:B------:R-:W3:Y:S04]  /*e660*/  LDL.LU.64 R20, [R1+0x108] ;  /* 0x0001080001147983 */ /* 0x000ee80000300a00 */
[----:B------:R2:W-:Y:S04]  /*e670*/  LDGSTS.E [R7+0x20008], desc[UR8][R154.64], !P5 ;  /* 0x200080009a077fae */ /* 0x0005e8000e921848 */
[----:B------:R-:W-:Y:S04]  /*e680*/  LDGSTS.E [R7+0x24008], desc[UR8][R22.64], !P5 ;  /* 0x2400800016077fae */ /* 0x000fe8000e921848 */
[----:B------:R4:W-:Y:S01]  /*e690*/  STL.64 [R1+0xd20], R16 ;  /* 0x000d201001007387 */ /* 0x0009e20000100a00 */
[----:B--2---:R-:W-:-:S03]  /*e6a0*/  IMAD.WIDE R154, R2, 0x4, R24 ;  /* 0x00000004029a7825 */ /* 0x004fc600078e0218 */
[----:B------:R-:W-:Y:S04]  /*e6b0*/  LDGSTS.E [R7+0x28008], desc[UR8][R18.64], !P5 ;  /* 0x2800800012077fae */ /* 0x000fe8000e921848 */
[----:B------:R-:W2:Y:S04]  /*e6c0*/  LDL.LU.64 R22, [R1+0x100] ;  /* 0x0001000001167983 */ /* 0x000ea80000300a00 */
[----:B------:R-:W-:Y:S01]  /*e6d0*/  LDGSTS.E [R7+0x2c008], desc[UR8][R16.64], !P5 ;  /* 0x2c00800010077fae */ /* 0x000fe2000e921848 */
[----:B------:R-:W-:Y:S02]  /*e6e0*/  VIADD R4, R252, 0xffffffb8 ;  /* 0xffffffb8fc047836 */ /* 0x000fe40000000000 */
[----:B----4-:R-:W-:Y:S01]  /*e6f0*/  IMAD.WIDE R28, R2, 0x4, R28 ;  /* 0x00000004021c7825 */ /* 0x010fe200078e021c */
[----:B------:R-:W-:Y:S01]  /*e700*/  LDGSTS.E [R7+0x2000c], desc[UR8][R154.64], !P3 ;  /* 0x2000c0009a077fae */ /* 0x000fe2000d921848 */
[----:B------:R-:W-:-:S03]  /*e710*/  UISETP.GT.AND UP1, UPT, UR4, 0xbf, UPT ;  /* 0x000000bf0400788c */ /* 0x000fc6000bf24270 */
[----:B------:R-:W4:Y:S01]  /*e720*/  LDL.LU.64 R16, [R1+0xf8] ;  /* 0x0000f80001107983 */ /* 0x000f220000300a00 */
[----:B------:R-:W-:Y:S01]  /*e730*/  IMAD.WIDE R26, R2, 0x4, R26 ;  /* 0x00000004021a7825 */ /* 0x000fe200078e021a */
[----:B------:R-:W1:Y:S02]  /*e740*/  LDC R252, c[0x0][0x230] ;  /* 0x00008c00fffc7b82 */ /* 0x000e640000000800 */
[----:B------:R-:W4:Y:S04]  /*e750*/  LDL.LU.64 R24, [R1+0xf0] ;  /* 0x0000f00001187983 */ /* 0x000f280000300a00 */
[----:B------:R1:W-:Y:S04]  /*e760*/  STL.64 [R1+0xd18], R154 ;  /* 0x000d189a01007387 */ /* 0x0003e80000100a00 */
[----:B------:R-:W4:Y:S01]  /*e770*/  LDL.LU.64 R18, [R1+0xe8] ;  /* 0x0000e80001127983 */ /* 0x000f220000300a00 */
[----:B------:R-:W-:-:S02]  /*e780*/  ISETP.GE.U32.AND P6, PT, R4, 0x7fffff79, PT ;  /* 0x7fffff790400780c */ /* 0x000fc40003fc6070 */
[----:B------:R-:W-:Y:S01]  /*e790*/  IADD3 R4, R157, -0x61, RZ ;  /* 0xffffff9f9d047810 */ /* 0x000fe20007ffe0ff */
[----:B------:R-:W-:Y:S01]  /*e7a0*/  IMAD.WIDE R14, R2, 0x4, R14 ;  /* 0x00000004020e7825 */ /* 0x000fe200078e020e */
[----:B------:R-:W-:Y:S02]  /*e7b0*/  STL.64 [R1+0xd10], R28 ;  /* 0x000d101c01007387 */ /* 0x000fe40000100a00 */
[----:B------:R-:W-:Y:S02]  /*e7c0*/  ISETP.GE.U32.AND P5, PT, R4, 0x7fffff60, PT ;  /* 0x7fffff600400780c */ /* 0x000fe40003fa6070 */
[----:B------:R-:W-:Y:S01]  /*e7d0*/  STL.64 [R1+0xd08], R26 ;  /* 0x000d081a01007387 */ /* 0x000fe20000100a00 */
[----:B------:R-:W-:Y:S02]  /*e7e0*/  VIADD R4, R114, 0xffffff9e ;  /* 0xffffff9e72047836 */ /* 0x000fe40000000000 */
[----:B------:R-:W-:Y:S01]  /*e7f0*/  IMAD.WIDE R118, R2, 0x4, R118 ;  /* 0x0000000402767825 */ /* 0x000fe200078e0276 */
[----:B------:R-:W-:Y:S01]  /*e800*/  LDGSTS.E [R7+0x2400c], desc[UR8][R28.64], !P3 ;  /* 0x2400c0001c077fae */ /* 0x000fe2000d921848 */
[----:B------:R-:W4:Y:S03]  /*e810*/  LDC R114, c[0x0][0x230] ;  /* 0x00008c00ff727b82 */ /* 0x000f260000000800 */
[----:B------:R1:W-:Y:S04]  /*e820*/  STL.64 [R1+0xd00], R14 ;  /* 0x000d000e01007387 */ /* 0x0003e80000100a00 */
[----:B------:R-:W-:Y:S04]  /*e830*/  LDGSTS.E [R7+0x2800c], desc[UR8][R26.64], !P3 ;  /* 0x2800c0001a077fae */ /* 0x000fe8000d921848 */
[----:B-1----:R-:W4:Y:S04]  /*e840*/  LDL.LU.64 R154, [R1+0xe0] ;  /* 0x0000e000019a7983 */ /* 0x002f280000300a00 */
[----:B------:R-:W-:Y:S01]  /*e850*/  LDGSTS.E [R7+0x2c00c], desc[UR8][R14.64], !P3 ;  /* 0x2c00c0000e077fae */ /* 0x000fe2000d921848 */
[----:B------:R-:W-:-:S03]  /*e860*/  ISETP.GE.U32.AND P3, PT, R4, 0x7fffff5f, PT ;  /* 0x7fffff5f0400780c */ /* 0x000fc60003f66070 */
[----:B------:R2:W-:Y:S04]  /*e870*/  LDGSTS.E [R7+0x30000], desc[UR8][R118.64], !P5 ;  /* 0x3000000076077fae */ /* 0x0005e8000e921848 */
[----:B------:R-:W4:Y:S04]  /*e880*/  LDL.LU.64 R14, [R1+0xd8] ;  /* 0x0000d800010e7983 */ /* 0x000f280000300a00 */
[----:B------:R-:W4:Y:S04]  /*e890*/  LDL.LU.64 R26, [R1+0xd0] ;  /* 0x0000d000011a7983 */ /* 0x000f280000300a00 */
[----:B------:R-:W4:Y:S04]  /*e8a0*/  LDL.LU.64 R28, [R1+0xc8] ;  /* 0x0000c800011c7983 */ /* 0x000f280000300a00 */
[----:B------:R2:W-:Y:S01]  /*e8b0*/  STL.64 [R1+0xce8], R118 ;  /* 0x000ce87601007387 */ /* 0x0005e20000100a00 */
[----:B---3--:R-:W-:-:S04]  /*e8c0*/  IMAD.WIDE R116, R2, 0x4, R116 ;  /* 0x0000000402747825 */ /* 0x008fc800078e0274 */
[C---:B------:R-:W-:Y:S01]  /*e8d0*/  IMAD.WIDE R30, R2.reuse, 0x4, R30 ;  /* 0x00000004021e7825 */ /* 0x040fe200078e021e */
[----:B------:R-:W-:Y:S04]  /*e8e0*/  STL.64 [R1+0xce0], R116 ;  /* 0x000ce07401007387 */ /* 0x000fe80000100a00 */
[----:B------:R4:W-:Y:S01]  /*e8f0*/  LDGSTS.E [R7+0x34000], desc[UR8][R116.64], !P5 ;  /* 0x3400000074077fae */ /* 0x0009e2000e921848 */
[----:B------:R-:W-:-:S03]  /*e900*/  IMAD.WIDE R20, R2, 0x4, R20 ;  /* 0x0000000402147825 */ /* 0x000fc600078e0214 */
[----:B------:R-:W-:Y:S04]  /*e910*/  STL.64 [R1+0xcd8], R30 ;  /* 0x000cd81e01007387 */ /* 0x000fe80000100a00 */
[----:B------:R-:W-:Y:S04]  /*e920*/  LDGSTS.E [R7+0x38000], desc[UR8][R30.64], !P5 ;  /* 0x380000001e077fae */ /* 0x000fe8000e921848 */
[----:B------:R1:W-:Y:S04]  /*e930*/  STL.64 [R1+0xcd0], R20 ;  /* 0x000cd01401007387 */ /* 0x0003e80000100a00 */
[----:B------:R-:W-:Y:S01]  /*e940*/  LDGSTS.E [R7+0x3c000], desc[UR8][R20.64], !P5 ;  /* 0x3c00000014077fae */ /* 0x000fe2000e921848 */
[----:B--2---:R-:W-:-:S03]  /*e950*/  IMAD.WIDE R118, R2, 0x4, R22 ;  /* 0x0000000402767825 */ /* 0x004fc600078e0216 */
[----:B-1----:R-:W2:Y:S04]  /*e960*/  LDL.LU.64 R20, [R1+0xc0] ;  /* 0x0000c00001147983 */ /* 0x002ea80000300a00 */
[----:B------:R-:W3:Y:S04]  /*e970*/  LDL.LU.64 R30, [R1+0xb8] ;  /* 0x0000b800011e7983 */ /* 0x000ee80000300a00 */
[----:B------:R-:W-:Y:S01]  /*e980*/  STL.64 [R1+0xcc8], R118 ;  /* 0x000cc87601007387 */ /* 0x000fe20000100a00 */
[----:B----4-:R-:W-:-:S03]  /*e990*/  IMAD.WIDE R116, R2, 0x4, R16 ;  /* 0x0000000402747825 */ /* 0x010fc600078e0210 */
[----:B------:R-:W-:Y:S01]  /*e9a0*/  LDGSTS.E [R7+0x30004], desc[UR8][R118.64], !P3 ;  /* 0x3000400076077fae */ /* 0x000fe2000d921848 */
[----:B------:R-:W-:-:S03]  /*e9b0*/  IMAD.WIDE R24, R2, 0x4, R24 ;  /* 0x0000000402187825 */ /* 0x000fc600078e0218 */
[----:B------:R1:W-:Y:S04]  /*e9c0*/  LDGSTS.E [R7+0x34004], desc[UR8][R116.64], !P3 ;  /* 0x3400400074077fae */ /* 0x0003e8000d921848 */
[----:B------:R-:W-:Y:S01]  /*e9d0*/  LDGSTS.E [R7+0x38004], desc[UR8][R24.64], !P3 ;  /* 0x3800400018077fae */ /* 0x000fe2000d921848 */
[----:B------:R-:W-:-:S03]  /*e9e0*/  IMAD.WIDE R22, R2, 0x4, R18 ;  /* 0x0000000402167825 */ /* 0x000fc600078e0212 */
[----:B------:R-:W4:Y:S04]  /*e9f0*/  LDL.LU.64 R18, [R1+0xb0] ;  /* 0x0000b00001127983 */ /* 0x000f280000300a00 */
[----:B------:R-:W-:Y:S04]  /*ea00*/  STL.64 [R1+0xcc0], R116 ;  /* 0x000cc07401007387 */ /* 0x000fe80000100a00 */
[----:B------:R-:W4:Y:S04]  /*ea10*/  LDL.LU.64 R16, [R1+0xa8] ;  /* 0x0000a80001107983 */ /* 0x000f280000300a00 */
[----:B------:R1:W-:Y:S04]  /*ea20*/  STL.64 [R1+0xcb8], R24 ;  /* 0x000cb81801007387 */ /* 0x0003e80000100a00 */
[----:B------:R1:W-:Y:S01]  /*ea30*/  STL.64 [R1+0xcb0], R22 ;  /* 0x000cb01601007387 */ /* 0x0003e20000100a00 */
[----:B------:R-:W-:-:S02]  /*ea40*/  VIADD R4, R113, 0xffffff9d ;  /* 0xffffff9d71047836 */ /* 0x000fc40000000000 */
[----:B------:R-:W4:Y:S01]  /*ea50*/  LDC R113, c[0x0][0x230] ;  /* 0x00008c00ff717b82 */ /* 0x000f220000000800 */
[----:B------:R1:W-:Y:S04]  /*ea60*/  LDGSTS.E [R7+0x3c004], desc[UR8][R22.64], !P3 ;  /* 0x3c00400016077fae */ /* 0x0003e8000d921848 */
[----:B-1----:R-:W4:Y:S01]  /*ea70*/  LDL.LU.64 R24, [R1+0x420] ;  /* 0x0004200001187983 */ /* 0x002f220000300a00 */
[----:B------:R-:W-:Y:S01]  /*ea80*/  ISETP.GE.U32.AND P5, PT, R4, 0x7fffff5e, PT ;  /* 0x7fffff5e0400780c */ /* 0x000fe20003fa6070 */
[----:B------:R-:W-:-:S04]  /*ea90*/  IMAD.WIDE R154, R2, 0x4, R154 ;  /* 0x00000004029a7825 */ /* 0x000fc800078e029a */
[----:B------:R-:W-:Y:S01]  /*eaa0*/  VIADD R4, R112, 0xffffff9c ;  /* 0xffffff9c70047836 */ /* 0x000fe20000000000 */
[----:B------:R1:W-:Y:S01]  /*eab0*/  STL.64 [R1+0xca8], R154 ;  /* 0x000ca89a01007387 */ /* 0x0003e20000100a00 */
[----:B------:R-:W4:Y:S01]  /*eac0*/  LDC R112, c[0x0][0x230] ;  /* 0x00008c00ff707b82 */ /* 0x000f220000000800 */
[----:B------:R-:W-:-:S04]  /*ead0*/  IMAD.WIDE R116, R2, 0x4, R14 ;  /* 0x0000000402747825 */ /* 0x000fc800078e020e */
[C---:B------:R-:W-:Y:S01]  /*eae0*/  IMAD.WIDE R22, R2.reuse, 0x4, R26 ;  /* 0x0000000402167825 */ /* 0x040fe200078e021a */
[----:B------:R-:W-:Y:S03]  /*eaf0*/  LDGSTS.E [R7+0x30008], desc[UR8][R154.64], !P5 ;  /* 0x300080009a077fae */ /* 0x000fe6000e921848 */
[----:B------:R-:W-:Y:S01]  /*eb00*/  IMAD.WIDE R14, R2, 0x4, R28 ;  /* 0x00000004020e7825 */ /* 0x000fe200078e021c */
[----:B------:R-:W-:Y:S01]  /*eb10*/  ISETP.GE.U32.AND P3, PT, R4, 0x7fffff5d, PT ;  /* 0x7fffff5d0400780c */ /* 0x000fe20003f66070 */
[----:B------:R-:W4:Y:S04]  /*eb20*/  LDL.LU.64 R28, [R1+0x418] ;  /* 0x00041800011c7983 */ /* 0x000f280000300a00 */
[----:B------:R2:W-:Y:S04]  /*eb30*/  STL.64 [R1+0xca0], R116 ;  /* 0x000ca07401007387 */ /* 0x0005e80000100a00 */
[----:B------:R-:W4:Y:S04]  /*eb40*/  LDL.LU.64 R26, [R1+0x410] ;  /* 0x00041000011a7983 */ /* 0x000f280000300a00 */
[----:B------:R3:W-:Y:S04]  /*eb50*/  STL.64 [R1+0xc98], R22 ;  /* 0x000c981601007387 */ /* 0x0007e80000100a00 */
[----:B------:R-:W4:Y:S04]  /*eb60*/  LDL.LU.64 R118, [R1+0x408] ;  /* 0x0004080001767983 */ /* 0x000f280000300a00 */
[----:B------:R2:W-:Y:S04]  /*eb70*/  LDGSTS.E [R7+0x34008], desc[UR8][R116.64], !P5 ;  /* 0x3400800074077fae */ /* 0x0005e8000e921848 */
[----:B------:R3:W-:Y:S04]  /*eb80*/  LDGSTS.E [R7+0x38008], desc[UR8][R22.64], !P5 ;  /* 0x3800800016077fae */ /* 0x0007e8000e921848 */
[----:B------:R3:W-:Y:S04]  /*eb90*/  STL.64 [R1+0xc90], R14 ;  /* 0x000c900e01007387 */ /* 0x0007e80000100a00 */
[----:B-1----:R-:W4:Y:S04]  /*eba0*/  LDL.LU.64 R154, [R1+0x400] ;  /* 0x00040000019a7983 */ /* 0x002f280000300a00 */
[----:B------:R-:W-:Y:S01]  /*ebb0*/  LDGSTS.E [R7+0x3c008], desc[UR8][R14.64], !P5 ;  /* 0x3c0080000e077fae */ /* 0x000fe2000e921848 */
[----:B--2---:R-:W-:-:S04]  /*ebc0*/  IMAD.WIDE R116, R2, 0x4, R20 ;  /* 0x0000000402747825 */ /* 0x004fc800078e0214 */
[C---:B---3--:R-:W-:Y:S01]  /*ebd0*/  IMAD.WIDE R22, R2.reuse, 0x4, R30 ;  /* 0x0000000402167825 */ /* 0x048fe200078e021e */
[----:B------:R1:W-:Y:S04]  /*ebe0*/  LDGSTS.E [R7+0x3000c], desc[UR8][R116.64], !P3 ;  /* 0x3000c00074077fae */ /* 0x0003e8000d921848 */
[----:B------:R-:W2:Y:S04]  /*ebf0*/  LDL.LU.64 R30, [R1+0x3f8] ;  /* 0x0003f800011e7983 */ /* 0x000ea80000300a00 */
[----:B------:R1:W-:Y:S04]  /*ec00*/  STL.64 [R1+0xc88], R116 ;  /* 0x000c887401007387 */ /* 0x0003e80000100a00 */
[----:B------:R-:W3:Y:S04]  /*ec10*/  LDL.LU.64 R20, [R1+0x3f0] ;  /* 0x0003f00001147983 */ /* 0x000ee80000300a00 */
[----:B------:R1:W-:Y:S04]  /*ec20*/  STL.64 [R1+0xc80], R22 ;  /* 0x000c801601007387 */ /* 0x0003e80000100a00 */
[----:B------:R-:W3:Y:S01]  /*ec30*/  LDL.LU.64 R14, [R1+0x3e8] ;  /* 0x0003e800010e7983 */ /* 0x000ee20000300a00 */
[----:B----4-:R-:W-:-:S03]  /*ec40*/  IMAD.WIDE R18, R2, 0x4, R18 ;  /* 0x0000000402127825 */ /* 0x010fc600078e0212 */
[----:B------:R-:W-:Y:S01]  /*ec50*/  LDGSTS.E [R7+0x3400c], desc[UR8][R22.64], !P3 ;  /* 0x3400c00016077fae */ /* 0x000fe2000d921848 */
[----:B------:R-:W-:-:S03]  /*ec60*/  IMAD.WIDE R16, R2, 0x4, R16 ;  /* 0x0000000402107825 */ /* 0x000fc600078e0210 */
[----:B------:R4:W-:Y:S04]  /*ec70*/  STL.64 [R1+0xc78], R18 ;  /* 0x000c781201007387 */ /* 0x0009e80000100a00 */
[----:B------:R4:W-:Y:S04]  /*ec80*/  STL.64 [R1+0xc70], R16 ;  /* 0x000c701001007387 */ /* 0x0009e80000100a00 */
[----:B------:R4:W-:Y:S04]  /*ec90*/  STL.64 [R1+0x2420], R6 ;  /* 0x0024200601007387 */ /* 0x0009e80000100a00 */
[----:B------:R-:W-:Y:S01]  /*eca0*/  LDGSTS.E [R7+0x3800c], desc[UR8][R18.64], !P3 ;  /* 0x3800c00012077fae */ /* 0x000fe2000d921848 */
[----:B-1----:R-:W-:-:S03]  /*ecb0*/  IMAD.WIDE R116, R2, 0x4, R24 ;  /* 0x0000000402747825 */ /* 0x002fc600078e0218 */
[----:B------:R1:W-:Y:S04]  /*ecc0*/  LDGSTS.E [R7+0x3c00c], desc[UR8][R16.64], !P3 ;  /* 0x3c00c00010077fae */ /* 0x0003e8000d921848 */
[----:B------:R-:W3:Y:S04]  /*ecd0*/  LDL.LU.64 R24, [R1+0x3e0] ;  /* 0x0003e00001187983 */ /* 0x000ee80000300a00 */
[----:B------:R-:W3:Y:S04]  /*ece0*/  LDL.LU.64 R22, [R1+0x3d8] ;  /* 0x0003d80001167983 */ /* 0x000ee80000300a00 */
[----:B----4-:R-:W4:Y:S04]  /*ecf0*/  LDL.LU.64 R18, [R1+0x3d0] ;  /* 0x0003d00001127983 */ /* 0x010f280000300a00 */
[----:B------:R1:W-:Y:S04]  /*ed00*/  STL.64 [R1+0xcf8], R116 ;  /* 0x000cf87401007387 */ /* 0x0003e80000100a00 */
[----:B------:R-:W4:Y:S01]  /*ed10*/  LDL.LU.64 R16, [R1+0x3c8] ;  /* 0x0003c80001107983 */ /* 0x000f220000300a00 */
[----:B------:R-:W-:-:S03]  /*ed20*/  IMAD.WIDE R28, R2, 0x4, R28 ;  /* 0x00000004021c7825 */ /* 0x000fc600078e021c */
[----:B------:R1:W-:Y:S01]  /*ed30*/  LDGSTS.E [R8+0x20000], desc[UR8][R116.64], !P2 ;  /* 0x2000000074087fae */ /* 0x0003e2000d121848 */
[----:B------:R-:W-:-:S03]  /*ed40*/  IMAD.WIDE R26, R2, 0x4, R26 ;  /* 0x00000004021a7825 */ /* 0x000fc600078e021a */
[----:B------:R-:W-:Y:S01]  /*ed50*/  STL.64 [R1+0xcf0], R28 ;  /* 0x000cf01c01007387 */ /* 0x000fe20000100a00 */
[----:B-1----:R-:W-:-:S03]  /*ed60*/  IMAD.WIDE R6, R2, 0x4, R118 ;  /* 0x0000000402067825 */ /* 0x002fc600078e0276 */
[----:B------:R1:W-:Y:S04]  /*ed70*/  STL.64 [R1+0xc68], R26 ;  /* 0x000c681a01007387 */ /* 0x0003e80000100a00 */
[----:B------:R-:W-:Y:S04]  /*ed80*/  LDGSTS.E [R8+0x24000], desc[UR8][R28.64], !P2 ;  /* 0x240000001c087fae */ /* 0x000fe8000d121848 */
[----:B------:R3:W-:Y:S04]  /*ed90*/  STL.64 [R1+0xc60], R6 ;  /* 0x000c600601007387 */ /* 0x0007e80000100a00 */
[----:B------:R-:W-:Y:S01]  /*eda0*/  LDGSTS.E [R8+0x28000], desc[UR8][R26.64], !P2 ;  /* 0x280000001a087fae */ /* 0x000fe2000d121848 */
[----:B------:R-:W-:-:S03]  /*edb0*/  IMAD.WIDE R116, R2, 0x4, R154 ;  /* 0x0000000402747825 */ /* 0x000fc600078e029a */
[----:B------:R3:W-:Y:S04]  /*edc0*/  LDGSTS.E [R8+0x2c000], desc[UR8][R6.64], !P2 ;  /* 0x2c00000006087fae */ /* 0x0007e8000d121848 */
[----:B------:R-:W-:Y:S04]  /*edd0*/  LDGSTS.E [R8+0x20004], desc[UR8][R116.64], !P4 ;  /* 0x2000400074087fae */ /* 0x000fe8000e121848 */
[----:B-1----:R-:W4:Y:S04]  /*ede0*/  LDL.LU.64 R26, [R1+0x3c0] ;  /* 0x0003c000011a7983 */ /* 0x002f280000300a00 */
[----:B------:R-:W4:Y:S04]  /*edf0*/  LDL.LU.64 R28, [R1+0x3b8] ;  /* 0x0003b800011c7983 */ /* 0x000f280000300a00 */
[----:B------:R-:W-:Y:S01]  /*ee00*/  STL.64 [R1+0xc58], R116 ;  /* 0x000c587401007387 */ /* 0x000fe20000100a00 */
[----:B--2---:R-:W-:-:S05]  /*ee10*/  IMAD.WIDE R30, R2, 0x4, R30 ;  /* 0x00000004021e7825 */ /* 0x004fca00078e021e */
[----:B------:R-:W-:Y:S01]  /*ee20*/  LDGSTS.E [R8+0x24004], desc[UR8][R30.64], !P4 ;  /* 0x240040001e087fae */ /* 0x000fe2000e121848 */
[----:B---3--:R-:W-:-:S05]  /*ee30*/  IMAD.WIDE R20, R2, 0x4, R20 ;  /* 0x0000000402147825 */ /* 0x008fca00078e0214 */
[----:B------:R-:W-:Y:S01]  /*ee40*/  LDGSTS.E [R8+0x28004], desc[UR8][R20.64], !P4 ;  /* 0x2800400014087fae */ /* 0x000fe2000e121848 */
[----:B------:R-:W-:-:S03]  /*ee50*/  IMAD.WIDE R6, R2, 0x4, R14 ;  /* 0x0000000402067825 */ /* 0x000fc600078e020e */
[----:B------:R-:W2:Y:S04]  /*ee60*/  LDL.LU.64 R14, [R1+0x3b0] ;  /* 0x0003b000010e7983 */ /* 0x000ea80000300a00 */
[----:B------:R1:W-:Y:S04]  /*ee70*/  STL.64 [R1+0xc50], R30 ;  /* 0x000c501e01007387 */ /* 0x0003e80000100a00 */
[----:B------:R-:W3:Y:S04]  /*ee80*/  LDL.LU.64 R154, [R1+0x3a8] ;  /* 0x0003a800019a7983 */ /* 0x000ee80000300a00 */
[----:B------:R1:W-:Y:S04]  /*ee90*/  STL.64 [R1+0xc48], R20 ;  /* 0x000c481401007387 */ /* 0x0003e80000100a00 */
[----:B------:R4:W-:Y:S04]  /*eea0*/  STL.64 [R1+0xc40], R6 ;  /* 0x000c400601007387 */ /* 0x0009e80000100a00 */
[----:B-1----:R-:W3:Y:S04]  /*eeb0*/  LDL.LU.64 R30, [R1+0xa0] ;  /* 0x0000a000011e7983 */ /* 0x002ee80000300a00 */
[----:B------:R1:W-:Y:S01]  /*eec0*/  LDGSTS.E [R8+0x2c004], desc[UR8][R6.64], !P4 ;  /* 0x2c00400006087fae */ /* 0x0003e2000e121848 */
[----:B------:R-:W-:-:S03]  /*eed0*/  IMAD.WIDE R24, R2, 0x4, R24 ;  /* 0x0000000402187825 */ /* 0x000fc600078e0218 */
[----:B------:R-:W3:Y:S01]  /*eee0*/  LDL.LU.64 R20, [R1+0x98] ;  /* 0x0000980001147983 */ /* 0x000ee20000300a00 */
[----:B------:R-:W-:-:S03]  /*eef0*/  IMAD.WIDE R22, R2, 0x4, R22 ;  /* 0x0000000402167825 */ /* 0x000fc600078e0216 */
[----:B------:R-:W-:Y:S01]  /*ef00*/  STL.64 [R1+0xc38], R24 ;  /* 0x000c381801007387 */ /* 0x000fe20000100a00 */
[----:B------:R-:W-:Y:S02]  /*ef10*/  IADD3 R4, R114, -0x49, RZ ;  /* 0xffffffb772047810 */ /* 0x000fe40007ffe0ff */
[----:B------:R-:W1:Y:S01]  /*ef20*/  LDC R114, c[0x0][0x230] ;  /* 0x00008c00ff727b82 */ /* 0x000e620000000800 */
[----:B----4-:R-:W-:-:S04]  /*ef30*/  IMAD.WIDE R18, R2, 0x4, R18 ;  /* 0x0000000402127825 */ /* 0x010fc800078e0212 */
[----:B-1----:R-:W-:Y:S01]  /*ef40*/  IMAD.WIDE R6, R2, 0x4, R16 ;  /* 0x0000000402067825 */ /* 0x002fe200078e0210 */
[----:B------:R-:W-:Y:S04]  /*ef50*/  LDGSTS.E [R8+0x20008], desc[UR8][R24.64], !P0 ;  /* 0x2000800018087fae */ /* 0x000fe8000c121848 */
[----:B------:R-:W4:Y:S04]  /*ef60*/  LDL.LU.64 R16, [R1+0x90] ;  /* 0x0000900001107983 */ /* 0x000f280000300a00 */
[----:B------:R1:W-:Y:S04]  /*ef70*/  STL.64 [R1+0xc30], R22 ;  /* 0x000c301601007387 */ /* 0x0003e80000100a00 */
[----:B------:R-:W4:Y:S01]  /*ef80*/  LDL.LU.64 R116, [R1+0x88] ;  /* 0x0000880001747983 */ /* 0x000f220000300a00 */
[----:B------:R-:W-:Y:S01]  /*ef90*/  ISETP.GE.U32.AND P5, PT, R4, 0x7fffff78, PT ;  /* 0x7fffff780400780c */ /* 0x000fe20003fa6070 */
[----:B------:R-:W-:-:S02]  /*efa0*/  VIADD R4, R113, 0xffffffb6 ;  /* 0xffffffb671047836 */ /* 0x000fc40000000000 */
[----:B------:R1:W-:Y:S01]  /*efb0*/  LDGSTS.E [R8+0x24008], desc[UR8][R22.64], !P0 ;  /* 0x2400800016087fae */ /* 0x0003e2000c121848 */
[----:B------:R-:W4:Y:S02]  /*efc0*/  LDC R113, c[0x0][0x230] ;  /* 0x00008c00ff717b82 */ /* 0x000f240000000800 */
[----:B------:R-:W-:Y:S01]  /*efd0*/  ISETP.GE.U32.AND P3, PT, R4, 0x7fffff77, PT ;  /* 0x7fffff770400780c */ /* 0x000fe20003f66070 */
[----:B------:R-:W-:Y:S01]  /*efe0*/  VIADD R4, R112, 0xffffffb5 ;  /* 0xffffffb570047836 */ /* 0x000fe20000000000 */
[----:B------:R1:W-:Y:S04]  /*eff0*/  STL.64 [R1+0xc28], R18 ;  /* 0x000c281201007387 */ /* 0x0003e80000100a00 */
[----:B------:R-:W-:Y:S01]  /*f000*/  ISETP.GE.U32.AND P2, PT, R4, 0x7fffff76, PT ;  /* 0x7fffff760400780c */ /* 0x000fe20003f46070 */
[----:B------:R-:W-:Y:S01]  /*f010*/  VIADD R4, R115, 0xffffffb4 ;  /* 0xffffffb473047836 */ /* 0x000fe20000000000 */
[----:B------:R1:W-:Y:S01]  /*f020*/  LDGSTS.E [R8+0x28008], desc[UR8][R18.64], !P0 ;  /* 0x2800800012087fae */ /* 0x0003e2000c121848 */
[----:B------:R-:W4:Y:S03]  /*f030*/  LDC R112, c[0x0][0x230] ;  /* 0x00008c00ff707b82 */ /* 0x000f260000000800 */
[----:B------:R-:W-:Y:S01]  /*f040*/  ISETP.GE.U32.AND P4, PT, R4, 0x7fffff75, PT ;  /* 0x7fffff750400780c */ /* 0x000fe20003f86070 */
[----:B------:R3:W-:Y:S01]  /*f050*/  STL.64 [R1+0xc20], R6 ;  /* 0x000c200601007387 */ /* 0x0007e20000100a00 */
[----:B------:R-:W-:-:S03]  /*f060*/  IADD3 R4, R114, -0x65, RZ ;  /* 0xffffff9b72047810 */ /* 0x000fc60007ffe0ff */
[----:B------:R3:W-:Y:S01]  /*f070*/  LDGSTS.E [R8+0x2c008], desc[UR8][R6.64], !P0 ;  /* 0x2c00800006087fae */ /* 0x0007e2000c121848 */
[----:B------:R-:W-:Y:S01]  /*f080*/  ISETP.GE.U32.AND P0, PT, R4, 0x7fffff5c, PT ;  /* 0x7fffff5c0400780c */ /* 0x000fe20003f06070 */
[----:B------:R-:W4:Y:S01]  /*f090*/  LDC R114, c[0x0][0x230] ;  /* 0x00008c00ff727b82 */ /* 0x000f220000000800 */
[----:B-1----:R-:W-:-:S07]  /*f0a0*/  IMAD.WIDE R22, R2, 0x4, R26 ;  /* 0x0000000402167825 */ /* 0x002fce00078e021a */
[----:B------:R-:W1:Y:S01]  /*f0b0*/  LDC R115, c[0x0][0x230] ;  /* 0x00008c00ff737b82 */ /* 0x000e620000000800 */
[C---:B------:R-:W-:Y:S01]  /*f0c0*/  IMAD.WIDE R18, R2.reuse, 0x4, R28 ;  /* 0x0000000402127825 */ /* 0x040fe200078e021c */
[----:B------:R-:W-:Y:S04]  /*f0d0*/  LDGSTS.E [R8+0x2000c], desc[UR8][R22.64], !P6 ;  /* 0x2000c00016087fae */ /* 0x000fe8000f121848 */
[----:B------:R-:W4:Y:S04]  /*f0e0*/  LDL.LU.64 R28, [R1+0x80] ;  /* 0x00008000011c7983 */ /* 0x000f280000300a00 */
[----:B------:R-:W4:Y:S04]  /*f0f0*/  LDL.LU.64 R26, [R1+0x78] ;  /* 0x00007800011a7983 */ /* 0x000f280000300a00 */
[----:B------:R3:W-:Y:S04]  /*f100*/  STL.64 [R1+0xc18], R22 ;  /* 0x000c181601007387 */ /* 0x0007e80000100a00 */
[----:B------:R-:W4:Y:S04]  /*f110*/  LDL.LU.64 R24, [R1+0x70] ;  /* 0x0000700001187983 */ /* 0x000f280000300a00 */
[----:B------:R1:W-:Y:S04]  /*f120*/  STL.64 [R1+0xc10], R18 ;  /* 0x000c101201007387 */ /* 0x0003e80000100a00 */
[----:B------:R-:W4:Y:S04]  /*f130*/  LDL.LU.64 R118, [R1+0x68] ;  /* 0x0000680001767983 */ /* 0x000f280000300a00 */
[----:B------:R1:W-:Y:S01]  /*f140*/  LDGSTS.E [R8+0x2400c], desc[UR8][R18.64], !P6 ;  /* 0x2400c00012087fae */ /* 0x0003e2000f121848 */
[----:B--2---:R-:W-:-:S04]  /*f150*/  IMAD.WIDE R14, R2, 0x4, R14 ;  /* 0x00000004020e7825 */ /* 0x004fc800078e020e */
[C---:B---3--:R-:W-:Y:S01]  /*f160*/  IMAD.WIDE R6, R2.reuse, 0x4, R154 ;  /* 0x0000000402067825 */ /* 0x048fe200078e029a */
[----:B------:R2:W-:Y:S04]  /*f170*/  STL.64 [R1+0xc08], R14 ;  /* 0x000c080e01007387 */ /* 0x0005e80000100a00 */
[----:B------:R3:W-:Y:S04]  /*f180*/  STL.64 [R1+0xc00], R6 ;  /* 0x000c000601007387 */ /* 0x0007e80000100a00 */
[----:B------:R-:W-:Y:S01]  /*f190*/  LDGSTS.E [R8+0x2800c], desc[UR8][R14.64], !P6 ;  /* 0x2800c0000e087fae */ /* 0x000fe2000f121848 */
[----:B------:R-:W-:-:S03]  /*f1a0*/  IMAD.WIDE R30, R2, 0x4, R30 ;  /* 0x00000004021e7825 */ /* 0x000fc600078e021e */
[----:B------:R-:W3:Y:S04]  /*f1b0*/  LDL.LU.64 R22, [R1+0x60] ;  /* 0x0000600001167983 */ /* 0x000ee80000300a00 */
[----:B------:R3:W-:Y:S01]  /*f1c0*/  LDGSTS.E [R8+0x2c00c], desc[UR8][R6.64], !P6 ;  /* 0x2c00c00006087fae */ /* 0x0007e2000f121848 */
[----:B-1----:R-:W-:-:S03]  /*f1d0*/  IMAD.WIDE R18, R2, 0x4, R20 ;  /* 0x0000000402127825 */ /* 0x002fc600078e0214 */
[----:B------:R-:W3:Y:S04]  /*f1e0*/  LDL.LU.64 R154, [R1+0x58] ;  /* 0x00005800019a7983 */ /* 0x000ee80000300a00 */
[----:B------:R-:W-:Y:S04]  /*f1f0*/  STL.64 [R1+0xbf0], R30 ;  /* 0x000bf01e01007387 */ /* 0x000fe80000100a00 */
[----:B--2---:R-:W2:Y:S04]  /*f200*/  LDL.LU.64 R14, [R1+0x50] ;  /* 0x00005000010e7983 */ /* 0x004ea80000300a00 */
[----:B------:R1:W-:Y:S04]  /*f210*/  STL.64 [R1+0xbe8], R18 ;  /* 0x000be81201007387 */ /* 0x0003e80000100a00 */
[----:B------:R-:W2:Y:S01]  /*f220*/  LDL.LU.64 R20, [R1+0x48] ;  /* 0x0000480001147983 */ /* 0x000ea20000300a00 */
[----:B----4-:R-:W-:-:S03]  /*f230*/  IMAD.WIDE R16, R2, 0x4, R16 ;  /* 0x0000000402107825 */ /* 0x010fc600078e0210 */
[----:B------:R-:W-:Y:S01]  /*f240*/  LDGSTS.E [R8+0x30000], desc[UR8][R30.64], !P0 ;  /* 0x300000001e087fae */ /* 0x000fe2000c121848 */
[----:B---3--:R-:W-:-:S03]  /*f250*/  IMAD.WIDE R6, R2, 0x4, R116 ;  /* 0x0000000402067825 */ /* 0x008fc600078e0274 */
[----:B------:R3:W-:Y:S04]  /*f260*/  STL.64 [R1+0xbe0], R16 ;  /* 0x000be01001007387 */ /* 0x0007e80000100a00 */
[----:B------:R-:W-:Y:S04]  /*f270*/  LDGSTS.E [R8+0x34000], desc[UR8][R18.64], !P0 ;  /* 0x3400000012087fae */ /* 0x000fe8000c121848 */
[----:B------:R4:W-:Y:S04]  /*f280*/  STL.64 [R1+0xbd8], R6 ;  /* 0x000bd80601007387 */ /* 0x0009e80000100a00 */
[----:B------:R-:W-:Y:S04]  /*f290*/  LDGSTS.E [R8+0x38000], desc[UR8][R16.64], !P0 ;  /* 0x3800000010087fae */ /* 0x000fe8000c121848 */
[----:B-1----:R-:W2:Y:S01]  /*f2a0*/  LDL.LU.64 R18, [R1+0x40] ;  /* 0x0000400001127983 */ /* 0x002ea20000300a00 */
[----:B------:R-:W-:-:S02]  /*f2b0*/  VIADD R4, R113, 0xffffff9a ;  /* 0xffffff9a71047836 */ /* 0x000fc40000000000 */
[----:B------:R-:W1:Y:S01]  /*f2c0*/  LDC R113, c[0x0][0x230] ;  /* 0x00008c00ff717b82 */ /* 0x000e620000000800 */
[----:B------:R4:W-:Y:S04]  /*f2d0*/  LDGSTS.E [R8+0x3c000], desc[UR8][R6.64], !P0 ;  /* 0x3c00000006087fae */ /* 0x0009e8000c121848 */
[----:B---3--:R-:W3:Y:S04]  /*f2e0*/  LDL.LU.64 R16, [R1+0x38] ;  /* 0x0000380001107983 */ /* 0x008ee80000300a00 */
[----:B------:R-:W3:Y:S01]  /*f2f0*/  LDL.LU.64 R30, [R1+0x30] ;  /* 0x00003000011e7983 */ /* 0x000ee20000300a00 */
[----:B------:R-:W-:Y:S01]  /*f300*/  ISETP.GE.U32.AND P6, PT, R4, 0x7fffff5b, PT ;  /* 0x7fffff5b0400780c */ /* 0x000fe20003fc6070 */
[----:B------:R-:W-:-:S02]  /*f310*/  VIADD R4, R112, 0xffffff99 ;  /* 0xffffff9970047836 */ /* 0x000fc40000000000 */
[----:B------:R-:W1:Y:S01]  /*f320*/  LDC R112, c[0x0][0x230] ;  /* 0x00008c00ff707b82 */ /* 0x000e620000000800 */
[----:B------:R-:W-:-:S04]  /*f330*/  IMAD.WIDE R28, R2, 0x4, R28 ;  /* 0x00000004021c7825 */ /* 0x000fc800078e021c */
[----:B------:R-:W-:Y:S01]  /*f340*/  IMAD.WIDE R26, R2, 0x4, R26 ;  /* 0x00000004021a7825 */ /* 0x000fe200078e021a */
[----:B------:R-:W-:Y:S01]  /*f350*/  STL.64 [R1+0xbd0], R28 ;  /* 0x000bd01c01007387 */ /* 0x000fe20000100a00 */
[----:B------:R-:W-:Y:S02]  /*f360*/  ISETP.GE.U32.AND P0, PT, R4, 0x7fffff5a, PT ;  /* 0x7fffff5a0400780c */ /* 0x000fe40003f06070 */
[C---:B------:R-:W-:Y:S01]  /*f370*/  IMAD.WIDE R24, R2.reuse, 0x4, R24 ;  /* 0x0000000402187825 */ /* 0x040fe200078e0218 */
[----:B------:R-:W-:Y:S04]  /*f380*/  STL.64 [R1+0x3b0], R26 ;  /* 0x0003b01a01007387 */ /* 0x000fe80000100a00 */
[----:B------:R-:W-:Y:S01]  /*f390*/  LDGSTS.E [R8+0x30004], desc[UR8][R28.64], !P6 ;  /* 0x300040001c087fae */ /* 0x000fe2000f121848 */
[----:B----4-:R-:W-:-:S03]  /*f3a0*/  IMAD.WIDE R6, R2, 0x4, R118 ;  /* 0x0000000402067825 */ /* 0x010fc600078e0276 */
[----:B------:R4:W-:Y:S04]  /*f3b0*/  STL.64 [R1+0x3c0], R24 ;  /* 0x0003c01801007387 */ /* 0x0009e80000100a00 */
[----:B------:R-:W3:Y:S04]  /*f3c0*/  LDL.LU.64 R116, [R1+0x28] ;  /* 0x0000280001747983 */ /* 0x000ee80000300a00 */
[----:B------:R-:W-:Y:S04]  /*f3d0*/  LDGSTS.E [R8+0x34004], desc[UR8][R26.64], !P6 ;  /* 0x340040001a087fae */ /* 0x000fe8000f121848 */
[----:B------:R1:W-:Y:S04]  /*f3e0*/  STL.64 [R1+0x3d0], R6 ;  /* 0x0003d00601007387 */ /* 0x0003e80000100a00 */
[----:B------:R-:W-:Y:S04]  /*f3f0*/  LDGSTS.E [R8+0x38004], desc[UR8][R24.64], !P6 ;  /* 0x3800400018087fae */ /* 0x000fe8000f121848 */
[----:B------:R1:W-:Y:S04]  /*f400*/  LDGSTS.E [R8+0x3c004], desc[UR8][R6.64], !P6 ;  /* 0x3c00400006087fae */ /* 0x0003e8000f121848 */
[----:B----4-:R-:W4:Y:S04]  /*f410*/  LDL.LU.64 R24, [R1+0x3a0] ;  /* 0x0003a00001187983 */ /* 0x010f280000300a00 */
[----:B------:R-:W4:Y:S04]  /*f420*/  LDL.LU.64 R26, [R1+0x398] ;  /* 0x00039800011a7983 */ /* 0x000f280000300a00 */
[----:B------:R-:W4:Y:S01]  /*f430*/  LDL.LU.64 R28, [R1+0x390] ;  /* 0x00039000011c7983 */ /* 0x000f220000300a00 */
[----:B------:R-:W-:-:S05]  /*f440*/  IMAD.WIDE R118, R2, 0x4, R22 ;  /* 0x0000000402767825 */ /* 0x000fca00078e0216 */
[----:B------:R1:W-:Y:S01]  /*f450*/  STL.64 [R1+0x3e0], R118 ;  /* 0x0003e07601007387 */ /* 0x0003e20000100a00 */
[----:B------:R-:W-:-:S03]  /*f460*/  IMAD.WIDE R22, R2, 0x4, R154 ;  /* 0x0000000402167825 */ /* 0x000fc600078e029a */
[----:B------:R-:W-:Y:S04]  /*f470*/  LDGSTS.E [R8+0x30008], desc[UR8][R118.64], !P0 ;  /* 0x3000800076087fae */ /* 0x000fe8000c121848 */
[----:B------:R-:W-:Y:S01]  /*f480*/  LDGSTS.E [R8+0x34008], desc[UR8][R22.64], !P0 ;  /* 0x3400800016087fae */ /* 0x000fe2000c121848 */
[----:B--2---:R-:W-:-:S05]  /*f490*/  IMAD.WIDE R14, R2, 0x4, R14 ;  /* 0x00000004020e7825 */ /* 0x004fca00078e020e */
[----:B------:R2:W-:Y:S01]  /*f4a0*/  LDGSTS.E [R8+0x38008], desc[UR8][R14.64], !P0 ;  /* 0x380080000e087fae */ /* 0x0005e2000c121848 */
[----:B-1----:R-:W-:-:S03]  /*f4b0*/  IMAD.WIDE R6, R2, 0x4, R20 ;  /* 0x0000000402067825 */ /* 0x002fc600078e0214 */
[----:B------:R-:W4:Y:S04]  /*f4c0*/  LDL.LU.64 R20, [R1+0x388] ;  /* 0x0003880001147983 */ /* 0x000f280000300a00 */
[----:B------:R1:W-:Y:S04]  /*f4d0*/  STL.64 [R1+0x3f0], R22 ;  /* 0x0003f01601007387 */ /* 0x0003e80000100a00 */
[----:B------:R2:W-:Y:S04]  /*f4e0*/  STL.64 [R1+0x400], R14 ;  /* 0x0004000e01007387 */ /* 0x0005e80000100a00 */
[----:B------:R2:W-:Y:S04]  /*f4f0*/  STL.64 [R1+0x410], R6 ;  /* 0x0004100601007387 */ /* 0x0005e80000100a00 */
[----:B------:R-:W4:Y:S01]  /*f500*/  LDL.LU.64 R118, [R1+0x380] ;  /* 0x0003800001767983 */ /* 0x000f220000300a00 */
[----:B------:R-:W-:-:S03]  /*f510*/  IMAD.WIDE R18, R2, 0x4, R18 ;  /* 0x0000000402127825 */ /* 0x000fc600078e0212 */
[----:B------:R2:W-:Y:S04]  /*f520*/  LDGSTS.E [R8+0x3c008], desc[UR8][R6.64], !P0 ;  /* 0x3c00800006087fae */ /* 0x0005e8000c121848 */
[----:B------:R4:W-:Y:S01]  /*f530*/  STL.64 [R1+0x420], R18 ;  /* 0x0004201201007387 */ /* 0x0009e20000100a00 */
[----:B---3--:R-:W-:-:S03]  /*f540*/  IMAD.WIDE R16, R2, 0x4, R16 ;  /* 0x0000000402107825 */ /* 0x008fc600078e0210 */
[----:B-1----:R-:W3:Y:S01]  /*f550*/  LDL.LU.64 R22, [R1+0x378] ;  /* 0x0003780001167983 */ /* 0x002ee20000300a00 */
[----:B--2---:R-:W-:-:S03]  /*f560*/  IMAD.WIDE R14, R2, 0x4, R30 ;  /* 0x00000004020e7825 */ /* 0x004fc600078e021e */
[----:B------:R1:W-:Y:S04]  /*f570*/  STL.64 [R1+0x430], R16 ;  /* 0x0004301001007387 */ /* 0x0003e80000100a00 */
[----:B------:R-:W2:Y:S04]  /*f580*/  LDL.LU.64 R30, [R1+0x370] ;  /* 0x00037000011e7983 */ /* 0x000ea80000300a00 */
[----:B------:R1:W-:Y:S04]  /*f590*/  STL.64 [R1+0x440], R14 ;  /* 0x0004400e01007387 */ /* 0x0003e80000100a00 */
[----:B------:R-:W2:Y:S01]  /*f5a0*/  LDL.LU.64 R154, [R1+0x368] ;  /* 0x00036800019a7983 */ /* 0x000ea20000300a00 */
[----:B------:R-:W-:-:S02]  /*f5b0*/  VIADD R4, R114, 0xffffff98 ;  /* 0xffffff9872047836 */ /* 0x000fc40000000000 */
[----:B------:R-:W2:Y:S03]  /*f5c0*/  LDC R114, c[0x0][0x230] ;  /* 0x00008c00ff727b82 */ /* 0x000ea60000000800 */
[----:B------:R-:W-:-:S13]  /*f5d0*/  ISETP.GE.U32.AND P6, PT, R4, 0x7fffff59, PT ;  /* 0x7fffff590400780c */ /* 0x000fda0003fc6070 */
[----:B------:R4:W-:Y:S04]  /*f5e0*/  LDGSTS.E [R8+0x3000c], desc[UR8][R18.64], !P6 ;  /* 0x3000c00012087fae */ /* 0x0009e8000f121848 */
[----:B------:R1:W-:Y:S01]  /*f5f0*/  LDGSTS.E [R8+0x3400c], desc[UR8][R16.64], !P6 ;  /* 0x3400c00010087fae */ /* 0x0003e2000f121848 */
[----:B------:R-:W-:-:S03]  /*f600*/  IMAD.WIDE R6, R2, 0x4, R116 ;  /* 0x0000000402067825 */ /* 0x000fc600078e0274 */
[----:B------:R1:W-:Y:S04]  /*f610*/  LDGSTS.E [R8+0x3800c], desc[UR8][R14.64], !P6 ;  /* 0x3800c0000e087fae */ /* 0x0003e8000f121848 */
[----:B------:R1:W-:Y:S04]  /*f620*/  STL.64 [R1+0x450], R6 ;  /* 0x0004500601007387 */ /* 0x0003e80000100a00 */
[----:B------:R1:W-:Y:S01]  /*f630*/  LDGSTS.E [R8+0x3c00c], desc[UR8][R6.64], !P6 ;  /* 0x3c00c00006087fae */ /* 0x0003e2000f121848 */
[----:B----4-:R-:W-:-:S04]  /*f640*/  IMAD.WIDE R18, R2, 0x4, R24 ;  /* 0x0000000402127825 */ /* 0x010fc800078e0218 */
[C---:B-1----:R-:W-:Y:S01]  /*f650*/  IMAD.WIDE R16, R2.reuse, 0x4, R26 ;  /* 0x0000000402107825 */ /* 0x042fe200078e021a */
[----:B------:R1:W-:Y:S03]  /*f660*/  LDGSTS.E [R9+0x20000], desc[UR8][R18.64], !P5 ;  /* 0x2000000012097fae */ /* 0x0003e6000e921848 */
[C---:B------:R-:W-:Y:S01]  /*f670*/  IMAD.WIDE R14, R2.reuse, 0x4, R28 ;  /* 0x00000004020e7825 */ /* 0x040fe200078e021c */
[----:B------:R4:W-:Y:S04]  /*f680*/  LDGSTS.E [R9+0x24000], desc[UR8][R16.64], !P5 ;  /* 0x2400000010097fae */ /* 0x0009e8000e921848 */
[----:B------:R-:W4:Y:S04]  /*f690*/  LDL.LU.64 R28, [R1+0x360] ;  /* 0x00036000011c7983 */ /* 0x000f280000300a00 */
[----:B------:R1:W-:Y:S04]  /*f6a0*/  STL.64 [R1+0xbf8], R18 ;  /* 0x000bf81201007387 */ /* 0x0003e80000100a00 */
[----:B------:R-:W4:Y:S04]  /*f6b0*/  LDL.LU.64 R26, [R1+0x358] ;  /* 0x00035800011a7983 */ /* 0x000f280000300a00 */
[----:B------:R1:W-:Y:S04]  /*f6c0*/  STL.64 [R1+0xbc8], R16 ;  /* 0x000bc81001007387 */ /* 0x0003e80000100a00 */
[----:B------:R-:W4:Y:S04]  /*f6d0*/  LDL.LU.64 R24, [R1+0x350] ;  /* 0x0003500001187983 */ /* 0x000f280000300a00 */
[----:B------:R1:W-:Y:S04]  /*f6e0*/  STL.64 [R1+0xbc0], R14 ;  /* 0x000bc00e01007387 */ /* 0x0003e80000100a00 */
[----:B------:R4:W-:Y:S01]  /*f6f0*/  LDGSTS.E [R9+0x28000], desc[UR8][R14.64], !P5 ;  /* 0x280000000e097fae */ /* 0x0009e2000e921848 */
[----:B------:R-:W-:-:S03]  /*f700*/  IMAD.WIDE R6, R2, 0x4, R20 ;  /* 0x0000000402067825 */ /* 0x000fc600078e0214 */
[----:B------:R-:W4:Y:S04]  /*f710*/  LDL.LU.64 R20, [R1+0x348] ;  /* 0x0003480001147983 */ /* 0x000f280000300a00 */
[----:B------:R3:W-:Y:S04]  /*f720*/  STL.64 [R1+0xbb8], R6 ;  /* 0x000bb80601007387 */ /* 0x0007e80000100a00 */
[----:B-1----:R-:W4:Y:S04]  /*f730*/  LDL.LU.64 R18, [R1+0x340] ;  /* 0x0003400001127983 */ /* 0x002f280000300a00 */
[----:B------:R-:W4:Y:S01]  /*f740*/  LDL.LU.64 R16, [R1+0x338] ;  /* 0x0003380001107983 */ /* 0x000f220000300a00 */
[----:B------:R-:W-:-:S03]  /*f750*/  IMAD.WIDE R116, R2, 0x4, R118 ;  /* 0x0000000402747825 */ /* 0x000fc600078e0276 */
[----:B------:R1:W-:Y:S04]  /*f760*/  LDGSTS.E [R9+0x2c000], desc[UR8][R6.64], !P5 ;  /* 0x2c00000006097fae */ /* 0x0003e8000e921848 */
[----:B------:R-:W4:Y:S04]  /*f770*/  LDL.LU.64 R14, [R1+0x330] ;  /* 0x00033000010e7983 */ /* 0x000f280000300a00 */
[----:B------:R1:W-:Y:S04]  /*f780*/  LDGSTS.E [R9+0x20004], desc[UR8][R116.64], !P3 ;  /* 0x2000400074097fae */ /* 0x0003e8000d921848 */
[----:B---3--:R-:W1:Y:S01]  /*f790*/  LDL.LU.64 R6, [R1+0x328] ;  /* 0x0003280001067983 */ /* 0x008e620000300a00 */
[----:B------:R-:W-:-:S03]  /*f7a0*/  IMAD.WIDE R22, R2, 0x4, R22 ;  /* 0x0000000402167825 */ /* 0x000fc600078e0216 */
[----:B------:R3:W-:Y:S01]  /*f7b0*/  STL.64 [R1+0xbb0], R116 ;  /* 0x000bb07401007387 */ /* 0x0007e20000100a00 */
[----:B--2---:R-:W-:-:S03]  /*f7c0*/  IMAD.WIDE R30, R2, 0x4, R30 ;  /* 0x00000004021e7825 */ /* 0x004fc600078e021e */
[----:B------:R2:W-:Y:S01]  /*f7d0*/  STL.64 [R1+0xba8], R22 ;  /* 0x000ba81601007387 */ /* 0x0005e20000100a00 */
[----:B------:R-:W-:-:S03]  /*f7e0*/  IMAD.WIDE R154, R2, 0x4, R154 ;  /* 0x00000004029a7825 */ /* 0x000fc600078e029a */
[----:B------:R2:W-:Y:S04]  /*f7f0*/  STL.64 [R1+0xba0], R30 ;  /* 0x000ba01e01007387 */ /* 0x0005e80000100a00 */
[----:B------:R2:W-:Y:S04]  /*f800*/  STL.64 [R1+0xb98], R154 ;  /* 0x000b989a01007387 */ /* 0x0005e80000100a00 */
[----:B------:R-:W4:Y:S04]  /*f810*/  LDL.LU.64 R118, [R1+0x20] ;  /* 0x0000200001767983 */ /* 0x000f280000300a00 */
[----:B------:R1:W-:Y:S04]  /*f820*/  LDGSTS.E [R9+0x24004], desc[UR8][R22.64], !P3 ;  /* 0x2400400016097fae */ /* 0x0003e8000d921848 */
[----:B---3--:R-:W3:Y:S04]  /*f830*/  LDL.LU.64 R116, [R1+0x18] ;  /* 0x0000180001747983 */ /* 0x008ee80000300a00 */
[----:B------:R-:W-:Y:S04]  /*f840*/  LDGSTS.E [R9+0x28004], desc[UR8][R30.64], !P3 ;  /* 0x280040001e097fae */ /* 0x000fe8000d921848 */
[----:B--2---:R-:W2:Y:S04]  /*f850*/  LDL.LU.64 R22, [R1+0x10] ;  /* 0x0000100001167983 */ /* 0x004ea80000300a00 */
[----:B------:R-:W2:Y:S04]  /*f860*/  LDL.LU.64 R156, [R1+0x8] ;  /* 0x00000800019c7983 */ /* 0x000ea80000300a00 */
[----:B------:R-:W2:Y:S04]  /*f870*/  LDL.LU.64 R30, [R1+0x24b8] ;  /* 0x0024b800011e7983 */ /* 0x000ea80000300a00 */
[----:B------:R-:W-:Y:S04]  /*f880*/  LDGSTS.E [R9+0x2c004], desc[UR8][R154.64], !P3 ;  /* 0x2c0040009a097fae */ /* 0x000fe8000d921848 */
[----:B------:R-:W2:Y:S01]  /*f890*/  LDL.LU.64 R154, [R1] ;  /* 0x00000000019a7983 */ /* 0x000ea20000300a00 */
[----:B------:R-:W-:-:S02]  /*f8a0*/  IADD3 R4, R115, -0x4d, RZ ;  /* 0xffffffb373047810 */ /* 0x000fc40007ffe0ff */
[----:B------:R-:W4:Y:S02]  /*f8b0*/  LDC R115, c[0x0][0x230] ;  /* 0x00008c00ff737b82 */ /* 0x000f240000000800 */
[----:B------:R-:W-:Y:S01]  /*f8c0*/  ISETP.GE.U32.AND P0, PT, R4, 0x7fffff74, PT ;  /* 0x7fffff740400780c */ /* 0x000fe20003f06070 */
[----:B------:R-:W-:-:S05]  /*f8d0*/  VIADD R4, R113, 0xffffffb2 ;  /* 0xffffffb271047836 */ /* 0x000fca0000000000 */
[----:B------:R-:W1:Y:S01]  /*f8e0*/  LDC R113, c[0x0][0x230] ;  /* 0x00008c00ff717b82 */ /* 0x000e620000000800 */
[----:B------:R-:W-:Y:S01]  /*f8f0*/  ISETP.GE.U32.AND P6, PT, R4, 0x7fffff73, PT ;  /* 0x7fffff730400780c */ /* 0x000fe20003fc6070 */
[----:B------:R-:W-:Y:S02]  /*f900*/  VIADD R4, R112, 0xffffffb1 ;  /* 0xffffffb170047836 */ /* 0x000fe40000000000 */
[----:B----4-:R-:W-:-:S03]  /*f910*/  IMAD.WIDE R28, R2, 0x4, R28 ;  /* 0x00000004021c7825 */ /* 0x010fc600078e021c */
[----:B------:R-:W-:Y:S01]  /*f920*/  ISETP.GE.U32.AND P5, PT, R4, 0x7fffff72, PT ;  /* 0x7fffff720400780c */ /* 0x000fe20003fa6070 */
[----:B------:R-:W4:Y:S01]  /*f930*/  LDC R112, c[0x0][0x230] ;  /* 0x00008c00ff707b82 */ /* 0x000f220000000800 */
[C---:B------:R-:W-:Y:S01]  /*f940*/  IMAD.WIDE R26, R2.reuse, 0x4, R26 ;  /* 0x00000004021a7825 */ /* 0x040fe200078e021a */
[----:B------:R-:W-:Y:S03]  /*f950*/  LDGSTS.E [R9+0x20008], desc[UR8][R28.64], !P2 ;  /* 0x200080001c097fae */ /* 0x000fe6000d121848 */
[C---:B------:R-:W-:Y:S01]  /*f960*/  IMAD.WIDE R24, R2.reuse, 0x4, R24 ;  /* 0x0000000402187825 */ /* 0x040fe200078e0218 */
[----:B------:R1:W-:Y:S03]  /*f970*/  STL.64 [R1+0xb90], R28 ;  /* 0x000b901c01007387 */ /* 0x0003e60000100a00 */
[----:B------:R-:W-:Y:S01]  /*f980*/  VIADD R4, R115, 0xffffffb0 ;  /* 0xffffffb073047836 */ /* 0x000fe20000000000 */
[----:B------:R-:W-:Y:S01]  /*f990*/  LDGSTS.E [R9+0x24008], desc[UR8][R26.64], !P2 ;  /* 0x240080001a097fae */ /* 0x000fe2000d121848 */
[----:B------:R-:W-:Y:S01]  /*f9a0*/  IMAD.WIDE R244, R2, 0x4, R244 ;  /* 0x0000000402f47825 */ /* 0x000fe200078e02f4 */
[----:B------:R-:W4:Y:S02]  /*f9b0*/  LDC R115, c[0x0][0x230] ;  /* 0x00008c00ff737b82 */ /* 0x000f240000000800 */
[----:B------:R-:W-:Y:S01]  /*f9c0*/  ISETP.GE.U32.AND P3, PT, R4, 0x7fffff71, PT ;  /* 0x7fffff710400780c */ /* 0x000fe20003f66070 */
[----:B------:R1:W-:Y:S01]  /*f9d0*/  STL.64 [R1+0xb88], R26 ;  /* 0x000b881a01007387 */ /* 0x0003e20000100a00 */
[----:B------:R-:W-:-:S03]  /*f9e0*/  IADD3 R4, R114, -0x69, RZ ;  /* 0xffffff9772047810 */ /* 0x000fc60007ffe0ff */
[----:B------:R-:W-:Y:S01]  /*f9f0*/  LDGSTS.E [R9+0x28008], desc[UR8][R24.64], !P2 ;  /* 0x2800800018097fae */ /* 0x000fe2000d121848 */
[----:B------:R-:W4:Y:S03]  /*fa00*/  LDC R114, c[0x0][0x230] ;  /* 0x00008c00ff727b82 */ /* 0x000f260000000800 */
[----:B------:R1:W-:Y:S04]  /*fa10*/  STL.64 [R1+0xb80], R24 ;  /* 0x000b801801007387 */ /* 0x0003e80000100a00 */
[----:B-1----:R-:W4:Y:S04]  /*fa20*/  LDL.LU.64 R28, [R1+0x24b0] ;  /* 0x0024b000011c7983 */ /* 0x002f280000300a00 */
[----:B------:R-:W4:Y:S01]  /*fa30*/  LDL.LU.64 R26, [R1+0x24a8] ;  /* 0x0024a800011a7983 */ /* 0x000f220000300a00 */
[----:B------:R-:W-:-:S05]  /*fa40*/  IMAD.WIDE R20, R2, 0x4, R20 ;  /* 0x0000000402147825 */ /* 0x000fca00078e0214 */
[----:B------:R-:W-:Y:S01]  /*fa50*/  LDGSTS.E [R9+0x2c008], desc[UR8][R20.64], !P2 ;  /* 0x2c00800014097fae */ /* 0x000fe2000d121848 */
[----:B------:R-:W-:Y:S01]  /*fa60*/  ISETP.GE.U32.AND P2, PT, R4, 0x7fffff58, PT ;  /* 0x7fffff580400780c */ /* 0x000fe20003f46070 */
[C---:B------:R-:W-:Y:S02]  /*fa70*/  IMAD.WIDE R18, R2.reuse, 0x4, R18 ;  /* 0x0000000402127825 */ /* 0x040fe400078e0212 */
[----:B------:R1:W-:Y:S02]  /*fa80*/  STL.64 [R1+0xb78], R20 ;  /* 0x000b781401007387 */ /* 0x0003e40000100a00 */
[----:B------:R-:W-:Y:S02]  /*fa90*/  IMAD.WIDE R16, R2, 0x4, R16 ;  /* 0x0000000402107825 */ /* 0x000fe400078e0210 */
[----:B------:R-:W4:Y:S02]  /*faa0*/  LDL.LU.64 R24, [R1+0x24a0] ;  /* 0x0024a00001187983 */ /* 0x000f240000300a00 */
[----:B------:R-:W-:-:S02]  /*fab0*/  VIADD R4, R113, 0xffffff96 ;  /* 0xffffff9671047836 */ /* 0x000fc40000000000 */
[----:B------:R-:W-:Y:S01]  /*fac0*/  LDGSTS.E [R9+0x2000c], desc[UR8][R18.64], !P4 ;  /* 0x2000c00012097fae */ /* 0x000fe2000e121848 */
[C---:B------:R-:W-:Y:S01]  /*fad0*/  IMAD.WIDE R242, R2.reuse, 0x4, R242 ;  /* 0x0000000402f27825 */ /* 0x040fe200078e02f2 */
[----:B------:R-:W4:Y:S02]  /*fae0*/  LDC R113, c[0x0][0x230] ;  /* 0x00008c00ff717b82 */ /* 0x000f240000000800 */
[----:B-1----:R-:W4:Y:S01]  /*faf0*/  LDL.LU.64 R20, [R1+0x2498] ;  /* 0x0024980001147983 */ /* 0x002f220000300a00 */
[----:B------:R-:W-:-:S03]  /*fb00*/  IMAD.WIDE R14, R2, 0x4, R14 ;  /* 0x00000004020e7825 */ /* 0x000fc600078e020e */
[----:B------:R-:W-:Y:S01]  /*fb10*/  LDGSTS.E [R9+0x2400c], desc[UR8][R16.64], !P4 ;  /* 0x2400c00010097fae */ /* 0x000fe2000e121848 */
[----:B------:R-:W-:-:S03]  /*fb20*/  IMAD.WIDE R6, R2, 0x4, R6 ;  /* 0x0000000402067825 */ /* 0x000fc600078e0206 */
[----:B------:R1:W-:Y:S04]  /*fb30*/  STL.64 [R1+0xb70], R18 ;  /* 0x000b701201007387 */ /* 0x0003e80000100a00 */
[----:B------:R-:W-:Y:S04]  /*fb40*/  LDGSTS.E [R9+0x2800c], desc[UR8][R14.64], !P4 ;  /* 0x2800c0000e097fae */ /* 0x000fe8000e121848 */
[----:B------:R1:W-:Y:S04]  /*fb50*/  STL.64 [R1+0xb68], R16 ;  /* 0x000b681001007387 */ /* 0x0003e80000100a00 */
[----:B------:R2:W-:Y:S01]  /*fb60*/  LDGSTS.E [R9+0x2c00c], desc[UR8][R6.64], !P4 ;  /* 0x2c00c00006097fae */ /* 0x0005e2000e121848 */
[----:B------:R-:W-:-:S03]  /*fb70*/  ISETP.GE.U32.AND P4, PT, R4, 0x7fffff57, PT ;  /* 0x7fffff570400780c */ /* 0x000fc60003f86070 */
[----:B-1----:R-:W4:Y:S04]  /*fb80*/  LDL.LU.64 R18, [R1+0x2490] ;  /* 0x0024900001127983 */ /* 0x002f280000300a00 */
[----:B------:R1:W-:Y:S04]  /*fb90*/  STL.64 [R1+0xb60], R14 ;  /* 0x000b600e01007387 */ /* 0x0003e80000100a00 */
[----:B------:R-:W4:Y:S01]  /*fba0*/  LDL.LU.64 R16, [R1+0x2488] ;  /* 0x0024880001107983 */ /* 0x000f220000300a00 */
[----:B------:R-:W-:-:S03]  /*fbb0*/  IMAD.WIDE R118, R2, 0x4, R118 ;  /* 0x0000000402767825 */ /* 0x000fc600078e0276 */
[----:B------:R2:W-:Y:S04]  /*fbc0*/  STL.64 [R1+0xb58], R6 ;  /* 0x000b580601007387 */ /* 0x0005e80000100a00 */
[----:B-1----:R-:W4:Y:S01]  /*fbd0*/  LDL.LU.64 R14, [R1+0x2480] ;  /* 0x00248000010e7983 */ /* 0x002f220000300a00 */
[----:B---3--:R-:W-:-:S03]  /*fbe0*/  IMAD.WIDE R116, R2, 0x4, R116 ;  /* 0x0000000402747825 */ /* 0x008fc600078e0274 */
[----:B------:R-:W-:Y:S04]  /*fbf0*/  STL.64 [R1+0xb48], R118 ;  /* 0x000b487601007387 */ /* 0x000fe80000100a00 */
[----:B------:R-:W-:Y:S01]  /*fc00*/  LDGSTS.E [R9+0x30000], desc[UR8][R118.64], !P2 ;  /* 0x3000000076097fae */ /* 0x000fe2000d121848 */
[----:B--2---:R-:W-:-:S03]  /*fc10*/  IMAD.WIDE R22, R2, 0x4, R22 ;  /* 0x0000000402167825 */ /* 0x004fc600078e0216 */
[----:B------:R1:W-:Y:S01]  /*fc20*/  STL.64 [R1+0xb40], R116 ;  /* 0x000b407401007387 */ /* 0x0003e20000100a00 */
[----:B------:R-:W-:-:S03]  /*fc30*/  IMAD.WIDE R6, R2, 0x4, R156 ;  /* 0x0000000402067825 */ /* 0x000fc600078e029c */
[----:B------:R1:W-:Y:S04]  /*fc40*/  LDGSTS.E [R9+0x34000], desc[UR8][R116.64], !P2 ;  /* 0x3400000074097fae */ /* 0x0003e8000d121848 */
[----:B------:R2:W-:Y:S04]  /*fc50*/  STL.64 [R1+0xb38], R22 ;  /* 0x000b381601007387 */ /* 0x0005e80000100a00 */
[----:B------:R2:W-:Y:S01]  /*fc60*/  LDGSTS.E [R9+0x38000], desc[UR8][R22.64], !P2 ;  /* 0x3800000016097fae */ /* 0x0005e2000d121848 */
[----:B-1----:R-:W-:-:S03]  /*fc70*/  IMAD.WIDE R116, R2, 0x4, R250 ;  /* 0x0000000402747825 */ /* 0x002fc600078e02fa */
[----:B------:R1:W-:Y:S04]  /*fc80*/  STL.64 [R1+0xb30], R6 ;  /* 0x000b300601007387 */ /* 0x0003e80000100a00 */
[----:B------:R1:W-:Y:S01]  /*fc90*/  LDGSTS.E [R9+0x3c000], desc[UR8][R6.64], !P2 ;  /* 0x3c00000006097fae */ /* 0x0003e2000d121848 */
[----:B------:R-:W-:-:S04]  /*fca0*/  IMAD.WIDE R118, R2, 0x4, R154 ;  /* 0x0000000402767825 */ /* 0x000fc800078e029a */
[C---:B--2---:R-:W-:Y:S01]  /*fcb0*/  IMAD.WIDE R22, R2.reuse, 0x4, R248 ;  /* 0x0000000402167825 */ /* 0x044fe200078e02f8 */
[----:B------:R-:W-:Y:S03]  /*fcc0*/  STL.64 [R1+0xb28], R118 ;  /* 0x000b287601007387 */ /* 0x000fe60000100a00 */
[----:B-1----:R-:W-:Y:S01]  /*fcd0*/  IMAD.WIDE R6, R2, 0x4, R246 ;  /* 0x0000000402067825 */ /* 0x002fe200078e02f6 */
[----:B------:R-:W-:Y:S04]  /*fce0*/  STL.64 [R1+0xb20], R116 ;  /* 0x000b207401007387 */ /* 0x000fe80000100a00 */
[----:B------:R-:W-:Y:S04]  /*fcf0*/  LDGSTS.E [R9+0x30004], desc[UR8][R118.64], !P4 ;  /* 0x3000400076097fae */ /* 0x000fe8000e121848 */
[----:B------:R1:W-:Y:S04]  /*fd00*/  STL.64 [R1+0xb18], R22 ;  /* 0x000b181601007387 */ /* 0x0003e80000100a00 */
[----:B------:R-:W-:Y:S04]  /*fd10*/  LDGSTS.E [R9+0x34004], desc[UR8][R116.64], !P4 ;  /* 0x3400400074097fae */ /* 0x000fe8000e121848 */
[----:B------:R2:W-:Y:S04]  /*fd20*/  STL.64 [R1+0xb10], R6 ;  /* 0x000b100601007387 */ /* 0x0005e80000100a00 */
[----:B------:R-:W-:Y:S01]  /*fd30*/  LDGSTS.E [R9+0x38004], desc[UR8][R22.64], !P4 ;  /* 0x3800400016097fae */ /* 0x000fe2000e121848 */
[----:B----4-:R-:W-:-:S02]  /*fd40*/  VIADD R4, R112, 0xffffff95 ;  /* 0xffffff9570047836 */ /* 0x010fc40000000000 */
[----:B------:R-:W-:Y:S01]  /*fd50*/  IMAD.WIDE R156, R2, 0x4, R240 ;  /* 0x00000004029c7825 */ /* 0x000fe200078e02f0 */
[----:B------:R2:W-:Y:S01]  /*fd60*/  LDGSTS.E [R9+0x3c004], desc[UR8][R6.64], !P4 ;  /* 0x3c00400006097fae */ /* 0x0005e2000e121848 */
[----:B------:R-:W3:Y:S03]  /*fd70*/  LDC R112, c[0x0][0x230] ;  /* 0x00008c00ff707b82 */ /* 0x000ee60000000800 */
[----:B-1----:R-:W4:Y:S04]  /*fd80*/  LDL.LU.64 R22, [R1+0x320] ;  /* 0x0003200001167983 */ /* 0x002f280000300a00 */
[----:B------:R-:W3:Y:S04]  /*fd90*/  LDL.LU.64 R116, [R1+0x318] ;  /* 0x0003180001747983 */ /* 0x000ee80000300a00 */
[----:B------:R-:W3:Y:S04]  /*fda0*/  LDL.LU.64 R118, [R1+0x310] ;  /* 0x0003100001767983 */ /* 0x000ee80000300a00 */
[----:B------:R-:W3:Y:S01]  /*fdb0*/  LDL.LU.64 R154, [R1+0x308] ;  /* 0x00030800019a7983 */ /* 0x000ee20000300a00 */
[----:B------:R-:W-:Y:S01]  /*fdc0*/  ISETP.GE.U32.AND P2, PT, R4, 0x7fffff56, PT ;  /* 0x7fffff560400780c */ /* 0x000fe20003f46070 */
[----:B------:R-:W-:-:S02]  /*fdd0*/  VIADD R4, R114, 0xffffff94 ;  /* 0xffffff9472047836 */ /* 0x000fc40000000000 */
[----:B--2---:R-:W-:Y:S01]  /*fde0*/  IMAD.WIDE R6, R2, 0x4, R238 ;  /* 0x0000000402067825 */ /* 0x004fe200078e02ee */
[----:B------:R-:W-:Y:S01]  /*fdf0*/  STL.64 [R1+0xb08], R244 ;  /* 0x000b08f401007387 */ /* 0x000fe20000100a00 */
[----:B------:R-:W1:Y:S01]  /*fe00*/  LDC R114, c[0x0][0x230] ;  /* 0x00008c00ff727b82 */ /* 0x000e620000000800 */
[----:B------:R-:W-:Y:S02]  /*fe10*/  ISETP.GE.U32.AND P4, PT, R4, 0x7fffff55, PT ;  /* 0x7fffff550400780c */ /* 0x000fe40003f86070 */
[----:B------:R-:W-:Y:S01]  /*fe20*/  STL.64 [R1+0xb00], R242 ;  /* 0x000b00f201007387 */ /* 0x000fe20000100a00 */
[----:B------:R-:W-:-:S03]  /*fe30*/  IMAD.WIDE R236, R2, 0x4, R236 ;  /* 0x0000000402ec7825 */ /* 0x000fc600078e02ec */
[----:B------:R2:W-:Y:S04]  /*fe40*/  STL.64 [R1+0xaf8], R156 ;  /* 0x000af89c01007387 */ /* 0x0005e80000100a00 */
[----:B------:R-:W-:Y:S01]  /*fe50*/  LDGSTS.E [R9+0x30008], desc[UR8][R244.64], !P2 ;  /* 0x30008000f4097fae */ /* 0x000fe2000d121848 */
[----:B------:R-:W-:-:S03]  /*fe60*/  IMAD.WIDE R120, R2, 0x4, R120 ;  /* 0x0000000402787825 */ /* 0x000fc600078e0278 */
[----:B------:R-:W-:Y:S04]  /*fe70*/  LDGSTS.E [R9+0x34008], desc[UR8][R242.64], !P2 ;  /* 0x34008000f2097fae */ /* 0x000fe8000d121848 */
[----:B------:R2:W-:Y:S04]  /*fe80*/  STL.64 [R1+0xaf0], R6 ;  /* 0x000af00601007387 */ /* 0x0005e80000100a00 */
[----:B------:R2:W-:Y:S04]  /*fe90*/  LDGSTS.E [R9+0x38008], desc[UR8][R156.64], !P2 ;  /* 0x380080009c097fae */ /* 0x0005e8000d121848 */
[----:B------:R-:W3:Y:S04]  /*fea0*/  LDL.LU.64 R240, [R1+0x300] ;  /* 0x0003000001f07983 */ /* 0x000ee80000300a00 */
[----:B------:R1:W-:Y:S01]  /*feb0*/  LDGSTS.E [R9+0x3c008], desc[UR8][R6.64], !P2 ;  /* 0x3c00800006097fae */ /* 0x0003e2000d121848 */
[----:B--2---:R-:W-:-:S03]  /*fec0*/  IMAD.WIDE R156, R2, 0x4, R234 ;  /* 0x00000004029c7825 */ /* 0x004fc600078e02ea */
[----:B------:R-:W2:Y:S04]  /*fed0*/  LDL.LU.64 R242, [R1+0x2f8] ;  /* 0x0002f80001f27983 */ /* 0x000ea80000300a00 */
[----:B------:R-:W2:Y:S01]  /*fee0*/  LDL.LU.64 R244, [R1+0x2f0] ;  /* 0x0002f00001f47983 */ /* 0x000ea20000300a00 */
[----:B-1----:R-:W-:-:S03]  /*fef0*/  IMAD.WIDE R6, R2, 0x4, R122 ;  /* 0x0000000402067825 */ /* 0x002fc600078e027a */
[----:B------:R-:W2:Y:S04]  /*ff00*/  LDL.LU.64 R246, [R1+0x2e8] ;  /* 0x0002e80001f67983 */ /* 0x000ea80000300a00 */
[----:B------:R-:W-:Y:S04]  /*ff10*/  STL.64 [R1+0xae8], R236 ;  /* 0x000ae8ec01007387 */ /* 0x000fe80000100a00 */
[----:B------:R-:W-:Y:S04]  /*ff20*/  STL.64 [R1+0xae0], R156 ;  /* 0x000ae09c01007387 */ /* 0x000fe80000100a00 */
[----:B------:R-:W-:Y:S04]  /*ff30*/  LDGSTS.E [R9+0x3000c], desc[UR8][R236.64], !P4 ;  /* 0x3000c000ec097fae */ /* 0x000fe8000e121848 */
[----:B------:R-:W-:Y:S04]  /*ff40*/  STL.64 [R1+0xad8], R120 ;  /* 0x000ad87801007387 */ /* 0x000fe80000100a00 */
[----:B------:R-:W-:Y:S04]  /*ff50*/  LDGSTS.E [R9+0x3400c], desc[UR8][R156.64], !P4 ;  /* 0x3400c0009c097fae */ /* 0x000fe8000e121848 */
[----:B------:R1:W-:Y:S04]  /*ff60*/  STL.64 [R1+0xad0], R6 ;  /* 0x000ad00601007387 */ /* 0x0003e80000100a00 */
[----:B------:R3:W-:Y:S04]  /*ff70*/  LDGSTS.E [R9+0x3800c], desc[UR8][R120.64], !P4 ;  /* 0x3800c00078097fae */ /* 0x0007e8000e121848 */
[----:B------:R-:W2:Y:S04]  /*ff80*/  LDL.LU.64 R248, [R1+0x2e0] ;  /* 0x0002e00001f87983 */ /* 0x000ea80000300a00 */
[----:B------:R3:W-:Y:S04]  /*ff90*/  LDGSTS.E [R9+0x3c00c], desc[UR8][R6.64], !P4 ;  /* 0x3c00c00006097fae */ /* 0x0007e8000e121848 */
[----:B------:R-:W2:Y:S04]  /*ffa0*/  LDL.LU.64 R250, [R1+0x2d8] ;  /* 0x0002d80001fa7983 */ /* 0x000ea80000300a00 */
[----:B-1----:R-:W2:Y:S04]  /*ffb0*/  LDL.LU.64 R6, [R1+0x2d0] ;  /* 0x0002d00001067983 */ /* 0x002ea80000300a00 */
[----:B------:R-:W2:Y:S04]  /*ffc0*/  LDL.LU.64 R156, [R1+0x2c8] ;  /* 0x0002c800019c7983 */ /* 0x000ea80000300a00 */
[----:B------:R1:W-:Y:S01]  /*ffd0*/  STL.64 [R1+0x2428], R8 ;  /* 0x0024280801007387 */ /* 0x0003e20000100a00 */
[----:B----4-:R-:W-:-:S04]  /*ffe0*/  IMAD.WIDE R22, R2, 0x4, R22 ;  /* 0x0000000402167825 */ /* 0x010fc800078e0216 */
[C---:B---3--:R-:W-:Y:S01]  /*fff0*/  IMAD.WIDE R122, R2.reuse, 0x4, R116 ;  /* 0x00000004027a7825 */ /* 0x048fe200078e0274 */
[----:B------:R3:W-:Y:S03]  /*10000*/  STL.64 [R1+0xb50], R22 ;  /* 0x000b501601007387 */ /* 0x0007e60000100a00 */
[C---:B------:R-:W-:Y:S01]  /*10010*/  IMAD.WIDE R120, R2.reuse, 0x4, R118 ;  /* 0x0000000402787825 */ /* 0x040fe200078e0276 */
[----:B------:R2:W-:Y:S03]  /*10020*/  STL.64 [R1+0xac8], R122 ;  /* 0x000ac87a01007387 */ /* 0x0005e60000100a00 */
[----:B-1----:R-:W-:Y:S01]  /*10030*/  IMAD.WIDE R8, R2, 0x4, R154 ;  /* 0x0000000402087825 */ /* 0x002fe200078e029a */
[----:B------:R1:W-:Y:S04]  /*10040*/  STL.64 [R1+0xac0], R120 ;  /* 0x000ac07801007387 */ /* 0x0003e80000100a00 */
[----:B------:R-:W4:Y:S04]  /*10050*/  LDL.LU.64 R116, [R1+0x2c0] ;  /* 0x0002c00001747983 */ /* 0x000f280000300a00 */
[----:B------:R-:W-:Y:S04]  /*10060*/  LDGSTS.E [R10+0x20000], desc[UR8][R22.64], !P0 ;  /* 0x20000000160a7fae */ /* 0x000fe8000c121848 */
[----:B------:R1:W-:Y:S01]  /*10070*/  STL.64 [R1+0xab8], R8 ;  /* 0x000ab80801007387 */ /* 0x0003e20000100a00 */
[----:B------:R-:W-:-:S02]  /*10080*/  IADD3 R4, R115, -0x51, RZ ;  /* 0xffffffaf73047810 */ /* 0x000fc40007ffe0ff */
[----:B------:R-:W1:Y:S01]  /*10090*/  LDC R115, c[0x0][0x230] ;  /* 0x00008c00ff737b82 */ /* 0x000e620000000800 */
[----:B------:R2:W-:Y:S04]  /*100a0*/  LDGSTS.E [R10+0x24000], desc[UR8][R122.64], !P0 ;  /* 0x240000007a0a7fae */ /* 0x0005e8000c121848 */
[----:B---3--:R-:W3:Y:S04]  /*100b0*/  LDL.LU.64 R22, [R1+0x2b8] ;  /* 0x0002b80001167983 */ /* 0x008ee80000300a00 */
[----:B------:R-:W3:Y:S04]  /*100c0*/  LDL.LU.64 R118, [R1+0x2b0] ;  /* 0x0002b00001767983 */ /* 0x000ee80000300a00 */
[----:B------:R-:W3:Y:S01]  /*100d0*/  LDL.LU.64 R154, [R1+0x2a8] ;  /* 0x0002a800019a7983 */ /* 0x000ee20000300a00 */
[----:B------:R-:W-:Y:S01]  /*100e0*/  ISETP.GE.U32.AND P2, PT, R4, 0x7fffff70, PT ;  /* 0x7fffff700400780c */ /* 0x000fe20003f46070 */
[----:B------:R-:W-:-:S02]  /*100f0*/  VIADD R4, R113, 0xffffffae ;  /* 0xffffffae71047836 */ /* 0x000fc40000000000 */
[----:B------:R-:W1:Y:S01]  /*10100*/  LDC R113, c[0x0][0x230] ;  /* 0x00008c00ff717b82 */ /* 0x000e620000000800 */
[----:B------:R-:W-:Y:S01]  /*10110*/  IMAD.WIDE R234, R2, 0x4, R240 ;  /* 0x0000000402ea7825 */ /* 0x000fe200078e02f0 */
[----:B------:R1:W-:Y:S01]  /*10120*/  LDGSTS.E [R10+0x28000], desc[UR8][R120.64], !P0 ;  /* 0x28000000780a7fae */ /* 0x0003e2000c121848 */
[----:B------:R-:W-:Y:S02]  /*10130*/  ISETP.GE.U32.AND P4, PT, R4, 0x7fffff6f, PT ;  /* 0x7fffff6f0400780c */ /* 0x000fe40003f86070 */
[----:B------:R-:W-:Y:S01]  /*10140*/  VIADD R4, R112, 0xffffffad ;  /* 0xffffffad70047836 */ /* 0x000fe20000000000 */
[----:B------:R1:W-:Y:S02]  /*10150*/  LDGSTS.E [R10+0x2c000], desc[UR8][R8.64], !P0 ;  /* 0x2c000000080a7fae */ /* 0x0003e4000c121848 */
[----:B------:R-:W3:Y:S01]  /*10160*/  LDC R112, c[0x0][0x230] ;  /* 0x00008c00ff707b82 */ /* 0x000ee20000000800 */
[----:B--2---:R-:W-:Y:S01]  /*10170*/  IMAD.WIDE R122, R2, 0x4, R242 ;  /* 0x00000004027a7825 */ /* 0x004fe200078e02f2 */
[----:B------:R-:W-:Y:S01]  /*10180*/  ISETP.GE.U32.AND P0, PT, R4, 0x7fffff6e, PT ;  /* 0x7fffff6e0400780c */ /* 0x000fe20003f06070 */
[----:B------:R-:W-:Y:S02]  /*10190*/  STL.64 [R1+0xab0], R234 ;  /* 0x000ab0ea01007387 */ /* 0x000fe40000100a00 */
[----:B-1----:R-:W-:-:S02]  /*101a0*/  IMAD.WIDE R120, R2, 0x4, R244 ;  /* 0x0000000402787825 */ /* 0x002fc400078e02f4 */
[----:B------:R-:W-:Y:S02]  /*101b0*/  LDGSTS.E [R10+0x20004], desc[UR8][R234.64], !P6 ;  /* 0x20004000ea0a7fae */ /* 0x000fe4000f121848 */
[----:B------:R-:W-:Y:S02]  /*101c0*/  IMAD.WIDE R8, R2, 0x4, R246 ;  /* 0x0000000402087825 */ /* 0x000fe400078e02f6 */
[----:B------:R1:W-:Y:S02]  /*101d0*/  STL.64 [R1+0xaa8], R122 ;  /* 0x000aa87a01007387 */ /* 0x0003e40000100a00 */
[----:B------:R-:W-:Y:S02]  /*101e0*/  VIADD R4, R115, 0xffffffac ;  /* 0xffffffac73047836 */ /* 0x000fe40000000000 */
[----:B------:R1:W-:Y:S01]  /*101f0*/  LDGSTS.E [R10+0x24004], desc[UR8][R122.64], !P6 ;  /* 0x240040007a0a7fae */ /* 0x0003e2000f121848 */
[----:B------:R-:W2:Y:S03]  /*10200*/  LDC R115, c[0x0][0x230] ;  /* 0x00008c00ff737b82 */ /* 0x000ea60000000800 */
[----:B------:R1:W-:Y:S04]  /*10210*/  STL.64 [R1+0xaa0], R120 ;  /* 0x000aa07801007387 */ /* 0x0003e80000100a00 */
[----:B------:R1:W-:Y:S04]  /*10220*/  LDGSTS.E [R10+0x28004], desc[UR8][R120.64], !P6 ;  /* 0x28004000780a7fae */ /* 0x0003e8000f121848 */
[----:B------:R1:W-:Y:S04]  /*10230*/  STL.64 [R1+0xa98], R8 ;  /* 0x000a980801007387 */ /* 0x0003e80000100a00 */
[----:B------:R1:W-:Y:S01]  /*10240*/  LDGSTS.E [R10+0x2c004], desc[UR8][R8.64], !P6 ;  /* 0x2c004000080a7fae */ /* 0x0003e2000f121848 */
[----:B------:R-:W-:-:S02]  /*10250*/  ISETP.GE.U32.AND P6, PT, R4, 0x7fffff6d, PT ;  /* 0x7fffff6d0400780c */ /* 0x000fc40003fc6070 */
[----:B------:R-:W-:Y:S02]  /*10260*/  IADD3 R4, R114, -0x6d, RZ ;  /* 0xffffff9372047810 */ /* 0x000fe40007ffe0ff */
[----:B------:R-:W2:Y:S01]  /*10270*/  LDC R114, c[0x0][0x230] ;  /* 0x00008c00ff727b82 */ /* 0x000ea20000000800 */
[----:B-1----:R-:W-:-:S05]  /*10280*/  IMAD.WIDE R122, R2, 0x4, R248 ;  /* 0x00000004027a7825 */ /* 0x002fca00078e02f8 */
[----:B------:R-:W-:Y:S01]  /*10290*/  LDGSTS.E [R10+0x20008], desc[UR8][R122.64], !P5 ;  /* 0x200080007a0a7fae */ /* 0x000fe2000e921848 */
[----:B------:R-:W-:-:S03]  /*102a0*/  IMAD.WIDE R120, R2, 0x4, R250 ;  /* 0x0000000402787825 */ /* 0x000fc600078e02fa */
[----:B------:R-:W-:Y:S04]  /*102b0*/  STL.64 [R1+0xa90], R122 ;  /* 0x000a907a01007387 */ /* 0x000fe80000100a00 */
[----:B------:R-:W-:Y:S01]  /*102c0*/  LDGSTS.E [R10+0x24008], desc[UR8][R120.64], !P5 ;  /* 0x24008000780a7fae */ /* 0x000fe2000e921848 */
[----:B------:R-:W-:-:S04]  /*102d0*/  IMAD.WIDE R8, R2, 0x4, R6 ;  /* 0x0000000402087825 */ /* 0x000fc800078e0206 */
[----:B------:R-:W-:Y:S01]  /*102e0*/  IMAD.WIDE R6, R2, 0x4, R156 ;  /* 0x0000000402067825 */ /* 0x000fe200078e029c */
[----:B------:R1:W-:Y:S04]  /*102f0*/  LDGSTS.E [R10+0x28008], desc[UR8][R8.64], !P5 ;  /* 0x28008000080a7fae */ /* 0x0003e8000e921848 */
[----:B------:R-:W-:Y:S04]  /*10300*/  STL.64 [R1+0xa88], R120 ;  /* 0x000a887801007387 */ /* 0x000fe80000100a00 */
[----:B------:R1:W-:Y:S01]  /*10310*/  LDGSTS.E [R10+0x2c008], desc[UR8][R6.64], !P5 ;  /* 0x2c008000060a7fae */ /* 0x0003e2000e921848 */
[----:B------:R-:W-:-:S03]  /*10320*/  ISETP.GE.U32.AND P5, PT, R4, 0x7fffff54, PT ;  /* 0x7fffff540400780c */ /* 0x000fc60003fa6070 */
[----:B------:R1:W-:Y:S01]  /*10330*/  STL.64 [R1+0xa80], R8 ;  /* 0x000a800801007387 */ /* 0x0003e20000100a00 */
[----:B------:R-:W-:Y:S02]  /*10340*/  VIADD R4, R113, 0xffffff92 ;  /* 0xffffff9271047836 */ /* 0x000fe40000000000 */
[C---:B----4-:R-:W-:Y:S01]  /*10350*/  IMAD.WIDE R116, R2.reuse, 0x4, R116 ;  /* 0x0000000402747825 */ /* 0x050fe200078e0274 */
[----:B------:R4:W-:Y:S01]  /*10360*/  STL.64 [R1+0xa78], R6 ;  /* 0x000a780601007387 */ /* 0x0009e20000100a00 */
[----:B------:R-:W2:Y:S03]  /*10370*/  LDC R113, c[0x0][0x230] ;  /* 0x00008c00ff717b82 */ /* 0x000ea60000000800 */
[----:B------:R4:W-:Y:S04]  /*10380*/  LDGSTS.E [R10+0x2000c], desc[UR8][R116.64], !P3 ;  /* 0x2000c000740a7fae */ /* 0x0009e8000d921848 */
[----:B------:R4:W-:Y:S01]  /*10390*/  STL.64 [R1+0xa70], R116 ;  /* 0x000a707401007387 */ /* 0x0009e20000100a00 */
[----:B---3--:R-:W-:-:S04]  /*103a0*/  IMAD.WIDE R22, R2, 0x4, R22 ;  /* 0x0000000402167825 */ /* 0x008fc800078e0216 */
[C---:B-1----:R-:W-:Y:S01]  /*103b0*/  IMAD.WIDE R8, R2.reuse, 0x4, R118 ;  /* 0x0000000402087825 */ /* 0x042fe200078e0276 */
[----:B------:R1:W-:Y:S03]  /*103c0*/  LDGSTS.E [R10+0x2400c], desc[UR8][R22.64], !P3 ;  /* 0x2400c000160a7fae */ /* 0x0003e6000d921848 */
[C---:B----4-:R-:W-:Y:S01]  /*103d0*/  IMAD.WIDE R6, R2.reuse, 0x4, R154 ;  /* 0x0000000402067825 */ /* 0x050fe200078e029a */
[----:B------:R3:W-:Y:S03]  /*103e0*/  LDGSTS.E [R10+0x2800c], desc[UR8][R8.64], !P3 ;  /* 0x2800c000080a7fae */ /* 0x0007e6000d921848 */
[----:B------:R-:W-:Y:S01]  /*103f0*/  IMAD.WIDE R116, R2, 0x4, R124 ;  /* 0x0000000402747825 */ /* 0x000fe200078e027c */
[----:B------:R4:W-:Y:S01]  /*10400*/  LDGSTS.E [R10+0x2c00c], desc[UR8][R6.64], !P3 ;  /* 0x2c00c000060a7fae */ /* 0x0009e2000d921848 */
[----:B------:R-:W-:-:S03]  /*10410*/  ISETP.GE.U32.AND P3, PT, R4, 0x7fffff53, PT ;  /* 0x7fffff530400780c */ /* 0x000fc60003f66070 */
[----:B------:R1:W-:Y:S04]  /*10420*/  STL.64 [R1+0xa68], R22 ;  /* 0x000a681601007387 */ /* 0x0003e80000100a00 */
[----:B------:R3:W-:Y:S04]  /*10430*/  STL.64 [R1+0xa60], R8 ;  /* 0x000a600801007387 */ /* 0x0007e80000100a00 */
[----:B------:R4:W-:Y:S01]  /*10440*/  STL.64 [R1+0xa58], R6 ;  /* 0x000a580601007387 */ /* 0x0009e20000100a00 */
[----:B-1----:R-:W-:-:S03]  /*10450*/  IMAD.WIDE R22, R2, 0x4, R126 ;  /* 0x0000000402167825 */ /* 0x002fc600078e027e */
[----:B------:R1:W-:Y:S01]  /*10460*/  STL.64 [R1+0xa50], R116 ;  /* 0x000a507401007387 */ /* 0x0003e20000100a00 */
[----:B---3--:R-:W-:-:S03]  /*10470*/  IMAD.WIDE R8, R2, 0x4, R128 ;  /* 0x0000000402087825 */ /* 0x008fc600078e0280 */
[----:B------:R1:W-:Y:S01]  /*10480*/  LDGSTS.E [R10+0x30000], desc[UR8][R116.64], !P5 ;  /* 0x30000000740a7fae */ /* 0x0003e2000e921848 */
[----:B----4-:R-:W-:-:S03]  /*10490*/  IMAD.WIDE R6, R2, 0x4, R130 ;  /* 0x0000000402067825 */ /* 0x010fc600078e0282 */
[----:B------:R3:W-:Y:S04]  /*104a0*/  STL.64 [R1+0xa48], R22 ;  /* 0x000a481601007387 */ /* 0x0007e80000100a00 */
[----:B------:R3:W-:Y:S01]  /*104b0*/  LDGSTS.E [R10+0x34000], desc[UR8][R22.64], !P5 ;  /* 0x34000000160a7fae */ /* 0x0007e2000e921848 */
[----:B-1----:R-:W-:-:S03]  /*104c0*/  IMAD.WIDE R116, R2, 0x4, R132 ;  /* 0x0000000402747825 */ /* 0x002fc600078e0284 */
[----:B------:R1:W-:Y:S04]  /*104d0*/  STL.64 [R1+0xa40], R8 ;  /* 0x000a400801007387 */ /* 0x0003e80000100a00 */
[----:B------:R1:W-:Y:S01]  /*104e0*/  LDGSTS.E [R10+0x38000], desc[UR8][R8.64], !P5 ;  /* 0x38000000080a7fae */ /* 0x0003e2000e921848 */
[----:B---3--:R-:W-:-:S03]  /*104f0*/  IMAD.WIDE R22, R2, 0x4, R134 ;  /* 0x0000000402167825 */ /* 0x008fc600078e0286 */
[----:B------:R3:W-:Y:S04]  /*10500*/  STL.64 [R1+0xa38], R6 ;  /* 0x000a380601007387 */ /* 0x0007e80000100a00 */
[----:B------:R3:W-:Y:S01]  /*10510*/  LDGSTS.E [R10+0x3c000], desc[UR8][R6.64], !P5 ;  /* 0x3c000000060a7fae */ /* 0x0007e2000e921848 */
[----:B-1----:R-:W-:-:S03]  /*10520*/  IMAD.WIDE R8, R2, 0x4, R136 ;  /* 0x0000000402087825 */ /* 0x002fc600078e0288 */
[----:B------:R-:W-:Y:S04]  /*10530*/  STL.64 [R1+0xa30], R116 ;  /* 0x000a307401007387 */ /* 0x000fe80000100a00 */
[----:B------:R1:W-:Y:S01]  /*10540*/  STL.64 [R1+0xa28], R22 ;  /* 0x000a281601007387 */ /* 0x0003e20000100a00 */
[----:B---3--:R-:W-:-:S03]  /*10550*/  IMAD.WIDE R6, R2, 0x4, R138 ;  /* 0x0000000402067825 */ /* 0x008fc600078e028a */
[----:B------:R-:W-:Y:S04]  /*10560*/  LDGSTS.E [R10+0x30004], desc[UR8][R116.64], !P3 ;  /* 0x30004000740a7fae */ /* 0x000fe8000d921848 */
[----:B------:R3:W-:Y:S04]  /*10570*/  STL.64 [R1+0xa20], R8 ;  /* 0x000a200801007387 */ /* 0x0007e80000100a00 */
[----:B------:R-:W-:Y:S04]  /*10580*/  LDGSTS.E [R10+0x34004], desc[UR8][R22.64], !P3 ;  /* 0x34004000160a7fae */ /* 0x000fe8000d921848 */
[----:B------:R4:W-:Y:S01]  /*10590*/  STL.64 [R1+0xa18], R6 ;  /* 0x000a180601007387 */ /* 0x0009e20000100a00 */
[----:B------:R-:W-:-:S02]  /*105a0*/  VIADD R4, R112, 0xffffff91 ;  /* 0xffffff9170047836 */ /* 0x000fc40000000000 */
[----:B------:R-:W-:Y:S01]  /*105b0*/  IMAD.WIDE R122, R2, 0x4, R140 ;  /* 0x00000004027a7825 */ /* 0x000fe200078e028c */
[----:B------:R3:W-:Y:S01]  /*105c0*/  LDGSTS.E [R10+0x38004], desc[UR8][R8.64], !P3 ;  /* 0x38004000080a7fae */ /* 0x0007e2000d921848 */
[----:B------:R-:W4:Y:S03]  /*105d0*/  LDC R112, c[0x0][0x230] ;  /* 0x00008c00ff707b82 */ /* 0x000f260000000800 */
[----:B-1----:R-:W4:Y:S04]  /*105e0*/  LDL.LU.64 R22, [R1+0x2a0] ;  /* 0x0002a00001167983 */ /* 0x002f280000300a00 */
[----:B------:R-:W4:Y:S04]  /*105f0*/  LDL.LU.64 R116, [R1+0x298] ;  /* 0x0002980001747983 */ /* 0x000f280000300a00 */
[----:B------:R-:W4:Y:S04]  /*10600*/  LDL.LU.64 R118, [R1+0x290] ;  /* 0x0002900001767983 */ /* 0x000f280000300a00 */
[----:B------:R-:W4:Y:S01]  /*10610*/  LDL.LU.64 R154, [R1+0x288] ;  /* 0x00028800019a7983 */ /* 0x000f220000300a00 */
[----:B------:R-:W-:Y:S01]  /*10620*/  ISETP.GE.U32.AND P5, PT, R4, 0x7fffff52, PT ;  /* 0x7fffff520400780c */ /* 0x000fe20003fa6070 */
[----:B--2---:R-:W-:-:S02]  /*10630*/  VIADD R4, R114, 0xffffff90 ;  /* 0xffffff9072047836 */ /* 0x004fc40000000000 */
[----:B------:R4:W-:Y:S01]  /*10640*/  LDGSTS.E [R10+0x3c004], desc[UR8][R6.64], !P3 ;  /* 0x3c004000060a7fae */ /* 0x0009e2000d921848 */
[----:B------:R-:W-:Y:S01]  /*10650*/  IMAD.WIDE R120, R2, 0x4, R142 ;  /* 0x0000000402787825 */ /* 0x000fe200078e028e */
[----:B------:R-:W1:Y:S01]  /*10660*/  LDC R114, c[0x0][0x230] ;  /* 0x00008c00ff727b82 */ /* 0x000e620000000800 */
[----:B------:R-:W-:Y:S02]  /*10670*/  ISETP.GE.U32.AND P3, PT, R4, 0x7fffff51, PT ;  /* 0x7fffff510400780c */ /* 0x000fe40003f66070 */
[C---:B---3--:R-:W-:Y:S01]  /*10680*/  IMAD.WIDE R8, R2.reuse, 0x4, R144 ;  /* 0x0000000402087825 */ /* 0x048fe200078e0290 */
[----:B------:R2:W-:Y:S03]  /*10690*/  STL.64 [R1+0xa10], R122 ;  /* 0x000a107a01007387 */ /* 0x0005e60000100a00 */
[C---:B----4-:R-:W-:Y:S01]  /*106a0*/  IMAD.WIDE R6, R2.reuse, 0x4, R146 ;  /* 0x0000000402067825 */ /* 0x050fe200078e0292 */
[----:B------:R3:W-:Y:S04]  /*106b0*/  STL.64 [R1+0xa08], R120 ;  /* 0x000a087801007387 */ /* 0x0007e80000100a00 */
[----:B------:R2:W-:Y:S04]  /*106c0*/  LDGSTS.E [R10+0x30008], desc[UR8][R122.64], !P5 ;  /* 0x300080007a0a7fae */ /* 0x0005e8000e921848 */
[----:B------:R4:W-:Y:S04]  /*106d0*/  STL.64 [R1+0xa00], R8 ;  /* 0x000a000801007387 */ /* 0x0009e80000100a00 */
[----:B------:R3:W-:Y:S04]  /*106e0*/  LDGSTS.E [R10+0x34008], desc[UR8][R120.64], !P5 ;  /* 0x34008000780a7fae */ /* 0x0007e8000e921848 */
[----:B------:R4:W-:Y:S01]  /*106f0*/  STL.64 [R1+0x9f8], R6 ;  /* 0x0009f80601007387 */ /* 0x0009e20000100a00 */
[----:B--2---:R-:W-:-:S03]  /*10700*/  IMAD.WIDE R122, R2, 0x4, R148 ;  /* 0x00000004027a7825 */ /* 0x004fc600078e0294 */
[----:B------:R4:W-:Y:S04]  /*10710*/  LDGSTS.E [R10+0x38008], desc[UR8][R8.64], !P5 ;  /* 0x38008000080a7fae */ /* 0x0009e8000e921848 */
[----:B------:R-:W2:Y:S01]  /*10720*/  LDL.LU.64 R240, [R1+0x280] ;  /* 0x0002800001f07983 */ /* 0x000ea20000300a00 */
[----:B---3--:R-:W-:-:S03]  /*10730*/  IMAD.WIDE R120, R2, 0x4, R150 ;  /* 0x0000000402787825 */ /* 0x008fc600078e0296 */
[----:B------:R3:W-:Y:S04]  /*10740*/  LDGSTS.E [R10+0x3c008], desc[UR8][R6.64], !P5 ;  /* 0x3c008000060a7fae */ /* 0x0007e8000e921848 */
[----:B------:R-:W2:Y:S01]  /*10750*/  LDL.LU.64 R242, [R1+0x278] ;  /* 0x0002780001f27983 */ /* 0x000ea20000300a00 */
[----:B----4-:R-:W-:-:S03]  /*10760*/  IMAD.WIDE R8, R2, 0x4, R158 ;  /* 0x0000000402087825 */ /* 0x010fc600078e029e */
[----:B------:R-:W4:Y:S01]  /*10770*/  LDL.LU.64 R244, [R1+0x270] ;  /* 0x0002700001f47983 */ /* 0x000f220000300a00 */
[----:B---3--:R-:W-:-:S03]  /*10780*/  IMAD.WIDE R6, R2, 0x4, R160 ;  /* 0x0000000402067825 */ /* 0x008fc600078e02a0 */
[----:B------:R-:W3:Y:S04]  /*10790*/  LDL.LU.64 R246, [R1+0x268] ;  /* 0x0002680001f67983 */ /* 0x000ee80000300a00 */
[----:B------:R-:W-:Y:S04]  /*107a0*/  STL.64 [R1+0x9f0], R122 ;  /* 0x0009f07a01007387 */ /* 0x000fe80000100a00 */
[----:B------:R-:W-:Y:S04]  /*107b0*/  STL.64 [R1+0x9e8], R120 ;  /* 0x0009e87801007387 */ /* 0x000fe80000100a00 */
[----:B------:R1:W-:Y:S04]  /*107c0*/  LDGSTS.E [R10+0x3000c], desc[UR8][R122.64], !P3 ;  /* 0x3000c0007a0a7fae */ /* 0x0003e8000d921848 */
[----:B------:R-:W-:Y:S04]  /*107d0*/  STL.64 [R1+0x9e0], R8 ;  /* 0x0009e00801007387 */ /* 0x000fe80000100a00 */
[----:B------:R1:W-:Y:S04]  /*107e0*/  LDGSTS.E [R10+0x3400c], desc[UR8][R120.64], !P3 ;  /* 0x3400c000780a7fae */ /* 0x0003e8000d921848 */
[----:B------:R1:W-:Y:S04]  /*107f0*/  STL.64 [R1+0x9d8], R6 ;  /* 0x0009d80601007387 */ /* 0x0003e80000100a00 */
[----:B------:R1:W-:Y:S04]  /*10800*/  LDGSTS.E [R10+0x3800c], desc[UR8][R8.64], !P3 ;  /* 0x3800c000080a7fae */ /* 0x0003e8000d921848 */
[----:B------:R-:W3:Y:S04]  /*10810*/  LDL.LU.64 R248, [R1+0x260] ;  /* 0x0002600001f87983 */ /* 0x000ee80000300a00 */
[----:B------:R-:W-:Y:S04]  /*10820*/  LDGSTS.E [R10+0x3c00c], desc[UR8][R6.64], !P3 ;  /* 0x3c00c000060a7fae */ /* 0x000fe8000d921848 */
[----:B------:R-:W3:Y:S04]  /*10830*/  LDL.LU.64 R250, [R1+0x258] ;  /* 0x0002580001fa7983 */ /* 0x000ee80000300a00 */
[----:B-1----:R-:W3:Y:S04]  /*10840*/  LDL.LU.64 R6, [R1+0x250] ;  /* 0x0002500001067983 */ /* 0x002ee80000300a00 */
[----:B------:R-:W3:Y:S01]  /*10850*/  LDL.LU.64 R156, [R1+0x248] ;  /* 0x00024800019c7983 */ /* 0x000ee20000300a00 */
[----:B------:R-:W-:-:S04]  /*10860*/  IMAD.WIDE R22, R2, 0x4, R22 ;  /* 0x0000000402167825 */ /* 0x000fc800078e0216 */
[C---:B------:R-:W-:Y:S01]  /*10870*/  IMAD.WIDE R122, R2.reuse, 0x4, R116 ;  /* 0x00000004027a7825 */ /* 0x040fe200078e0274 */
[----:B------:R1:W-:Y:S03]  /*10880*/  STL.64 [R1+0x9d0], R22 ;  /* 0x0009d01601007387 */ /* 0x0003e60000100a00 */
[C---:B------:R-:W-:Y:S01]  /*10890*/  IMAD.WIDE R120, R2.reuse, 0x4, R118 ;  /* 0x0000000402787825 */ /* 0x040fe200078e0276 */
[----:B------:R2:W-:Y:S03]  /*108a0*/  STL.64 [R1+0x9c8], R122 ;  /* 0x0009c87a01007387 */ /* 0x0005e60000100a00 */
[----:B------:R-:W-:Y:S01]  /*108b0*/  IMAD.WIDE R8, R2, 0x4, R154 ;  /* 0x0000000402087825 */ /* 0x000fe200078e029a */
[----:B------:R4:W-:Y:S04]  /*108c0*/  STL.64 [R1+0x9c0], R120 ;  /* 0x0009c07801007387 */ /* 0x0009e80000100a00 */
[----:B------:R-:W3:Y:S04]  /*108d0*/  LDL.LU.64 R116, [R1+0x240] ;  /* 0x0002400001747983 */ /* 0x000ee80000300a00 */
[----:B------:R-:W-:Y:S04]  /*108e0*/  LDGSTS.E [R11+0x20000], desc[UR8][R22.64], !P2 ;  /* 0x20000000160b7fae */ /* 0x000fe8000d121848 */
[----:B------:R3:W-:Y:S01]  /*108f0*/  STL.64 [R1+0x9b8], R8 ;  /* 0x0009b80801007387 */ /* 0x0007e20000100a00 */
[----:B------:R-:W-:-:S02]  /*10900*/  IADD3 R4, R115, -0x55, RZ ;  /* 0xffffffab73047810 */ /* 0x000fc40007ffe0ff */
[----:B------:R-:W3:Y:S01]  /*10910*/  LDC R115, c[0x0][0x230] ;  /* 0x00008c00ff737b82 */ /* 0x000ee20000000800 */
[----:B------:R2:W-:Y:S04]  /*10920*/  LDGSTS.E [R11+0x24000], desc[UR8][R122.64], !P2 ;  /* 0x240000007a0b7fae */ /* 0x0005e8000d121848 */
[----:B-1----:R-:W3:Y:S04]  /*10930*/  LDL.LU.64 R22, [R1+0x238] ;  /* 0x0002380001167983 */ /* 0x002ee80000300a00 */
[----:B------:R-:W3:Y:S04]  /*10940*/  LDL.LU.64 R118, [R1+0x230] ;  /* 0x0002300001767983 */ /* 0x000ee80000300a00 */
[----:B------:R-:W3:Y:S01]  /*10950*/  LDL.LU.64 R154, [R1+0x228] ;  /* 0x00022800019a7983 */ /* 0x000ee20000300a00 */
[----:B------:R-:W-:Y:S01]  /*10960*/  ISETP.GE.U32.AND P5, PT, R4, 0x7fffff6c, PT ;  /* 0x7fffff6c0400780c */ /* 0x000fe20003fa6070 */
[----:B------:R-:W-:-:S02]  /*10970*/  VIADD R4, R113, 0xffffffaa ;  /* 0xffffffaa71047836 */ /* 0x000fc40000000000 */
[----:B------:R-:W1:Y:S01]  /*10980*/  LDC R113, c[0x0][0x230] ;  /* 0x00008c00ff717b82 */ /* 0x000e620000000800 */
[----:B------:R4:W-:Y:S02]  /*10990*/  LDGSTS.E [R11+0x28000], desc[UR8][R120.64], !P2 ;  /* 0x28000000780b7fae */ /* 0x0009e4000d121848 */
[----:B------:R-:W-:Y:S01]  /*109a0*/  ISETP.GE.U32.AND P3, PT, R4, 0x7fffff6b, PT ;  /* 0x7fffff6b0400780c */ /* 0x000fe20003f66070 */
[----:B------:R-:W-:Y:S01]  /*109b0*/  VIADD R4, R112, 0xffffffa9 ;  /* 0xffffffa970047836 */ /* 0x000fe20000000000 */
[----:B------:R3:W-:Y:S01]  /*109c0*/  LDGSTS.E [R11+0x2c000], desc[UR8][R8.64], !P2 ;  /* 0x2c000000080b7fae */ /* 0x0007e2000d121848 */
[----:B--2---:R-:W-:-:S03]  /*109d0*/  IMAD.WIDE R124, R2, 0x4, R240 ;  /* 0x00000004027c7825 */ /* 0x004fc600078e02f0 */
[----:B------:R-:W-:Y:S01]  /*109e0*/  ISETP.GE.U32.AND P2, PT, R4, 0x7fffff6a, PT ;  /* 0x7fffff6a0400780c */ /* 0x000fe20003f46070 */
[----:B------:R-:W2:Y:S01]  /*109f0*/  LDC R112, c[0x0][0x230] ;  /* 0x00008c00ff707b82 */ /* 0x000ea20000000800 */
[C---:B------:R-:W-:Y:S01]  /*10a00*/  IMAD.WIDE R122, R2.reuse, 0x4, R242 ;  /* 0x00000004027a7825 */ /* 0x040fe200078e02f2 */
[----:B------:R-:W-:Y:S03]  /*10a10*/  STL.64 [R1+0x9b0], R124 ;  /* 0x0009b07c01007387 */ /* 0x000fe60000100a00 */
[C---:B----4-:R-:W-:Y:S01]  /*10a20*/  IMAD.WIDE R120, R2.reuse, 0x4, R244 ;  /* 0x0000000402787825 */ /* 0x050fe200078e02f4 */
[----:B------:R-:W-:Y:S03]  /*10a30*/  LDGSTS.E [R11+0x20004], desc[UR8][R124.64], !P4 ;  /* 0x200040007c0b7fae */ /* 0x000fe6000e121848 */
[----:B---3--:R-:W-:Y:S01]  /*10a40*/  IMAD.WIDE R8, R2, 0x4, R246 ;  /* 0x0000000402087825 */ /* 0x008fe200078e02f6 */
[----:B------:R3:W-:Y:S03]  /*10a50*/  STL.64 [R1+0x9a8], R122 ;  /* 0x0009a87a01007387 */ /* 0x0007e60000100a00 */
[----:B------:R-:W-:Y:S01]  /*10a60*/  VIADD R4, R115, 0xffffffa8 ;  /* 0xffffffa873047836 */ /* 0x000fe20000000000 */
[----:B------:R3:W-:Y:S01]  /*10a70*/  LDGSTS.E [R11+0x24004], desc[UR8][R122.64], !P4 ;  /* 0x240040007a0b7fae */ /* 0x0007e2000e121848 */
[----:B------:R-:W4:Y:S03]  /*10a80*/  LDC R115, c[0x0][0x230] ;  /* 0x00008c00ff737b82 */ /* 0x000f260000000800 */
[----:B------:R1:W-:Y:S04]  /*10a90*/  STL.64 [R1+0x9a0], R120 ;  /* 0x0009a07801007387 */ /* 0x0003e80000100a00 */
[----:B------:R1:W-:Y:S04]  /*10aa0*/  LDGSTS.E [R11+0x28004], desc[UR8][R120.64], !P4 ;  /* 0x28004000780b7fae */ /* 0x0003e8000e121848 */
[----:B------:R2:W-:Y:S04]  /*10ab0*/  STL.64 [R1+0x998], R8 ;  /* 0x0009980801007387 */ /* 0x0005e80000100a00 */
[----:B------:R2:W-:Y:S01]  /*10ac0*/  LDGSTS.E [R11+0x2c004], desc[UR8][R8.64], !P4 ;  /* 0x2c004000080b7fae */ /* 0x0005e2000e121848 */
[----:B------:R-:W-:-:S02]  /*10ad0*/  ISETP.GE.U32.AND P4, PT, R4, 0x7fffff69, PT ;  /* 0x7fffff690400780c */ /* 0x000fc40003f86070 */
[----:B------:R-:W-:Y:S02]  /*10ae0*/  IADD3 R4, R114, -0x71, RZ ;  /* 0xffffff8f72047810 */ /* 0x000fe40007ffe0ff */
[----:B------:R-:W4:Y:S01]  /*10af0*/  LDC R114, c[0x0][0x230] ;  /* 0x00008c00ff727b82 */ /* 0x000f220000000800 */
[----:B---3--:R-:W-:-:S05]  /*10b00*/  IMAD.WIDE R122, R2, 0x4, R248 ;  /* 0x00000004027a7825 */ /* 0x008fca00078e02f8 */
[----:B------:R-:W-:Y:S01]  /*10b10*/  LDGSTS.E [R11+0x20008], desc[UR8][R122.64], !P0 ;  /* 0x200080007a0b7fae */ /* 0x000fe2000c121848 */
[----:B-1----:R-:W-:-:S03]  /*10b20*/  IMAD.WIDE R120, R2, 0x4, R250 ;  /* 0x0000000402787825 */ /* 0x002fc600078e02fa */
[----:B------:R-:W-:Y:S04]  /*10b30*/  STL.64 [R1+0x990], R122 ;  /* 0x0009907a01007387 */ /* 0x000fe80000100a00 */
[----:B------:R-:W-:Y:S01]  /*10b40*/  LDGSTS.E [R11+0x24008], desc[UR8][R120.64], !P0 ;  /* 0x24008000780b7fae */ /* 0x000fe2000c121848 */
[----:B--2---:R-:W-:-:S04]  /*10b50*/  IMAD.WIDE R8, R2, 0x4, R6 ;  /* 0x0000000402087825 */ /* 0x004fc800078e0206 */
[----:B------:R-:W-:Y:S01]  /*10b60*/  IMAD.WIDE R6, R2, 0x4, R156 ;  /* 0x0000000402067825 */ /* 0x000fe200078e029c */
[----:B------:R1:W-:Y:S04]  /*10b70*/  LDGSTS.E [R11+0x28008], desc[UR8][R8.64], !P0 ;  /* 0x28008000080b7fae */ /* 0x0003e8000c121848 */
[----:B------:R-:W-:Y:S04]  /*10b80*/  STL.64 [R1+0x988], R120 ;  /* 0x0009887801007387 */ /* 0x000fe80000100a00 */
[----:B------:R2:W-:Y:S01]  /*10b90*/  LDGSTS.E [R11+0x2c008], desc[UR8][R6.64], !P0 ;  /* 0x2c008000060b7fae */ /* 0x0005e2000c121848 */
[----:B------:R-:W-:-:S03]  /*10ba0*/  ISETP.GE.U32.AND P0, PT, R4, 0x7fffff50, PT ;  /* 0x7fffff500400780c */ /* 0x000fc60003f06070 */
[----:B------:R1:W-:Y:S01]  /*10bb0*/  STL.64 [R1+0x980], R8 ;  /* 0x0009800801007387 */ /* 0x0003e20000100a00 */
[----:B------:R-:W-:Y:S02]  /*10bc0*/  VIADD R4, R113, 0xffffff8e ;  /* 0xffffff8e71047836 */ /* 0x000fe40000000000 */
[C---:B------:R-:W-:Y:S01]  /*10bd0*/  IMAD.WIDE R116, R2.reuse, 0x4, R116 ;  /* 0x0000000402747825 */ /* 0x040fe200078e0274 */
[----:B------:R2:W-:Y:S01]  /*10be0*/  STL.64 [R1+0x978], R6 ;  /* 0x0009780601007387 */ /* 0x0005e20000100a00 */
[----:B------:R-:W3:Y:S03]  /*10bf0*/  LDC R113, c[0x0][0x230] ;  /* 0x00008c00ff717b82 */ /* 0x000ee60000000800 */
[----:B------:R4:W-:Y:S04]  /*10c00*/  LDGSTS.E [R11+0x2000c], desc[UR8][R116.64], !P6 ;  /* 0x2000c000740b7fae */ /* 0x0009e8000f121848 */
[----:B------:R4:W-:Y:S01]  /*10c10*/  STL.64 [R1+0x970], R116 ;  /* 0x0009707401007387 */ /* 0x0009e20000100a00 */
[----:B------:R-:W-:-:S04]  /*10c20*/  IMAD.WIDE R22, R2, 0x4, R22 ;  /* 0x0000000402167825 */ /* 0x000fc800078e0216 */
[C---:B-1----:R-:W-:Y:S01]  /*10c30*/  IMAD.WIDE R8, R2.reuse, 0x4, R118 ;  /* 0x0000000402087825 */ /* 0x042fe200078e0276 */
[----:B------:R1:W-:Y:S03]  /*10c40*/  LDGSTS.E [R11+0x2400c], desc[UR8][R22.64], !P6 ;  /* 0x2400c000160b7fae */ /* 0x0003e6000f121848 */
[C---:B--2---:R-:W-:Y:S01]  /*10c50*/  IMAD.WIDE R6, R2.reuse, 0x4, R154 ;  /* 0x0000000402067825 */ /* 0x044fe200078e029a */
[----:B------:R2:W-:Y:S03]  /*10c60*/  LDGSTS.E [R11+0x2800c], desc[UR8][R8.64], !P6 ;  /* 0x2800c000080b7fae */ /* 0x0005e6000f121848 */
[----:B----4-:R-:W-:Y:S01]  /*10c70*/  IMAD.WIDE R116, R2, 0x4, R162 ;  /* 0x0000000402747825 */ /* 0x010fe200078e02a2 */
[----:B------:R4:W-:Y:S01]  /*10c80*/  LDGSTS.E [R11+0x2c00c], desc[UR8][R6.64], !P6 ;  /* 0x2c00c000060b7fae */ /* 0x0009e2000f121848 */
[----:B------:R-:W-:-:S03]  /*10c90*/  ISETP.GE.U32.AND P6, PT, R4, 0x7fffff4f, PT ;  /* 0x7fffff4f0400780c */ /* 0x000fc60003fc6070 */
[----:B------:R1:W-:Y:S04]  /*10ca0*/  STL.64 [R1+0x968], R22 ;  /* 0x0009681601007387 */ /* 0x0003e80000100a00 */
[----:B------:R2:W-:Y:S04]  /*10cb0*/  STL.64 [R1+0x960], R8 ;  /* 0x0009600801007387 */ /* 0x0005e80000100a00 */
[----:B------:R4:W-:Y:S01]  /*10cc0*/  STL.64 [R1+0x958], R6 ;  /* 0x0009580601007387 */ /* 0x0009e20000100a00 */
[----:B-1----:R-:W-:-:S03]  /*10cd0*/  IMAD.WIDE R22, R2, 0x4, R164 ;  /* 0x0000000402167825 */ /* 0x002fc600078e02a4 */
[----:B------:R1:W-:Y:S01]  /*10ce0*/  STL.64 [R1+0x950], R116 ;  /* 0x0009507401007387 */ /* 0x0003e20000100a00 */
[----:B--2---:R-:W-:-:S03]  /*10cf0*/  IMAD.WIDE R8, R2, 0x4, R166 ;  /* 0x0000000402087825 */ /* 0x004fc600078e02a6 */
[----:B------:R1:W-:Y:S01]  /*10d00*/  LDGSTS.E [R11+0x30000], desc[UR8][R116.64], !P0 ;  /* 0x30000000740b7fae */ /* 0x0003e2000c121848 */
[----:B------:R-:W2:Y:S01]  /*10d10*/  LDC R166, c[0x0][0x230] ;  /* 0x00008c00ffa67b82 */ /* 0x000ea20000000800 */
[C---:B----4-:R-:W-:Y:S02]  /*10d20*/  IMAD.WIDE R6, R2.reuse, 0x4, R168 ;  /* 0x0000000402067825 */ /* 0x050fe400078e02a8 */
[----:B------:R4:W-:Y:S04]  /*10d30*/  STL.64 [R1+0x948], R22 ;  /* 0x0009481601007387 */ /* 0x0009e80000100a00 */
[----:B------:R4:W-:Y:S01]  /*10d40*/  LDGSTS.E [R11+0x34000], desc[UR8][R22.64], !P0 ;  /* 0x34000000160b7fae */ /* 0x0009e2000c121848 */
[----:B-1----:R-:W-:-:S03]  /*10d50*/  IMAD.WIDE R116, R2, 0x4, R170 ;  /* 0x0000000402747825 */ /* 0x002fc600078e02aa */
[----:B------:R1:W-:Y:S04]  /*10d60*/  STL.64 [R1+0x940], R8 ;  /* 0x0009400801007387 */ /* 0x0003e80000100a00 */
[----:B------:R1:W-:Y:S01]  /*10d70*/  LDGSTS.E [R11+0x38000], desc[UR8][R8.64], !P0 ;  /* 0x38000000080b7fae */ /* 0x0003e2000c121848 */
[----:B----4-:R-:W-:-:S03]  /*10d80*/  IMAD.WIDE R22, R2, 0x4, R172 ;  /* 0x0000000402167825 */ /* 0x010fc600078e02ac */
[----:B------:R4:W-:Y:S04]  /*10d90*/  STL.64 [R1+0x938], R6 ;  /* 0x0009380601007387 */ /* 0x0009e80000100a00 */
[----:B------:R4:W-:Y:S01]  /*10da0*/  LDGSTS.E [R11+0x3c000], desc[UR8][R6.64], !P0 ;  /* 0x3c000000060b7fae */ /* 0x0009e2000c121848 */
[----:B-1----:R-:W-:-:S03]  /*10db0*/  IMAD.WIDE R8, R2, 0x4, R174 ;  /* 0x0000000402087825 */ /* 0x002fc600078e02ae */
[----:B------:R-:W-:Y:S04]  /*10dc0*/  STL.64 [R1+0x930], R116 ;  /* 0x0009307401007387 */ /* 0x000fe80000100a00 */
[----:B------:R1:W-:Y:S01]  /*10dd0*/  STL.64 [R1+0x928], R22 ;  /* 0x0009281601007387 */ /* 0x0003e20000100a00 */
[----:B----4-:R-:W-:-:S03]  /*10de0*/  IMAD.WIDE R6, R2, 0x4, R176 ;  /* 0x0000000402067825 */ /* 0x010fc600078e02b0 */
[----:B------:R-:W-:Y:S04]  /*10df0*/  LDGSTS.E [R11+0x30004], desc[UR8][R116.64], !P6 ;  /* 0x30004000740b7fae */ /* 0x000fe8000f121848 */
[----:B------:R4:W-:Y:S04]  /*10e00*/  STL.64 [R1+0x920], R8 ;  /* 0x0009200801007387 */ /* 0x0009e80000100a00 */
[----:B------:R-:W-:Y:S04]  /*10e10*/  LDGSTS.E [R11+0x34004], desc[UR8][R22.64], !P6 ;  /* 0x34004000160b7fae */ /* 0x000fe8000f121848 */
[----:B------:R3:W-:Y:S01]  /*10e20*/  STL.64 [R1+0x918], R6 ;  /* 0x0009180601007387 */ /* 0x0007e20000100a00 */
[----:B------:R-:W-:-:S02]  /*10e30*/  VIADD R4, R112, 0xffffff8d ;  /* 0xffffff8d70047836 */ /* 0x000fc40000000000 */
[----:B------:R-:W-:Y:S01]  /*10e40*/  IMAD.WIDE R122, R2, 0x4, R178 ;  /* 0x00000004027a7825 */ /* 0x000fe200078e02b2 */
[----:B------:R4:W-:Y:S01]  /*10e50*/  LDGSTS.E [R11+0x38004], desc[UR8][R8.64], !P6 ;  /* 0x38004000080b7fae */ /* 0x0009e2000f121848 */
[----:B------:R-:W2:Y:S03]  /*10e60*/  LDC R112, c[0x0][0x230] ;  /* 0x00008c00ff707b82 */ /* 0x000ea60000000800 */
[----:B-1----:R-:W2:Y:S04]  /*10e70*/  LDL.LU.64 R22, [R1+0x220] ;  /* 0x0002200001167983 */ /* 0x002ea80000300a00 */
[----:B------:R-:W2:Y:S04]  /*10e80*/  LDL.LU.64 R116, [R1+0x218] ;  /* 0x0002180001747983 */ /* 0x000ea80000300a00 */
[----:B------:R-:W2:Y:S04]  /*10e90*/  LDL.LU.64 R118, [R1+0x210] ;  /* 0x0002100001767983 */ /* 0x000ea80000300a00 */
[----:B------:R-:W2:Y:S01]  /*10ea0*/  LDL.LU.64 R154, [R1+0x208] ;  /* 0x00020800019a7983 */ /* 0x000ea20000300a00 */
[----:B------:R-:W-:Y:S01]  /*10eb0*/  ISETP.GE.U32.AND P0, PT, R4, 0x7fffff4e, PT ;  /* 0x7fffff4e0400780c */ /* 0x000fe20003f06070 */
[----:B------:R-:W-:-:S02]  /*10ec0*/  VIADD R4, R114, 0xffffff8c ;  /* 0xffffff8c72047836 */ /* 0x000fc40000000000 */
[----:B------:R3:W-:Y:S01]  /*10ed0*/  LDGSTS.E [R11+0x3c004], desc[UR8][R6.64], !P6 ;  /* 0x3c004000060b7fae */ /* 0x0007e2000f121848 */
[----:B------:R-:W-:Y:S01]  /*10ee0*/  IMAD.WIDE R120, R2, 0x4, R180 ;  /* 0x0000000402787825 */ /* 0x000fe200078e02b4 */
[----:B------:R-:W1:Y:S01]  /*10ef0*/  LDC R114, c[0x0][0x230] ;  /* 0x00008c00ff727b82 */ /* 0x000e620000000800 */
[----:B------:R-:W-:Y:S02]  /*10f00*/  ISETP.GE.U32.AND P6, PT, R4, 0x7fffff4d, PT ;  /* 0x7fffff4d0400780c */ /* 0x000fe40003fc6070 */
[C---:B----4-:R-:W-:Y:S01]  /*10f10*/  IMAD.WIDE R8, R2.reuse, 0x4, R182 ;  /* 0x0000000402087825 */ /* 0x050fe200078e02b6 */
[----:B------:R4:W-:Y:S03]  /*10f20*/  STL.64 [R1+0x910], R122 ;  /* 0x0009107a01007387 */ /* 0x0009e60000100a00 */
[C---:B---3--:R-:W-:Y:S01]  /*10f30*/  IMAD.WIDE R6, R2.reuse, 0x4, R184 ;  /* 0x0000000402067825 */ /* 0x048fe200078e02b8 */
[----:B------:R3:W-:Y:S04]  /*10f40*/  STL.64 [R1+0x908], R120 ;  /* 0x0009087801007387 */ /* 0x0007e80000100a00 */
[----:B------:R4:W-:Y:S01]  /*10f50*/  LDGSTS.E [R11+0x30008], desc[UR8][R122.64], !P0 ;  /* 0x300080007a0b7fae */ /* 0x0009e2000c121848 */
[----:B--2---:R-:W-:-:S03]  /*10f60*/  IMAD.WIDE R22, R2, 0x4, R22 ;  /* 0x0000000402167825 */ /* 0x004fc600078e0216 */
[----:B------:R2:W-:Y:S01]  /*10f70*/  STL.64 [R1+0x900], R8 ;  /* 0x0009000801007387 */ /* 0x0005e20000100a00 */
[----:B------:R-:W-:Y:S01]  /*10f80*/  IADD3 R4, R115, -0x59, RZ ;  /* 0xffffffa773047810 */ /* 0x000fe20007ffe0ff */
[----:B------:R-:W1:Y:S01]  /*10f90*/  LDC R182, c[0x0][0x230] ;  /* 0x00008c00ffb67b82 */ /* 0x000e620000000800 */
[C---:B----4-:R-:W-:Y:S01]  /*10fa0*/  IMAD.WIDE R122, R2.reuse, 0x4, R186 ;  /* 0x00000004027a7825 */ /* 0x050fe200078e02ba */
[----:B------:R3:W-:Y:S04]  /*10fb0*/  LDGSTS.E [R11+0x34008], desc[UR8][R120.64], !P0 ;  /* 0x34008000780b7fae */ /* 0x0007e8000c121848 */
[----:B------:R4:W-:Y:S02]  /*10fc0*/  STL.64 [R1+0x8f8], R6 ;  /* 0x0008f80601007387 */ /* 0x0009e40000100a00 */
[----:B------:R-:W1:Y:S02]  /*10fd0*/  LDC R115, c[0x0][0x230] ;  /* 0x00008c00ff737b82 */ /* 0x000e640000000800 */
[----:B------:R2:W-:Y:S04]  /*10fe0*/  LDGSTS.E [R11+0x38008], desc[UR8][R8.64], !P0 ;  /* 0x38008000080b7fae */ /* 0x0005e8000c121848 */
[----:B------:R-:W4:Y:S01]  /*10ff0*/  LDL.LU.64 R240, [R1+0x200] ;  /* 0x0002000001f07983 */ /* 0x000f220000300a00 */
[----:B---3--:R-:W-:-:S03]  /*11000*/  IMAD.WIDE R120, R2, 0x4, R188 ;  /* 0x0000000402787825 */ /* 0x008fc600078e02bc */
[----:B------:R4:W-:Y:S04]  /*11010*/  LDGSTS.E [R11+0x3c008], desc[UR8][R6.64], !P0 ;  /* 0x3c008000060b7fae */ /* 0x0009e8000c121848 */
[----:B------:R-:W3:Y:S01]  /*11020*/  LDL.LU.64 R242, [R1+0x1f8] ;  /* 0x0001f80001f27983 */ /* 0x000ee20000300a00 */
[----:B--2---:R-:W-:-:S03]  /*11030*/  IMAD.WIDE R8, R2, 0x4, R190 ;  /* 0x0000000402087825 */ /* 0x004fc600078e02be */
[----:B------:R-:W2:Y:S01]  /*11040*/  LDL.LU.64 R244, [R1+0x1f0] ;  /* 0x0001f00001f47983 */ /* 0x000ea20000300a00 */
[----:B----4-:R-:W-:-:S03]  /*11050*/  IMAD.WIDE R6, R2, 0x4, R192 ;  /* 0x0000000402067825 */ /* 0x010fc600078e02c0 */
[----:B------:R-:W4:Y:S04]  /*11060*/  LDL.LU.64 R246, [R1+0x1e8] ;  /* 0x0001e80001f67983 */ /* 0x000f280000300a00 */
[----:B------:R-:W-:Y:S04]  /*11070*/  STL.64 [R1+0x8f0], R122 ;  /* 0x0008f07a01007387 */ /* 0x000fe80000100a00 */
[----:B------:R1:W-:Y:S04]  /*11080*/  STL.64 [R1+0x8e8], R120 ;  /* 0x0008e87801007387 */ /* 0x0003e80000100a00 */
[----:B------:R-:W-:Y:S04]  /*11090*/  LDGSTS.E [R11+0x3000c], desc[UR8][R122.64], !P6 ;  /* 0x3000c0007a0b7fae */ /* 0x000fe8000f121848 */
[----:B------:R1:W-:Y:S04]  /*110a0*/  STL.64 [R1+0x8e0], R8 ;  /* 0x0008e00801007387 */ /* 0x0003e80000100a00 */
[----:B------:R1:W-:Y:S04]  /*110b0*/  LDGSTS.E [R11+0x3400c], desc[UR8][R120.64], !P6 ;  /* 0x3400c000780b7fae */ /* 0x0003e8000f121848 */
[----:B------:R1:W-:Y:S04]  /*110c0*/  STL.64 [R1+0x8d8], R6 ;  /* 0x0008d80601007387 */ /* 0x0003e80000100a00 */
[----:B------:R1:W-:Y:S04]  /*110d0*/  LDGSTS.E [R11+0x3800c], desc[UR8][R8.64], !P6 ;  /* 0x3800c000080b7fae */ /* 0x0003e8000f121848 */
[----:B------:R-:W4:Y:S01]  /*110e0*/  LDL.LU.64 R248, [R1+0x1e0] ;  /* 0x0001e00001f87983 */ /* 0x000f220000300a00 */
[----:B-1----:R-:W-:-:S03]  /*110f0*/  IMAD.WIDE R120, R2, 0x4, R116 ;  /* 0x0000000402787825 */ /* 0x002fc600078e0274 */
[----:B------:R1:W-:Y:S04]  /*11100*/  LDGSTS.E [R11+0x3c00c], desc[UR8][R6.64], !P6 ;  /* 0x3c00c000060b7fae */ /* 0x0003e8000f121848 */
[----:B------:R-:W4:Y:S01]  /*11110*/  LDL.LU.64 R250, [R1+0x1d8] ;  /* 0x0001d80001fa7983 */ /* 0x000f220000300a00 */
[----:B------:R-:W-:-:S03]  /*11120*/  IMAD.WIDE R8, R2, 0x4, R154 ;  /* 0x0000000402087825 */ /* 0x000fc600078e029a */
[----:B------:R-:W-:Y:S04]  /*11130*/  LDGSTS.E [R12+0x20000], desc[UR8][R22.64], !P5 ;  /* 0x20000000160c7fae */ /* 0x000fe8000e921848 */
[----:B------:R-:W4:Y:S04]  /*11140*/  LDL.LU.64 R6, [R1+0x1d0] ;  /* 0x0001d00001067983 */ /* 0x000f280000300a00 */
[----:B------:R-:W4:Y:S04]  /*11150*/  LDL.LU.64 R156, [R1+0x1c8] ;  /* 0x0001c800019c7983 */ /* 0x000f280000300a00 */
[----:B------:R1:W-:Y:S04]  /*11160*/  STL.64 [R1+0x2430], R10 ;  /* 0x0024300a01007387 */ /* 0x0003e80000100a00 */
[----:B------:R1:W-:Y:S04]  /*11170*/  STL.64 [R1+0x8d0], R22 ;  /* 0x0008d01601007387 */ /* 0x0003e80000100a00 */
[----:B------:R3:W-:Y:S01]  /*11180*/  STL.64 [R1+0x8c8], R120 ;  /* 0x0008c87801007387 */ /* 0x0007e20000100a00 */
[----:B-1----:R-:W-:Y:S01]  /*11190*/  IMAD.WIDE R10, R2, 0x4, R118 ;  /* 0x00000004020a7825 */ /* 0x002fe200078e0276 */
[----:B------:R-:W-:-:S02]  /*111a0*/  ISETP.GE.U32.AND P0, PT, R4, 0x7fffff68, PT ;  /* 0x7fffff680400780c */ /* 0x000fc40003f06070 */
[----:B------:R3:W-:Y:S04]  /*111b0*/  LDGSTS.E [R12+0x24000], desc[UR8][R120.64], !P5 ;  /* 0x24000000780c7fae */ /* 0x0007e8000e921848 */
[----:B------:R2:W-:Y:S04]  /*111c0*/  STL.64 [R1+0x8c0], R10 ;  /* 0x0008c00a01007387 */ /* 0x0005e80000100a00 */
[----:B------:R-:W4:Y:S04]  /*111d0*/  LDL.LU.64 R22, [R1+0x1c0] ;  /* 0x0001c00001167983 */ /* 0x000f280000300a00 */
[----:B------:R4:W-:Y:S04]  /*111e0*/  STL.64 [R1+0x8b8], R8 ;  /* 0x0008b80801007387 */ /* 0x0009e80000100a00 */
[----:B------:R-:W4:Y:S04]  /*111f0*/  LDL.LU.64 R116, [R1+0x1b8] ;  /* 0x0001b80001747983 */ /* 0x000f280000300a00 */
[----:B------:R-:W4:Y:S04]  /*11200*/  LDL.LU.64 R118, [R1+0x1b0] ;  /* 0x0001b00001767983 */ /* 0x000f280000300a00 */
[----:B------:R-:W4:Y:S01]  /*11210*/  LDL.LU.64 R154, [R1+0x1a8] ;  /* 0x0001a800019a7983 */ /* 0x000f220000300a00 */
[----:B------:R-:W-:-:S02]  /*11220*/  VIADD R4, R113, 0xffffffa6 ;  /* 0xffffffa671047836 */ /* 0x000fc40000000000 */
[----:B------:R-:W1:Y:S01]  /*11230*/  LDC R113, c[0x0][0x230] ;  /* 0x00008c00ff717b82 */ /* 0x000e620000000800 */
[----:B------:R2:W-:Y:S02]  /*11240*/  LDGSTS.E [R12+0x28000], desc[UR8][R10.64], !P5 ;  /* 0x280000000a0c7fae */ /* 0x0005e4000e921848 */
[----:B------:R-:W-:Y:S01]  /*11250*/  ISETP.GE.U32.AND P6, PT, R4, 0x7fffff67, PT ;  /* 0x7fffff670400780c */ /* 0x000fe20003fc6070 */
[----:B------:R-:W-:Y:S01]  /*11260*/  VIADD R4, R112, 0xffffffa5 ;  /* 0xffffffa570047836 */ /* 0x000fe20000000000 */
[----:B------:R4:W-:Y:S03]  /*11270*/  LDGSTS.E [R12+0x2c000], desc[UR8][R8.64], !P5 ;  /* 0x2c000000080c7fae */ /* 0x0009e6000e921848 */
[----:B------:R-:W1:Y:S01]  /*11280*/  LDC R112, c[0x0][0x230] ;  /* 0x00008c00ff707b82 */ /* 0x000e620000000800 */
[----:B------:R-:W-:Y:S01]  /*11290*/  ISETP.GE.U32.AND P5, PT, R4, 0x7fffff66, PT ;  /* 0x7fffff660400780c */ /* 0x000fe20003fa6070 */
[----:B------:R-:W-:-:S06]  /*112a0*/  VIADD R4, R115, 0xffffffa4 ;  /* 0xffffffa473047836 */ /* 0x000fcc0000000000 */
[----:B------:R-:W1:Y:S01]  /*112b0*/  LDC R115, c[0x0][0x230] ;  /* 0x00008c00ff737b82 */ /* 0x000e620000000800 */
[----:B------:R-:W-:-:S04]  /*112c0*/  IMAD.WIDE R122, R2, 0x4, R240 ;  /* 0x00000004027a7825 */ /* 0x000fc800078e02f0 */
[C---:B---3--:R-:W-:Y:S01]  /*112d0*/  IMAD.WIDE R120, R2.reuse, 0x4, R242 ;  /* 0x0000000402787825 */ /* 0x048fe200078e02f2 */
[----:B------:R-:W-:Y:S03]  /*112e0*/  STL.64 [R1+0x8b0], R122 ;  /* 0x0008b07a01007387 */ /* 0x000fe60000100a00 */
[C---:B--2---:R-:W-:Y:S01]  /*112f0*/  IMAD.WIDE R10, R2.reuse, 0x4, R244 ;  /* 0x00000004020a7825 */ /* 0x044fe200078e02f4 */
[----:B------:R-:W-:Y:S03]  /*11300*/  LDGSTS.E [R12+0x20004], desc[UR8][R122.64], !P3 ;  /* 0x200040007a0c7fae */ /* 0x000fe6000d921848 */
[----:B----4-:R-:W-:Y:S01]  /*11310*/  IMAD.WIDE R8, R2, 0x4, R246 ;  /* 0x0000000402087825 */ /* 0x010fe200078e02f6 */
[----:B------:R2:W-:Y:S04]  /*11320*/  STL.64 [R1+0x8a8], R120 ;  /* 0x0008a87801007387 */ /* 0x0005e80000100a00 */
[----:B------:R2:W-:Y:S04]  /*11330*/  LDGSTS.E [R12+0x24004], desc[UR8][R120.64], !P3 ;  /* 0x24004000780c7fae */ /* 0x0005e8000d921848 */
[----:B------:R3:W-:Y:S04]  /*11340*/  STL.64 [R1+0x8a0], R10 ;  /* 0x0008a00a01007387 */ /* 0x0007e80000100a00 */
[----:B------:R3:W-:Y:S04]  /*11350*/  LDGSTS.E [R12+0x28004], desc[UR8][R10.64], !P3 ;  /* 0x280040000a0c7fae */ /* 0x0007e8000d921848 */
[----:B------:R4:W-:Y:S04]  /*11360*/  STL.64 [R1+0x898], R8 ;  /* 0x0008980801007387 */ /* 0x0009e80000100a00 */
[----:B------:R4:W-:Y:S01]  /*11370*/  LDGSTS.E [R12+0x2c004], desc[UR8][R8.64], !P3 ;  /* 0x2c004000080c7fae */ /* 0x0009e2000d921848 */
[----:B------:R-:W-:-:S02]  /*11380*/  ISETP.GE.U32.AND P3, PT, R4, 0x7fffff65, PT ;  /* 0x7fffff650400780c */ /* 0x000fc40003f66070 */
[----:B------:R-:W-:Y:S02]  /*11390*/  IADD3 R4, R114, -0x75, RZ ;  /* 0xffffff8b72047810 */ /* 0x000fe40007ffe0ff */
[----:B------:R-:W1:Y:S01]  /*113a0*/  LDC R114, c[0x0][0x230] ;  /* 0x00008c00ff727b82 */ /* 0x000e620000000800 */
[----:B--2---:R-:W-:-:S05]  /*113b0*/  IMAD.WIDE R120, R2, 0x4, R248 ;  /* 0x0000000402787825 */ /* 0x004fca00078e02f8 */
[----:B------:R-:W-:Y:S01]  /*113c0*/  LDGSTS.E [R12+0x20008], desc[UR8][R120.64], !P2 ;  /* 0x20008000780c7fae */ /* 0x000fe2000d121848 */
[----:B---3--:R-:W-:-:S03]  /*113d0*/  IMAD.WIDE R10, R2, 0x4, R250 ;  /* 0x00000004020a7825 */ /* 0x008fc600078e02fa */
[----:B------:R-:W-:Y:S04]  /*113e0*/  STL.64 [R1+0x890], R120 ;  /* 0x0008907801007387 */ /* 0x000fe80000100a00 */
[----:B------:R2:W-:Y:S01]  /*113f0*/  LDGSTS.E [R12+0x24008], desc[UR8][R10.64], !P2 ;  /* 0x240080000a0c7fae */ /* 0x0005e2000d121848 */
[----:B----4-:R-:W-:-:S04]  /*11400*/  IMAD.WIDE R8, R2, 0x4, R6 ;  /* 0x0000000402087825 */ /* 0x010fc800078e0206 */
[----:B------:R-:W-:Y:S01]  /*11410*/  IMAD.WIDE R6, R2, 0x4, R156 ;  /* 0x0000000402067825 */ /* 0x000fe200078e029c */
[----:B------:R2:W-:Y:S04]  /*11420*/  STL.64 [R1+0x888], R10 ;  /* 0x0008880a01007387 */ /* 0x0005e80000100a00 */
[----:B------:R3:W-:Y:S04]  /*11430*/  LDGSTS.E [R12+0x28008], desc[UR8][R8.64], !P2 ;  /* 0x28008000080c7fae */ /* 0x0007e8000d121848 */
[----:B------:R3:W-:Y:S04]  /*11440*/  STL.64 [R1+0x880], R8 ;  /* 0x0008800801007387 */ /* 0x0007e80000100a00 */
[----:B------:R4:W-:Y:S01]  /*11450*/  LDGSTS.E [R12+0x2c008], desc[UR8][R6.64], !P2 ;  /* 0x2c008000060c7fae */ /* 0x0009e2000d121848 */
[----:B------:R-:W-:Y:S01]  /*11460*/  ISETP.GE.U32.AND P2, PT, R4, 0x7fffff4c, PT ;  /* 0x7fffff4c0400780c */ /* 0x000fe20003f46070 */
[----:B-1----:R-:W-:-:S02]  /*11470*/  VIADD R4, R113, 0xffffff8a ;  /* 0xffffff8a71047836 */ /* 0x002fc40000000000 */
[----:B------:R4:W-:Y:S01]  /*11480*/  STL.64 [R1+0x878], R6 ;  /* 0x0008780601007387 */ /* 0x0009e20000100a00 */
[C---:B------:R-:W-:Y:S01]  /*11490*/  IMAD.WIDE R22, R2.reuse, 0x4, R22 ;  /* 0x0000000402167825 */ /* 0x040fe200078e0216 */
[----:B------:R-:W1:Y:S04]  /*114a0*/  LDC R113, c[0x0][0x230] ;  /* 0x00008c00ff717b82 */ /* 0x000e680000000800 */
[----:B------:R4:W-:Y:S01]  /*114b0*/  LDGSTS.E [R12+0x2000c], desc[UR8][R22.64], !P4 ;  /* 0x2000c000160c7fae */ /* 0x0009e2000e121848 */
[----:B--2---:R-:W-:-:S04]  /*114c0*/  IMAD.WIDE R10, R2, 0x4, R116 ;  /* 0x00000004020a7825 */ /* 0x004fc800078e0274 */
[C---:B---3--:R-:W-:Y:S01]  /*114d0*/  IMAD.WIDE R8, R2.reuse, 0x4, R118 ;  /* 0x0000000402087825 */ /* 0x048fe200078e0276 */
[----:B------:R2:W-:Y:S03]  /*114e0*/  LDGSTS.E [R12+0x2400c], desc[UR8][R10.64], !P4 ;  /* 0x2400c0000a0c7fae */ /* 0x0005e6000e121848 */
[----:B----4-:R-:W-:Y:S01]  /*114f0*/  IMAD.WIDE R6, R2, 0x4, R154 ;  /* 0x0000000402067825 */ /* 0x010fe200078e029a */
[----:B------:R3:W-:Y:S04]  /*11500*/  LDGSTS.E [R12+0x2800c], desc[UR8][R8.64], !P4 ;  /* 0x2800c000080c7fae */ /* 0x0007e8000e121848 */
[----:B------:R4:W-:Y:S01]  /*11510*/  LDGSTS.E [R12+0x2c00c], desc[UR8][R6.64], !P4 ;  /* 0x2c00c000060c7fae */ /* 0x0009e2000e121848 */
[----:B------:R-:W-:-:S03]  /*11520*/  ISETP.GE.U32.AND P4, PT, R4, 0x7fffff4b, PT ;  /* 0x7fffff4b0400780c */ /* 0x000fc60003f86070 */
[----:B------:R2:W-:Y:S04]  /*11530*/  STL.64 [R1+0x870], R22 ;  /* 0x0008701601007387 */ /* 0x0005e80000100a00 */
[----:B------:R3:W-:Y:S04]  /*11540*/  STL.64 [R1+0x498], R10 ;  /* 0x0004980a01007387 */ /* 0x0007e80000100a00 */
[----:B------:R4:W-:Y:S01]  /*11550*/  STL.64 [R1+0x488], R8 ;  /* 0x0004880801007387 */ /* 0x0009e20000100a00 */
[----:B--2---:R-:W-:-:S03]  /*11560*/  IMAD.WIDE R22, R2, 0x4, R194 ;  /* 0x0000000402167825 */ /* 0x004fc600078e02c2 */
[----:B------:R2:W-:Y:S01]  /*11570*/  STL.64 [R1+0x478], R6 ;  /* 0x0004780601007387 */ /* 0x0005e20000100a00 */
[----:B---3--:R-:W-:-:S03]  /*11580*/  IMAD.WIDE R10, R2, 0x4, R196 ;  /* 0x00000004020a7825 */ /* 0x008fc600078e02c4 */
[----:B------:R3:W-:Y:S01]  /*11590*/  STL.64 [R1+0x468], R22 ;  /* 0x0004681601007387 */ /* 0x0007e20000100a00 */
[----:B----4-:R-:W-:-:S03]  /*115a0*/  IMAD.WIDE R8, R2, 0x4, R198 ;  /* 0x0000000402087825 */ /* 0x010fc600078e02c6 */
[----:B------:R3:W-:Y:S01]  /*115b0*/  LDGSTS.E [R12+0x30000], desc[UR8][R22.64], !P2 ;  /* 0x30000000160c7fae */ /* 0x0007e2000d121848 */
[----:B--2---:R-:W-:-:S03]  /*115c0*/  IMAD.WIDE R6, R2, 0x4, R200 ;  /* 0x0000000402067825 */ /* 0x004fc600078e02c8 */
[----:B------:R2:W-:Y:S04]  /*115d0*/  STL.64 [R1+0x460], R10 ;  /* 0x0004600a01007387 */ /* 0x0005e80000100a00 */
[----:B------:R2:W-:Y:S01]  /*115e0*/  LDGSTS.E [R12+0x34000], desc[UR8][R10.64], !P2 ;  /* 0x340000000a0c7fae */ /* 0x0005e2000d121848 */
[----:B---3--:R-:W-:-:S03]  /*115f0*/  IMAD.WIDE R22, R2, 0x4, R202 ;  /* 0x0000000402167825 */ /* 0x008fc600078e02ca */
[----:B------:R3:W-:Y:S04]  /*11600*/  STL.64 [R1+0x458], R8 ;  /* 0x0004580801007387 */ /* 0x0007e80000100a00 */
[----:B------:R3:W-:Y:S01]  /*11610*/  LDGSTS.E [R12+0x38000], desc[UR8][R8.64], !P2 ;  /* 0x38000000080c7fae */ /* 0x0007e2000d121848 */
[----:B--2---:R-:W-:-:S03]  /*11620*/  IMAD.WIDE R10, R2, 0x4, R204 ;  /* 0x00000004020a7825 */ /* 0x004fc600078e02cc */
[----:B------:R2:W-:Y:S04]  /*11630*/  STL.64 [R1+0x448], R6 ;  /* 0x0004480601007387 */ /* 0x0005e80000100a00 */
[----:B------:R2:W-:Y:S01]  /*11640*/  LDGSTS.E [R12+0x3c000], desc[UR8][R6.64], !P2 ;  /* 0x3c000000060c7fae */ /* 0x0005e2000d121848 */
[----:B---3--:R-:W-:-:S03]  /*11650*/  IMAD.WIDE R8, R2, 0x4, R206 ;  /* 0x0000000402087825 */ /* 0x008fc600078e02ce */
[----:B------:R3:W-:Y:S04]  /*11660*/  STL.64 [R1+0x438], R22 ;  /* 0x0004381601007387 */ /* 0x0007e80000100a00 */
[----:B------:R-:W-:Y:S01]  /*11670*/  STL.64 [R1+0x428], R10 ;  /* 0x0004280a01007387 */ /* 0x000fe20000100a00 */
[----:B--2---:R-:W-:-:S03]  /*11680*/  IMAD.WIDE R6, R2, 0x4, R208 ;  /* 0x0000000402067825 */ /* 0x004fc600078e02d0 */
[----:B------:R-:W-:Y:S04]  /*11690*/  LDGSTS.E [R12+0x30004], desc[UR8][R22.64], !P4 ;  /* 0x30004000160c7fae */ /* 0x000fe8000e121848 */
[----:B------:R-:W-:Y:S04]  /*116a0*/  STL.64 [R1+0x418], R8 ;  /* 0x0004180801007387 */ /* 0x000fe80000100a00 */
[----:B------:R2:W-:Y:S04]  /*116b0*/  LDGSTS.E [R12+0x34004], desc[UR8][R10.64], !P4 ;  /* 0x340040000a0c7fae */ /* 0x0005e8000e121848 */
[----:B------:R4:W-:Y:S04]  /*116c0*/  STL.64 [R1+0x408], R6 ;  /* 0x0004080601007387 */ /* 0x0009e80000100a00 */
[----:B------:R1:W-:Y:S04]  /*116d0*/  LDGSTS.E [R12+0x38004], desc[UR8][R8.64], !P4 ;  /* 0x38004000080c7fae */ /* 0x0003e8000e121848 */
[----:B------:R-:W-:Y:S04]  /*116e0*/  LDGSTS.E [R12+0x3c004], desc[UR8][R6.64], !P4 ;  /* 0x3c004000060c7fae */ /* 0x000fe8000e121848 */
[----:B---3--:R-:W3:Y:S04]  /*116f0*/  LDL.LU.64 R22, [R1+0x1a0] ;  /* 0x0001a00001167983 */ /* 0x008ee80000300a00 */
[----:B----4-:R-:W4:Y:S04]  /*11700*/  LDL.LU.64 R6, [R1+0x198] ;  /* 0x0001980001067983 */ /* 0x010f280000300a00 */
[----:B------:R-:W4:Y:S04]  /*11710*/  LDL.LU.64 R118, [R1+0x190] ;  /* 0x0001900001767983 */ /* 0x000f280000300a00 */
[----:B------:R-:W4:Y:S01]  /*11720*/  LDL.LU.64 R154, [R1+0x188] ;  /* 0x00018800019a7983 */ /* 0x000f220000300a00 */
[----:B------:R-:W-:-:S02]  /*11730*/  VIADD R4, R112, 0xffffff89 ;  /* 0xffffff8970047836 */ /* 0x000fc40000000000 */
[----:B------:R-:W-:Y:S01]  /*11740*/  IMAD.WIDE R120, R2, 0x4, R210 ;  /* 0x0000000402787825 */ /* 0x000fe200078e02d2 */
[----:B------:R-:W4:Y:S02]  /*11750*/  LDC R112, c[0x0][0x230] ;  /* 0x00008c00ff707b82 */ /* 0x000f240000000800 */
[----:B------:R-:W-:Y:S01]  /*11760*/  ISETP.GE.U32.AND P2, PT, R4, 0x7fffff4a, PT ;  /* 0x7fffff4a0400780c */ /* 0x000fe20003f46070 */
[----:B------:R-:W-:Y:S02]  /*11770*/  VIADD R4, R114, 0xffffff88 ;  /* 0xffffff8872047836 */ /* 0x000fe40000000000 */
[----:B------:R-:W-:-:S03]  /*11780*/  IMAD.WIDE R116, R2, 0x4, R212 ;  /* 0x0000000402747825 */ /* 0x000fc600078e02d4 */
[----:B------:R-:W-:Y:S01]  /*11790*/  ISETP.GE.U32.AND P4, PT, R4, 0x7fffff49, PT ;  /* 0x7fffff490400780c */ /* 0x000fe20003f86070 */
[C---:B--2---:R-:W-:Y:S01]  /*117a0*/  IMAD.WIDE R10, R2.reuse, 0x4, R214 ;  /* 0x00000004020a7825 */ /* 0x044fe200078e02d6 */
[----:B------:R2:W-:Y:S01]  /*117b0*/  STL.64 [R1+0x3f8], R120 ;  /* 0x0003f87801007387 */ /* 0x0005e20000100a00 */
[----:B------:R-:W4:Y:S02]  /*117c0*/  LDC R114, c[0x0][0x230] ;  /* 0x00008c00ff727b82 */ /* 0x000f240000000800 */
[C---:B-1----:R-:W-:Y:S01]  /*117d0*/  IMAD.WIDE R8, R2.reuse, 0x4, R216 ;  /* 0x0000000402087825 */ /* 0x042fe200078e02d8 */
[----:B------:R1:W-:Y:S04]  /*117e0*/  STL.64 [R1+0x3e8], R116 ;  /* 0x0003e87401007387 */ /* 0x0003e80000100a00 */
[----:B------:R2:W-:Y:S04]  /*117f0*/  LDGSTS.E [R12+0x30008], desc[UR8][R120.64], !P2 ;  /* 0x30008000780c7fae */ /* 0x0005e8000d121848 */
[----:B------:R1:W-:Y:S04]  /*11800*/  STL.64 [R1+0x3d8], R10 ;  /* 0x0003d80a01007387 */ /* 0x0003e80000100a00 */
[----:B------:R1:W-:Y:S04]  /*11810*/  LDGSTS.E [R12+0x34008], desc[UR8][R116.64], !P2 ;  /* 0x34008000740c7fae */ /* 0x0003e8000d121848 */
[----:B------:R1:W-:Y:S01]  /*11820*/  STL.64 [R1+0x3c8], R8 ;  /* 0x0003c80801007387 */ /* 0x0003e20000100a00 */
[----:B--2---:R-:W-:-:S03]  /*11830*/  IMAD.WIDE R120, R2, 0x4, R218 ;  /* 0x0000000402787825 */ /* 0x004fc600078e02da */
[----:B------:R2:W-:Y:S04]  /*11840*/  LDGSTS.E [R12+0x38008], desc[UR8][R10.64], !P2 ;  /* 0x380080000a0c7fae */ /* 0x0005e8000d121848 */
[----:B------:R-:W4:Y:S01]  /*11850*/  LDL.LU.64 R240, [R1+0x180] ;  /* 0x0001800001f07983 */ /* 0x000f220000300a00 */
[----:B-1----:R-:W-:-:S03]  /*11860*/  IMAD.WIDE R116, R2, 0x4, R220 ;  /* 0x0000000402747825 */ /* 0x002fc600078e02dc */
[----:B------:R1:W-:Y:S04]  /*11870*/  LDGSTS.E [R12+0x3c008], desc[UR8][R8.64], !P2 ;  /* 0x3c008000080c7fae */ /* 0x0003e8000d121848 */
[----:B------:R-:W4:Y:S01]  /*11880*/  LDL.LU.64 R242, [R1+0x178] ;  /* 0x0001780001f27983 */ /* 0x000f220000300a00 */
[----:B--2---:R-:W-:-:S03]  /*11890*/  IMAD.WIDE R10, R2, 0x4, R222 ;  /* 0x00000004020a7825 */ /* 0x004fc600078e02de */
[----:B------:R-:W2:Y:S01]  /*118a0*/  LDL.LU.64 R244, [R1+0x170] ;  /* 0x0001700001f47983 */ /* 0x000ea20000300a00 */
[----:B-1----:R-:W-:-:S03]  /*118b0*/  IMAD.WIDE R8, R2, 0x4, R224 ;  /* 0x0000000402087825 */ /* 0x002fc600078e02e0 */
[----:B------:R-:W2:Y:S04]  /*118c0*/  LDL.LU.64 R246, [R1+0x168] ;  /* 0x0001680001f67983 */ /* 0x000ea80000300a00 */
[----:B------:R-:W-:Y:S04]  /*118d0*/  STL.64 [R1+0x3b8], R120 ;  /* 0x0003b87801007387 */ /* 0x000fe80000100a00 */
[----:B------:R1:W-:Y:S04]  /*118e0*/  STL.64 [R1+0x3a8], R116 ;  /* 0x0003a87401007387 */ /* 0x0003e80000100a00 */
[----:B------:R-:W-:Y:S04]  /*118f0*/  LDGSTS.E [R12+0x3000c], desc[UR8][R120.64], !P4 ;  /* 0x3000c000780c7fae */ /* 0x000fe8000e121848 */
[----:B------:R4:W-:Y:S04]  /*11900*/  STL.64 [R1+0x398], R10 ;  /* 0x0003980a01007387 */ /* 0x0009e80000100a00 */
[----:B------:R-:W-:Y:S04]  /*11910*/  LDGSTS.E [R12+0x3400c], desc[UR8][R116.64], !P4 ;  /* 0x3400c000740c7fae */ /* 0x000fe8000e121848 */
[----:B------:R4:W-:Y:S04]  /*11920*/  STL.64 [R1+0x388], R8 ;  /* 0x0003880801007387 */ /* 0x0009e80000100a00 */
[----:B------:R4:W-:Y:S04]  /*11930*/  LDGSTS.E [R12+0x3800c], desc[UR8][R10.64], !P4 ;  /* 0x3800c0000a0c7fae */ /* 0x0009e8000e121848 */
[----:B------:R-:W2:Y:S04]  /*11940*/  LDL.LU.64 R248, [R1+0x160] ;  /* 0x0001600001f87983 */ /* 0x000ea80000300a00 */
[----:B------:R4:W-:Y:S04]  /*11950*/  LDGSTS.E [R12+0x3c00c], desc[UR8][R8.64], !P4 ;  /* 0x3c00c000080c7fae */ /* 0x0009e8000e121848 */
[----:B-1----:R-:W2:Y:S04]  /*11960*/  LDL.LU.64 R116, [R1+0x158] ;  /* 0x0001580001747983 */ /* 0x002ea80000300a00 */
[----:B------:R-:W2:Y:S04]  /*11970*/  LDL.LU.64 R156, [R1+0x150] ;  /* 0x00015000019c7983 */ /* 0x000ea80000300a00 */
[----:B------:R-:W2:Y:S01]  /*11980*/  LDL.LU.64 R250, [R1+0x148] ;  /* 0x0001480001fa7983 */ /* 0x000ea20000300a00 */
[----:B---3--:R-:W-:-:S04]  /*11990*/  IMAD.WIDE R22, R2, 0x4, R22 ;  /* 0x0000000402167825 */ /* 0x008fc800078e0216 */
[C---:B----4-:R-:W-:Y:S01]  /*119a0*/  IMAD.WIDE R10, R2.reuse, 0x4, R6 ;  /* 0x00000004020a7825 */ /* 0x050fe200078e0206 */
[----:B------:R1:W-:Y:S03]  /*119b0*/  STL.64 [R1+0x378], R22 ;  /* 0x0003781601007387 */ /* 0x0003e60000100a00 */
[C---:B------:R-:W-:Y:S01]  /*119c0*/  IMAD.WIDE R6, R2.reuse, 0x4, R118 ;  /* 0x0000000402067825 */ /* 0x040fe200078e0276 */
[----:B------:R-:W-:Y:S03]  /*119d0*/  STL.64 [R1+0x368], R10 ;  /* 0x0003680a01007387 */ /* 0x000fe60000100a00 */
[C---:B------:R-:W-:Y:S01]  /*119e0*/  IMAD.WIDE R8, R2.reuse, 0x4, R154 ;  /* 0x0000000402087825 */ /* 0x040fe200078e029a */
[----:B------:R3:W-:Y:S04]  /*119f0*/  STL.64 [R1+0x358], R6 ;  /* 0x0003580601007387 */ /* 0x0007e80000100a00 */
[----:B------:R-:W-:Y:S04]  /*11a00*/  LDGSTS.E [R13+0x20000], desc[UR8][R22.64], !P0 ;  /* 0x20000000160d7fae */ /* 0x000fe8000c121848 */
[----:B------:R4:W-:Y:S04]  /*11a10*/  STL.64 [R1+0x350], R8 ;  /* 0x0003500801007387 */ /* 0x0009e80000100a00 */
[----:B------:R2:W-:Y:S04]  /*11a20*/  LDGSTS.E [R13+0x24000], desc[UR8][R10.64], !P0 ;  /* 0x240000000a0d7fae */ /* 0x0005e8000c121848 */
[----:B-1----:R-:W4:Y:S04]  /*11a30*/  LDL.LU.64 R22, [R1+0x140] ;  /* 0x0001400001167983 */ /* 0x002f280000300a00 */
[----:B------:R-:W4:Y:S04]  /*11a40*/  LDL.LU.64 R118, [R1+0x138] ;  /* 0x0001380001767983 */ /* 0x000f280000300a00 */
[----:B------:R-:W-:Y:S04]  /*11a50*/  LDGSTS.E [R13+0x28000], desc[UR8][R6.64], !P0 ;  /* 0x28000000060d7fae */ /* 0x000fe8000c121848 */
[----:B------:R4:W-:Y:S04]  /*11a60*/  LDGSTS.E [R13+0x2c000], desc[UR8][R8.64], !P0 ;  /* 0x2c000000080d7fae */ /* 0x0009e8000c121848 */
[----:B---3--:R-:W3:Y:S04]  /*11a70*/  LDL.LU.64 R6, [R1+0x130] ;  /* 0x0001300001067983 */ /* 0x008ee80000300a00 */
[----:B------:R-:W3:Y:S01]  /*11a80*/  LDL.LU.64 R154, [R1+0x128] ;  /* 0x00012800019a7983 */ /* 0x000ee20000300a00 */
[----:B------:R-:W-:-:S04]  /*11a90*/  IMAD.WIDE R122, R2, 0x4, R240 ;  /* 0x00000004027a7825 */ /* 0x000fc800078e02f0 */
[C---:B------:R-:W-:Y:S01]  /*11aa0*/  IMAD.WIDE R120, R2.reuse, 0x4, R242 ;  /* 0x0000000402787825 */ /* 0x040fe200078e02f2 */
[----:B------:R-:W-:Y:S03]  /*11ab0*/  STL.64 [R1+0x348], R122 ;  /* 0x0003487a01007387 */ /* 0x000fe60000100a00 */
[C---:B--2---:R-:W-:Y:S01]  /*11ac0*/  IMAD.WIDE R10, R2.reuse, 0x4, R244 ;  /* 0x00000004020a7825 */ /* 0x044fe200078e02f4 */
[----:B------:R-:W-:Y:S03]  /*11ad0*/  LDGSTS.E [R13+0x20004], desc[UR8][R122.64], !P6 ;  /* 0x200040007a0d7fae */ /* 0x000fe6000f121848 */
[C---:B----4-:R-:W-:Y:S01]  /*11ae0*/  IMAD.WIDE R8, R2.reuse, 0x4, R246 ;  /* 0x0000000402087825 */ /* 0x050fe200078e02f6 */
[----:B------:R1:W-:Y:S04]  /*11af0*/  STL.64 [R1+0x340], R120 ;  /* 0x0003407801007387 */ /* 0x0003e80000100a00 */
[----:B------:R1:W-:Y:S04]  /*11b00*/  LDGSTS.E [R13+0x24004], desc[UR8][R120.64], !P6 ;  /* 0x24004000780d7fae */ /* 0x0003e8000f121848 */
[----:B------:R2:W-:Y:S04]  /*11b10*/  STL.64 [R1+0x338], R10 ;  /* 0x0003380a01007387 */ /* 0x0005e80000100a00 */
[----:B------:R2:W-:Y:S04]  /*11b20*/  LDGSTS.E [R13+0x28004], desc[UR8][R10.64], !P6 ;  /* 0x280040000a0d7fae */ /* 0x0005e8000f121848 */
[----:B------:R4:W-:Y:S04]  /*11b30*/  STL.64 [R1+0x330], R8 ;  /* 0x0003300801007387 */ /* 0x0009e80000100a00 */
[----:B------:R4:W-:Y:S01]  /*11b40*/  LDGSTS.E [R13+0x2c004], desc[UR8][R8.64], !P6 ;  /* 0x2c004000080d7fae */ /* 0x0009e2000f121848 */
[----:B-1----:R-:W-:-:S05]  /*11b50*/  IMAD.WIDE R120, R2, 0x4, R248 ;  /* 0x0000000402787825 */ /* 0x002fca00078e02f8 */
[----:B------:R-:W-:Y:S01]  /*11b60*/  LDGSTS.E [R13+0x20008], desc[UR8][R120.64], !P5 ;  /* 0x20008000780d7fae */ /* 0x000fe2000e921848 */
[----:B------:R-:W-:-:S04]  /*11b70*/  IMAD.WIDE R116, R2, 0x4, R116 ;  /* 0x0000000402747825 */ /* 0x000fc800078e0274 */
[C---:B--2---:R-:W-:Y:S01]  /*11b80*/  IMAD.WIDE R10, R2.reuse, 0x4, R156 ;  /* 0x00000004020a7825 */ /* 0x044fe200078e029c */
[----:B------:R1:W-:Y:S03]  /*11b90*/  LDGSTS.E [R13+0x24008], desc[UR8][R116.64], !P5 ;  /* 0x24008000740d7fae */ /* 0x0003e6000e921848 */
[C---:B----4-:R-:W-:Y:S01]  /*11ba0*/  IMAD.WIDE R8, R2.reuse, 0x4, R250 ;  /* 0x0000000402087825 */ /* 0x050fe200078e02fa */
[----:B------:R-:W2:Y:S04]  /*11bb0*/  LDL.LU.64 R156, [R1+0x4b0] ;  /* 0x0004b000019c7983 */ /* 0x000ea80000300a00 */
[----:B------:R-:W-:Y:S04]  /*11bc0*/  STL.64 [R1+0x328], R120 ;  /* 0x0003287801007387 */ /* 0x000fe80000100a00 */
[----:B------:R1:W-:Y:S04]  /*11bd0*/  STL.64 [R1+0x320], R116 ;  /* 0x0003207401007387 */ /* 0x0003e80000100a00 */
[----:B------:R4:W-:Y:S04]  /*11be0*/  STL.64 [R1+0x318], R10 ;  /* 0x0003180a01007387 */ /* 0x0009e80000100a00 */
[----:B------:R4:W-:Y:S04]  /*11bf0*/  LDGSTS.E [R13+0x28008], desc[UR8][R10.64], !P5 ;  /* 0x280080000a0d7fae */ /* 0x0009e8000e921848 */
[----:B------:R3:W-:Y:S01]  /*11c00*/  STL.64 [R1+0x310], R8 ;  /* 0x0003100801007387 */ /* 0x0007e20000100a00 */
[----:B------:R-:W-:-:S03]  /*11c10*/  IMAD.WIDE R22, R2, 0x4, R22 ;  /* 0x0000000402167825 */ /* 0x000fc600078e0216 */
[----:B------:R3:W-:Y:S01]  /*11c20*/  LDGSTS.E [R13+0x2c008], desc[UR8][R8.64], !P5 ;  /* 0x2c008000080d7fae */ /* 0x0007e2000e921848 */
[----:B------:R-:W-:Y:S01]  /*11c30*/  IADD3 R4, R115, -0x5d, RZ ;  /* 0xffffffa373047810 */ /* 0x000fe20007ffe0ff */
[----:B-1----:R-:W1:Y:S01]  /*11c40*/  LDC R116, c[0x0][0x230] ;  /* 0x00008c00ff747b82 */ /* 0x002e620000000800 */
[C---:B----4-:R-:W-:Y:S01]  /*11c50*/  IMAD.WIDE R10, R2.reuse, 0x4, R118 ;  /* 0x00000004020a7825 */ /* 0x050fe200078e0276 */
[----:B------:R-:W-:Y:S04]  /*11c60*/  LDGSTS.E [R13+0x2000c], desc[UR8][R22.64], !P3 ;  /* 0x2000c000160d7fae */ /* 0x000fe8000d921848 */
[----:B------:R-:W4:Y:S02]  /*11c70*/  LDL.LU.64 R118, [R1+0x4c8] ;  /* 0x0004c80001767983 */ /* 0x000f240000300a00 */
[----:B------:R-:W1:Y:S02]  /*11c80*/  LDC R115, c[0x0][0x230] ;  /* 0x00008c00ff737b82 */ /* 0x000e640000000800 */
[----:B------:R3:W-:Y:S04]  /*11c90*/  STL.64 [R1+0x308], R22 ;  /* 0x0003081601007387 */ /* 0x0007e80000100a00 */
[----:B------:R1:W-:Y:S01]  /*11ca0*/  STL.64 [R1+0x300], R10 ;  /* 0x0003000a01007387 */ /* 0x0003e20000100a00 */
[----:B---3--:R-:W-:-:S03]  /*11cb0*/  IMAD.WIDE R8, R2, 0x4, R6 ;  /* 0x0000000402087825 */ /* 0x008fc600078e0206 */
[----:B------:R-:W3:Y:S01]  /*11cc0*/  LDL.LU.64 R240, [R1+0x4e0] ;  /* 0x0004e00001f07983 */ /* 0x000ee20000300a00 */
[----:B------:R-:W-:-:S03]  /*11cd0*/  IMAD.WIDE R6, R2, 0x4, R154 ;  /* 0x0000000402067825 */ /* 0x000fc600078e029a */
[----:B------:R-:W3:Y:S04]  /*11ce0*/  LDL.LU.64 R242, [R1+0x508] ;  /* 0x0005080001f27983 */ /* 0x000ee80000300a00 */
[----:B------:R1:W-:Y:S04]  /*11cf0*/  STL.64 [R1+0x2f8], R8 ;  /* 0x0002f80801007387 */ /* 0x0003e80000100a00 */
[----:B------:R-:W3:Y:S04]  /*11d00*/  LDL.LU.64 R244, [R1+0x520] ;  /* 0x0005200001f47983 */ /* 0x000ee80000300a00 */
[----:B------:R2:W-:Y:S04]  /*11d10*/  STL.64 [R1+0x2f0], R6 ;  /* 0x0002f00601007387 */ /* 0x0005e80000100a00 */
[----:B------:R-:W3:Y:S04]  /*11d20*/  LDL.LU.64 R22, [R1+0x538] ;  /* 0x0005380001167983 */ /* 0x000ee80000300a00 */
[----:B------:R-:W3:Y:S04]  /*11d30*/  LDL.LU.64 R246, [R1+0x550] ;  /* 0x0005500001f67983 */ /* 0x000ee80000300a00 */
[----:B------:R-:W3:Y:S01]  /*11d40*/  LDL.LU.64 R154, [R1+0x578] ;  /* 0x00057800019a7983 */ /* 0x000ee20000300a00 */
[----:B------:R-:W-:Y:S01]  /*11d50*/  ISETP.GE.U32.AND P2, PT, R4, 0x7fffff64, PT ;  /* 0x7fffff640400780c */ /* 0x000fe20003f46070 */
[----:B------:R-:W-:-:S02]  /*11d60*/  VIADD R4, R113, 0xffffffa2 ;  /* 0xffffffa271047836 */ /* 0x000fc40000000000 */
[----:B------:R-:W2:Y:S01]  /*11d70*/  LDC R113, c[0x0][0x230] ;  /* 0x00008c00ff717b82 */ /* 0x000ea20000000800 */
[----:B------:R1:W-:Y:S02]  /*11d80*/  LDGSTS.E [R13+0x2400c], desc[UR8][R10.64], !P3 ;  /* 0x2400c0000a0d7fae */ /* 0x0003e4000d921848 */
[----:B------:R-:W-:Y:S01]  /*11d90*/  ISETP.GE.U32.AND P4, PT, R4, 0x7fffff63, PT ;  /* 0x7fffff630400780c */ /* 0x000fe20003f86070 */
[----:B------:R-:W-:Y:S01]  /*11da0*/  VIADD R4, R112, 0xffffffa1 ;  /* 0xffffffa170047836 */ /* 0x000fe20000000000 */
[----:B------:R1:W-:Y:S01]  /*11db0*/  LDGSTS.E [R13+0x2800c], desc[UR8][R8.64], !P3 ;  /* 0x2800c000080d7fae */ /* 0x0003e2000d921848 */
[----:B------:R-:W-:Y:S02]  /*11dc0*/  IMAD.WIDE R120, R2, 0x4, R226 ;  /* 0x0000000402787825 */ /* 0x000fe400078e02e2 */
[----:B------:R-:W3:Y:S01]  /*11dd0*/  LDC R112, c[0x0][0x230] ;  /* 0x00008c00ff707b82 */ /* 0x000ee20000000800 */
[----:B------:R-:W-:Y:S01]  /*11de0*/  ISETP.GE.U32.AND P0, PT, R4, 0x7fffff62, PT ;  /* 0x7fffff620400780c */ /* 0x000fe20003f06070 */
[----:B-1----:R-:W-:Y:S01]  /*11df0*/  VIADD R4, R115, 0xffffffa0 ;  /* 0xffffffa073047836 */ /* 0x002fe20000000000 */
[----:B------:R1:W-:Y:S04]  /*11e00*/  LDGSTS.E [R13+0x2c00c], desc[UR8][R6.64], !P3 ;  /* 0x2c00c000060d7fae */ /* 0x0003e8000d921848 */
[----:B------:R-:W-:Y:S01]  /*11e10*/  ISETP.GE.U32.AND P6, PT, R4, 0x7fffff61, PT ;  /* 0x7fffff610400780c */ /* 0x000fe20003fc6070 */
[----:B------:R-:W-:Y:S01]  /*11e20*/  IMAD.WIDE R10, R2, 0x4, R228 ;  /* 0x00000004020a7825 */ /* 0x000fe200078e02e4 */
[----:B------:R-:W-:Y:S01]  /*11e30*/  IADD3 R4, R114, -0x79, RZ ;  /* 0xffffff8772047810 */ /* 0x000fe20007ffe0ff */
[----:B------:R-:W3:Y:S01]  /*11e40*/  LDL.LU.64 R248, [R1+0x590] ;  /* 0x0005900001f87983 */ /* 0x000ee20000300a00 */
[----:B------:R-:W3:Y:S02]  /*11e50*/  LDC R115, c[0x0][0x230] ;  /* 0x00008c00ff737b82 */ /* 0x000ee40000000800 */
[----:B------:R-:W-:Y:S01]  /*11e60*/  ISETP.GE.U32.AND P5, PT, R4, 0x7fffff48, PT ;  /* 0x7fffff480400780c */ /* 0x000fe20003fa6070 */
[----:B------:R-:W-:-:S04]  /*11e70*/  IMAD.WIDE R8, R2, 0x4, R230 ;  /* 0x0000000402087825 */ /* 0x000fc800078e02e6 */
[----:B--2---:R-:W-:Y:S01]  /*11e80*/  VIADD R4, R113, 0xffffff86 ;  /* 0xffffff8671047836 */ /* 0x004fe20000000000 */
[----:B------:R-:W-:Y:S01]  /*11e90*/  STL.64 [R1+0x2e8], R120 ;  /* 0x0002e87801007387 */ /* 0x000fe20000100a00 */
[----:B------:R-:W2:Y:S03]  /*11ea0*/  LDC R113, c[0x0][0x230] ;  /* 0x00008c00ff717b82 */ /* 0x000ea60000000800 */
[----:B------:R-:W-:Y:S01]  /*11eb0*/  ISETP.GE.U32.AND P3, PT, R4, 0x7fffff47, PT ;  /* 0x7fffff470400780c */ /* 0x000fe20003f66070 */
[----:B------:R-:W-:Y:S04]  /*11ec0*/  STL.64 [R1+0x2e0], R10 ;  /* 0x0002e00a01007387 */ /* 0x000fe80000100a00 */
[----:B------:R3:W-:Y:S01]  /*11ed0*/  LDGSTS.E [R13+0x30000], desc[UR8][R120.64], !P5 ;  /* 0x30000000780d7fae */ /* 0x0007e2000e921848 */
[----:B------:R-:W2:Y:S01]  /*11ee0*/  LDC R114, c[0x0][0x230] ;  /* 0x00008c00ff727b82 */ /* 0x000ea20000000800 */
[----:B-1----:R-:W-:-:S02]  /*11ef0*/  IMAD.WIDE R6, R2, 0x4, R156 ;  /* 0x0000000402067825 */ /* 0x002fc400078e029c */
[----:B------:R-:W-:Y:S04]  /*11f00*/  STL.64 [R1+0x258], R8 ;  /* 0x0002580801007387 */ /* 0x000fe80000100a00 */
[----:B------:R1:W-:Y:S04]  /*11f10*/  LDGSTS.E [R13+0x34000], desc[UR8][R10.64], !P5 ;  /* 0x340000000a0d7fae */ /* 0x0003e8000e921848 */
[----:B------:R1:W-:Y:S04]  /*11f20*/  STL.64 [R1+0x250], R6 ;  /* 0x0002500601007387 */ /* 0x0003e80000100a00 */
[----:B------:R3:W-:Y:S04]  /*11f30*/  LDGSTS.E [R13+0x38000], desc[UR8][R8.64], !P5 ;  /* 0x38000000080d7fae */ /* 0x0007e8000e921848 */
[----:B------:R-:W2:Y:S04]  /*11f40*/  LDL.LU.64 R156, [R1+0x5a8] ;  /* 0x0005a800019c7983 */ /* 0x000ea80000300a00 */
[----:B------:R-:W-:Y:S04]  /*11f50*/  LDGSTS.E [R13+0x3c000], desc[UR8][R6.64], !P5 ;  /* 0x3c000000060d7fae */ /* 0x000fe8000e921848 */
[----:B------:R-:W2:Y:S04]  /*11f60*/  LDL.LU.64 R250, [R1+0x5c0] ;  /* 0x0005c00001fa7983 */ /* 0x000ea80000300a00 */
[----:B-1----:R-:W2:Y:S01]  /*11f70*/  LDL.LU.64 R6, [R1+0x5e8] ;  /* 0x0005e80001067983 */ /* 0x002ea20000300a00 */
[----:B----4-:R-:W-:-:S03]  /*11f80*/  IMAD.WIDE R122, R2, 0x4, R118 ;  /* 0x00000004027a7825 */ /* 0x010fc600078e0276 */
[----:B------:R-:W4:Y:S04]  /*11f90*/  LDL.LU.64 R118, [R1+0x608] ;  /* 0x0006080001767983 */ /* 0x000f280000300a00 */
[----:B------:R-:W-:Y:S04]  /*11fa0*/  STL.64 [R1+0x248], R122 ;  /* 0x0002487a01007387 */ /* 0x000fe80000100a00 */
[----:B------:R-:W-:Y:S01]  /*11fb0*/  LDGSTS.E [R13+0x30004], desc[UR8][R122.64], !P3 ;  /* 0x300040007a0d7fae */ /* 0x000fe2000d921848 */
[----:B---3--:R-:W-:-:S04]  /*11fc0*/  IMAD.WIDE R120, R2, 0x4, R240 ;  /* 0x0000000402787825 */ /* 0x008fc800078e02f0 */
[C---:B------:R-:W-:Y:S01]  /*11fd0*/  IMAD.WIDE R10, R2.reuse, 0x4, R242 ;  /* 0x00000004020a7825 */ /* 0x040fe200078e02f2 */
[----:B------:R1:W-:Y:S03]  /*11fe0*/  STL.64 [R1+0x240], R120 ;  /* 0x0002407801007387 */ /* 0x0003e60000100a00 */
[C---:B------:R-:W-:Y:S01]  /*11ff0*/  IMAD.WIDE R8, R2.reuse, 0x4, R244 ;  /* 0x0000000402087825 */ /* 0x040fe200078e02f4 */
[----:B------:R3:W-:Y:S04]  /*12000*/  STL.64 [R1+0x238], R10 ;  /* 0x0002380a01007387 */ /* 0x0007e80000100a00 */
[----:B------:R1:W-:Y:S04]  /*12010*/  LDGSTS.E [R13+0x34004], desc[UR8][R120.64], !P3 ;  /* 0x34004000780d7fae */ /* 0x0003e8000d921848 */
[----:B------:R3:W-:Y:S04]  /*12020*/  STL.64 [R1+0x230], R8 ;  /* 0x0002300801007387 */ /* 0x0007e80000100a00 */
[----:B------:R3:W-:Y:S01]  /*12030*/  LDGSTS.E [R13+0x38004], desc[UR8][R10.64], !P3 ;  /* 0x380040000a0d7fae */ /* 0x0007e2000d921848 */
[----:B-1----:R-:W-:-:S03]  /*12040*/  IMAD.WIDE R120, R2, 0x4, R22 ;  /* 0x0000000402787825 */ /* 0x002fc600078e0216 */
[----:B------:R1:W-:Y:S04]  /*12050*/  LDGSTS.E [R13+0x3c004], desc[UR8][R8.64], !P3 ;  /* 0x3c004000080d7fae */ /* 0x0003e8000d921848 */
[----:B------:R-:W4:Y:S01]  /*12060*/  LDL.LU.64 R22, [R1+0x628] ;  /* 0x0006280001167983 */ /* 0x000f220000300a00 */
[----:B---3--:R-:W-:-:S03]  /*12070*/  IMAD.WIDE R10, R2, 0x4, R154 ;  /* 0x00000004020a7825 */ /* 0x008fc600078e029a */
[----:B------:R-:W-:Y:S04]  /*12080*/  STL.64 [R1+0x228], R120 ;  /* 0x0002287801007387 */ /* 0x000fe80000100a00 */
[----:B------:R-:W3:Y:S01]  /*12090*/  LDL.LU.64 R154, [R1+0x648] ;  /* 0x00064800019a7983 */ /* 0x000ee20000300a00 */
[----:B------:R-:W-:Y:S02]  /*120a0*/  VIADD R4, R112, 0xffffff85 ;  /* 0xffffff8570047836 */ /* 0x000fe40000000000 */
[----:B------:R-:W3:Y:S03]  /*120b0*/  LDC R112, c[0x0][0x230] ;  /* 0x00008c00ff707b82 */ /* 0x000ee60000000800 */
[----:B------:R-:W-:Y:S01]  /*120c0*/  ISETP.GE.U32.AND P5, PT, R4, 0x7fffff46, PT ;  /* 0x7fffff460400780c */ /* 0x000fe20003fa6070 */
[----:B------:R-:W-:-:S02]  /*120d0*/  VIADD R4, R116, 0xffffff84 ;  /* 0xffffff8474047836 */ /* 0x000fc40000000000 */
[----:B------:R-:W-:-:S04]  /*120e0*/  IMAD.WIDE R116, R2, 0x4, R246 ;  /* 0x0000000402747825 */ /* 0x000fc800078e02f6 */
[----:B-1----:R-:W-:Y:S01]  /*120f0*/  IMAD.WIDE R8, R2, 0x4, R248 ;  /* 0x0000000402087825 */ /* 0x002fe200078e02f8 */
[----:B------:R2:W-:Y:S01]  /*12100*/  STL.64 [R1+0x220], R116 ;  /* 0x0002207401007387 */ /* 0x0005e20000100a00 */
[----:B------:R-:W-:-:S03]  /*12110*/  ISETP.GE.U32.AND P3, PT, R4, 0x7fffff45, PT ;  /* 0x7fffff450400780c */ /* 0x000fc60003f66070 */
[----:B------:R-:W3:Y:S04]  /*12120*/  LDL.LU.64 R242, [R1+0x668] ;  /* 0x0006680001f27983 */ /* 0x000ee80000300a00 */
[----:B------:R1:W-:Y:S04]  /*12130*/  STL.64 [R1+0x218], R10 ;  /* 0x0002180a01007387 */ /* 0x0003e80000100a00 */
[----:B------:R-:W3:Y:S04]  /*12140*/  LDL.LU.64 R246, [R1+0x680] ;  /* 0x0006800001f67983 */ /* 0x000ee80000300a00 */
[----:B------:R-:W-:Y:S04]  /*12150*/  LDGSTS.E [R13+0x30008], desc[UR8][R120.64], !P5 ;  /* 0x30008000780d7fae */ /* 0x000fe8000e921848 */
[----:B------:R1:W-:Y:S04]  /*12160*/  STL.64 [R1+0x210], R8 ;  /* 0x0002100801007387 */ /* 0x0003e80000100a00 */
[----:B------:R2:W-:Y:S04]  /*12170*/  LDGSTS.E [R13+0x34008], desc[UR8][R116.64], !P5 ;  /* 0x34008000740d7fae */ /* 0x0005e8000e921848 */
[----:B------:R1:W-:Y:S04]  /*12180*/  LDGSTS.E [R13+0x38008], desc[UR8][R10.64], !P5 ;  /* 0x380080000a0d7fae */ /* 0x0003e8000e921848 */
[----:B------:R-:W3:Y:S01]  /*12190*/  LDL.LU.64 R248, [R1+0x698] ;  /* 0x0006980001f87983 */ /* 0x000ee20000300a00 */
[----:B--2---:R-:W-:-:S03]  /*121a0*/  IMAD.WIDE R116, R2, 0x4, R156 ;  /* 0x0000000402747825 */ /* 0x004fc600078e029c */
[----:B------:R2:W-:Y:S01]  /*121b0*/  LDGSTS.E [R13+0x3c008], desc[UR8][R8.64], !P5 ;  /* 0x3c008000080d7fae */ /* 0x0005e2000e921848 */
[----:B-1----:R-:W-:-:S03]  /*121c0*/  IMAD.WIDE R10, R2, 0x4, R250 ;  /* 0x00000004020a7825 */ /* 0x002fc600078e02fa */
[----:B------:R-:W3:Y:S04]  /*121d0*/  LDL.LU.64 R156, [R1+0x6b0] ;  /* 0x0006b000019c7983 */ /* 0x000ee80000300a00 */
[----:B------:R-:W-:Y:S01]  /*121e0*/  STL.64 [R1+0x208], R116 ;  /* 0x0002087401007387 */ /* 0x000fe20000100a00 */
[----:B--2---:R-:W-:-:S03]  /*121f0*/  IMAD.WIDE R8, R2, 0x4, R6 ;  /* 0x0000000402087825 */ /* 0x004fc600078e0206 */
[----:B------:R-:W-:Y:S04]  /*12200*/  STL.64 [R1+0x200], R10 ;  /* 0x0002000a01007387 */ /* 0x000fe80000100a00 */
[----:B------:R-:W-:Y:S04]  /*12210*/  STL.64 [R1+0x1f8], R8 ;  /* 0x0001f80801007387 */ /* 0x000fe80000100a00 */
[----:B------:R-:W2:Y:S04]  /*12220*/  LDL.LU.64 R244, [R1+0x6d8] ;  /* 0x0006d80001f47983 */ /* 0x000ea80000300a00 */
[----:B------:R1:W-:Y:S04]  /*12230*/  LDGSTS.E [R13+0x3000c], desc[UR8][R116.64], !P3 ;  /* 0x3000c000740d7fae */ /* 0x0003e8000d921848 */
[----:B------:R-:W-:Y:S04]  /*12240*/  LDGSTS.E [R13+0x3400c], desc[UR8][R10.64], !P3 ;  /* 0x3400c0000a0d7fae */ /* 0x000fe8000d921848 */
[----:B------:R-:W-:Y:S01]  /*12250*/  LDGSTS.E [R13+0x3800c], desc[UR8][R8.64], !P3 ;  /* 0x3800c000080d7fae */ /* 0x000fe2000d921848 */
[----:B----4-:R-:W-:-:S05]  /*12260*/  IMAD.WIDE R6, R2, 0x4, R118 ;  /* 0x0000000402067825 */ /* 0x010fca00078e0276 */
[----:B------:R4:W-:Y:S04]  /*12270*/  STL.64 [R1+0x1f0], R6 ;  /* 0x0001f00601007387 */ /* 0x0009e80000100a00 */
[----:B------:R-:W2:Y:S04]  /*12280*/  LDL.LU.64 R250, [R1+0x6f0] ;  /* 0x0006f00001fa7983 */ /* 0x000ea80000300a00 */
[----:B------:R3:W-:Y:S04]  /*12290*/  LDGSTS.E [R13+0x3c00c], desc[UR8][R6.64], !P3 ;  /* 0x3c00c000060d7fae */ /* 0x0007e8000d921848 */
[----:B----4-:R-:W4:Y:S04]  /*122a0*/  LDL.LU.64 R6, [R1+0x700] ;  /* 0x0007000001067983 */ /* 0x010f280000300a00 */
[----:B------:R3:W-:Y:S04]  /*122b0*/  STL.64 [R1+0x2438], R12 ;  /* 0x0024380c01007387 */ /* 0x0007e80000100a00 */
[----:B------:R-:W4:Y:S01]  /*122c0*/  LDL.LU.64 R118, [R1+0x710] ;  /* 0x0007100001767983 */ /* 0x000f220000300a00 */
[----:B-1----:R-:W-:-:S03]  /*122d0*/  IMAD.WIDE R116, R2, 0x4, R22 ;  /* 0x0000000402747825 */ /* 0x002fc600078e0216 */
[----:B------:R-:W4:Y:S04]  /*122e0*/  LDL.LU.64 R22, [R1+0x720] ;  /* 0x0007200001167983 */ /* 0x000f280000300a00 */
[----:B------:R1:W-:Y:S01]  /*122f0*/  STL.64 [R1+0x2d8], R116 ;  /* 0x0002d87401007387 */ /* 0x0003e20000100a00 */
[----:B---3--:R-:W-:-:S03]  /*12300*/  IMAD.WIDE R12, R2, 0x4, R154 ;  /* 0x00000004020c7825 */ /* 0x008fc600078e029a */
[----:B------:R-:W3:Y:S04]  /*12310*/  LDL.LU.64 R154, [R1+0x740] ;  /* 0x00074000019a7983 */ /* 0x000ee80000300a00 */
[----:B------:R1:W-:Y:S04]  /*12320*/  STL.64 [R1+0x2d0], R12 ;  /* 0x0002d00c01007387 */ /* 0x0003e80000100a00 */
[----:B------:R1:W-:Y:S04]  /*12330*/  LDGSTS.E [R153+0x20000], desc[UR8][R116.64], !P2 ;  /* 0x2000000074997fae */ /* 0x0003e8000d121848 */
[----:B------:R1:W-:Y:S01]  /*12340*/  LDGSTS.E [R153+0x24000], desc[UR8][R12.64], !P2 ;  /* 0x240000000c997fae */ /* 0x0003e2000d121848 */
[----:B------:R-:W-:-:S04]  /*12350*/  IMAD.WIDE R10, R2, 0x4, R242 ;  /* 0x00000004020a7825 */ /* 0x000fc800078e02f2 */
[C---:B------:R-:W-:Y:S01]  /*12360*/  IMAD.WIDE R8, R2.reuse, 0x4, R246 ;  /* 0x0000000402087825 */ /* 0x040fe200078e02f6 */
[----:B------:R2:W-:Y:S04]  /*12370*/  STL.64 [R1+0x2c8], R10 ;  /* 0x0002c80a01007387 */ /* 0x0005e80000100a00 */
[----:B------:R2:W-:Y:S04]  /*12380*/  STL.64 [R1+0x2c0], R8 ;  /* 0x0002c00801007387 */ /* 0x0005e80000100a00 */
[----:B------:R-:W3:Y:S04]  /*12390*/  LDL.LU.64 R246, [R1+0x730] ;  /* 0x0007300001f67983 */ /* 0x000ee80000300a00 */
[----:B------:R2:W-:Y:S04]  /*123a0*/  LDGSTS.E [R153+0x28000], desc[UR8][R10.64], !P2 ;  /* 0x280000000a997fae */ /* 0x0005e8000d121848 */
[----:B------:R2:W-:Y:S01]  /*123b0*/  LDGSTS.E [R153+0x2c000], desc[UR8][R8.64], !P2 ;  /* 0x2c00000008997fae */ /* 0x0005e2000d121848 */
[----:B-1----:R-:W-:-:S03]  /*123c0*/  IMAD.WIDE R116, R2, 0x4, R248 ;  /* 0x0000000402747825 */ /* 0x002fc600078e02f8 */
[----:B------:R-:W3:Y:S04]  /*123d0*/  LDL.LU.64 R248, [R1+0x748] ;  /* 0x0007480001f87983 */ /* 0x000ee80000300a00 */
[----:B------:R4:W-:Y:S01]  /*123e0*/  STL.64 [R1+0x2b8], R116 ;  /* 0x0002b87401007387 */ /* 0x0009e20000100a00 */
[----:B------:R-:W-:-:S03]  /*123f0*/  IMAD.WIDE R12, R2, 0x4, R156 ;  /* 0x00000004020c7825 */ /* 0x000fc600078e029c */
[----:B------:R4:W-:Y:S04]  /*12400*/  LDGSTS.E [R153+0x20004], desc[UR8][R116.64], !P4 ;  /* 0x2000400074997fae */ /* 0x0009e8000e121848 */
[----:B------:R-:W3:Y:S04]  /*12410*/  LDL.LU.64 R156, [R1+0x760] ;  /* 0x00076000019c7983 */ /* 0x000ee80000300a00 */
[----:B------:R1:W-:Y:S04]  /*12420*/  STL.64 [R1+0x2b0], R12 ;  /* 0x0002b00c01007387 */ /* 0x0003e80000100a00 */
[----:B------:R1:W-:Y:S01]  /*12430*/  LDGSTS.E [R153+0x24004], desc[UR8][R12.64], !P4 ;  /* 0x240040000c997fae */ /* 0x0003e2000e121848 */
[----:B--2---:R-:W-:-:S05]  /*12440*/  IMAD.WIDE R10, R2, 0x4, R244 ;  /* 0x00000004020a7825 */ /* 0x004fca00078e02f4 */
[----:B------:R2:W-:Y:S04]  /*12450*/  STL.64 [R1+0x2a8], R10 ;  /* 0x0002a80a01007387 */ /* 0x0005e80000100a00 */
[----:B------:R2:W-:Y:S01]  /*12460*/  LDGSTS.E [R153+0x28004], desc[UR8][R10.64], !P4 ;  /* 0x280040000a997fae */ /* 0x0005e2000e121848 */
[----:B------:R-:W-:-:S05]  /*12470*/  IMAD.WIDE R8, R2, 0x4, R250 ;  /* 0x0000000402087825 */ /* 0x000fca00078e02fa */
[----:B------:R3:W-:Y:S04]  /*12480*/  STL.64 [R1+0x2a0], R8 ;  /* 0x0002a00801007387 */ /* 0x0007e80000100a00 */
[----:B------:R-:W3:Y:S04]  /*12490*/  LDL.LU.64 R250, [R1+0x768] ;  /* 0x0007680001fa7983 */ /* 0x000ee80000300a00 */
[----:B------:R3:W-:Y:S01]  /*124a0*/  LDGSTS.E [R153+0x2c004], desc[UR8][R8.64], !P4 ;  /* 0x2c00400008997fae */ /* 0x0007e2000e121848 */
[----:B----4-:R-:W-:-:S05]  /*124b0*/  IMAD.WIDE R116, R2, 0x4, R6 ;  /* 0x0000000402747825 */ /* 0x010fca00078e0206 */
[----:B------:R4:W-:Y:S01]  /*124c0*/  STL.64 [R1+0x298], R116 ;  /* 0x0002987401007387 */ /* 0x0009e20000100a00 */
[----:B-1----:R-:W-:-:S03]  /*124d0*/  IMAD.WIDE R12, R2, 0x4, R118 ;  /* 0x00000004020c7825 */ /* 0x002fc600078e0276 */
[----:B------:R-:W4:Y:S04]  /*124e0*/  LDL.LU.64 R6, [R1+0x780] ;  /* 0x0007800001067983 */ /* 0x000f280000300a00 */
[----:B------:R1:W-:Y:S04]  /*124f0*/  STL.64 [R1+0x290], R12 ;  /* 0x0002900c01007387 */ /* 0x0003e80000100a00 */
[----:B------:R-:W4:Y:S01]  /*12500*/  LDL.LU.64 R118, [R1+0x788] ;  /* 0x0007880001767983 */ /* 0x000f220000300a00 */
[----:B--2---:R-:W-:-:S03]  /*12510*/  IMAD.WIDE R10, R2, 0x4, R22 ;  /* 0x00000004020a7825 */ /* 0x004fc600078e0216 */
[----:B------:R4:W-:Y:S04]  /*12520*/  LDGSTS.E [R153+0x20008], desc[UR8][R116.64], !P0 ;  /* 0x2000800074997fae */ /* 0x0009e8000c121848 */
[----:B------:R2:W-:Y:S01]  /*12530*/  STL.64 [R1+0x288], R10 ;  /* 0x0002880a01007387 */ /* 0x0005e20000100a00 */
[----:B---3--:R-:W-:-:S03]  /*12540*/  IMAD.WIDE R8, R2, 0x4, R154 ;  /* 0x0000000402087825 */ /* 0x008fc600078e029a */
[----:B------:R-:W3:Y:S04]  /*12550*/  LDL.LU.64 R22, [R1+0x7a0] ;  /* 0x0007a00001167983 */ /* 0x000ee80000300a00 */
[----:B------:R2:W-:Y:S04]  /*12560*/  STL.64 [R1+0x280], R8 ;  /* 0x0002800801007387 */ /* 0x0005e80000100a00 */
[----:B------:R-:W3:Y:S04]  /*12570*/  LDL.LU.64 R154, [R1+0x7b0] ;  /* 0x0007b000019a7983 */ /* 0x000ee80000300a00 */
[----:B------:R1:W-:Y:S04]  /*12580*/  LDGSTS.E [R153+0x24008], desc[UR8][R12.64], !P0 ;  /* 0x240080000c997fae */ /* 0x0003e8000c121848 */
[----:B------:R2:W-:Y:S04]  /*12590*/  LDGSTS.E [R153+0x28008], desc[UR8][R10.64], !P0 ;  /* 0x280080000a997fae */ /* 0x0005e8000c121848 */
[----:B------:R-:W3:Y:S01]  /*125a0*/  LDL.LU.64 R238, [R1+0x7b8] ;  /* 0x0007b80001ee7983 */ /* 0x000ee20000300a00 */
[----:B------:R-:W-:-:S02]  /*125b0*/  IADD3 R4, R115, -0x7d, RZ ;  /* 0xffffff8373047810 */ /* 0x000fc40007ffe0ff */
[----:B------:R-:W3:Y:S01]  /*125c0*/  LDC R115, c[0x0][0x230] ;  /* 0x00008c00ff737b82 */ /* 0x000ee20000000800 */
[----:B------:R2:W-:Y:S01]  /*125d0*/  LDGSTS.E [R153+0x2c008], desc[UR8][R8.64], !P0 ;  /* 0x2c00800008997fae */ /* 0x0005e2000c121848 */
[----:B----4-:R-:W-:-:S05]  /*125e0*/  IMAD.WIDE R116, R2, 0x4, R246 ;  /* 0x0000000402747825 */ /* 0x010fca00078e02f6 */
[----:B------:R-:W-:Y:S04]  /*125f0*/  STL.64 [R1+0x278], R116 ;  /* 0x0002787401007387 */ /* 0x000fe80000100a00 */
[----:B------:R-:W4:Y:S01]  /*12600*/  LDL.LU.64 R240, [R1+0x7c0] ;  /* 0x0007c00001f07983 */ /* 0x000f220000300a00 */
[----:B-1----:R-:W-:Y:S01]  /*12610*/  IMAD.WIDE R12, R2, 0x4, R248 ;  /* 0x00000004020c7825 */ /* 0x002fe200078e02f8 */
[----:B------:R-:W-:Y:S02]  /*12620*/  ISETP.GE.U32.AND P5, PT, R4, 0x7fffff44, PT ;  /* 0x7fffff440400780c */ /* 0x000fe40003fa6070 */
[----:B------:R-:W-:Y:S04]  /*12630*/  LDGSTS.E [R153+0x2000c], desc[UR8][R116.64], !P6 ;  /* 0x2000c00074997fae */ /* 0x000fe8000f121848 */
[----:B------:R1:W-:Y:S04]  /*12640*/  STL.64 [R1+0x270], R12 ;  /* 0x0002700c01007387 */ /* 0x0003e80000100a00 */
[----:B------:R-:W4:Y:S01]  /*12650*/  LDL.LU.64 R242, [R1+0x7c8] ;  /* 0x0007c80001f27983 */ /* 0x000f220000300a00 */
[----:B--2---:R-:W-:-:S03]  /*12660*/  IMAD.WIDE R10, R2, 0x4, R156 ;  /* 0x00000004020a7825 */ /* 0x004fc600078e029c */
[----:B------:R1:W-:Y:S04]  /*12670*/  LDGSTS.E [R153+0x2400c], desc[UR8][R12.64], !P6 ;  /* 0x2400c0000c997fae */ /* 0x0003e8000f121848 */
[----:B------:R3:W-:Y:S04]  /*12680*/  STL.64 [R1+0x268], R10 ;  /* 0x0002680a01007387 */ /* 0x0007e80000100a00 */
[----:B------:R-:W2:Y:S04]  /*12690*/  LDL.LU.64 R156, [R1+0x7d0] ;  /* 0x0007d000019c7983 */ /* 0x000ea80000300a00 */
[----:B------:R3:W-:Y:S01]  /*126a0*/  LDGSTS.E [R153+0x2800c], desc[UR8][R10.64], !P6 ;  /* 0x2800c0000a997fae */ /* 0x0007e2000f121848 */
[----:B------:R-:W-:-:S05]  /*126b0*/  IMAD.WIDE R8, R2, 0x4, R250 ;  /* 0x0000000402087825 */ /* 0x000fca00078e02fa */
[----:B------:R3:W-:Y:S04]  /*126c0*/  STL.64 [R1+0x260], R8 ;  /* 0x0002600801007387 */ /* 0x0007e80000100a00 */
[----:B------:R-:W4:Y:S04]  /*126d0*/  LDL.LU.64 R244, [R1+0x7d8] ;  /* 0x0007d80001f47983 */ /* 0x000f280000300a00 */
[----:B------:R-:W4:Y:S01]  /*126e0*/  LDL.LU.64 R246, [R1+0x7e0] ;  /* 0x0007e00001f67983 */ /* 0x000f220000300a00 */
[----:B------:R-:W-:-:S03]  /*126f0*/  IMAD.WIDE R6, R2, 0x4, R6 ;  /* 0x0000000402067825 */ /* 0x000fc600078e0206 */
[----:B------:R3:W-:Y:S04]  /*12700*/  LDGSTS.E [R153+0x2c00c], desc[UR8][R8.64], !P6 ;  /* 0x2c00c00008997fae */ /* 0x0007e8000f121848 */
[----:B------:R-:W4:Y:S01]  /*12710*/  LDL.LU.64 R248, [R1+0x838] ;  /* 0x0008380001f87983 */ /* 0x000f220000300a00 */
[----:B-1----:R-:W-:-:S03]  /*12720*/  IMAD.WIDE R12, R2, 0x4, R118 ;  /* 0x00000004020c7825 */ /* 0x002fc600078e0276 */
[----:B------:R-:W4:Y:S04]  /*12730*/  LDL.LU.64 R250, [R1+0x840] ;  /* 0x0008400001fa7983 */ /* 0x000f280000300a00 */
[----:B------:R1:W-:Y:S04]  /*12740*/  STL.64 [R1+0x1e8], R6 ;  /* 0x0001e80601007387 */ /* 0x0003e80000100a00 */
[----:B------:R-:W-:Y:S01]  /*12750*/  STL.64 [R1+0x1e0], R12 ;  /* 0x0001e00c01007387 */ /* 0x000fe20000100a00 */
[----:B---3--:R-:W-:-:S03]  /*12760*/  IMAD.WIDE R10, R2, 0x4, R22 ;  /* 0x00000004020a7825 */ /* 0x008fc600078e0216 */
[----:B------:R-:W-:Y:S04]  /*12770*/  LDGSTS.E [R153+0x30000], desc[UR8][R6.64], !P5 ;  /* 0x3000000006997fae */ /* 0x000fe8000e921848 */
[----:B------:R-:W-:Y:S01]  /*12780*/  STL.64 [R1+0x1d8], R10 ;  /* 0x0001d80a01007387 */ /* 0x000fe20000100a00 */
[----:B------:R-:W-:Y:S01]  /*12790*/  IMAD.WIDE R8, R2, 0x4, R154 ;  /* 0x0000000402087825 */ /* 0x000fe200078e029a */
[----:B------:R-:W3:Y:S02]  /*127a0*/  S2R R152, SR_TID.X ;  /* 0x0000000000987919 */ /* 0x000ee40000002100 */
[----:B-1----:R-:W4:Y:S04]  /*127b0*/  LDL.LU.64 R6, [R1+0x860] ;  /* 0x0008600001067983 */ /* 0x002f280000300a00 */
[----:B------:R2:W-:Y:S04]  /*127c0*/  STL.64 [R1+0x1d0], R8 ;  /* 0x0001d00801007387 */ /* 0x0005e80000100a00 */
[----:B------:R-:W4:Y:S04]  /*127d0*/  LDL.LU.64 R118, [R1+0x848] ;  /* 0x0008480001767983 */ /* 0x000f280000300a00 */
[----:B------:R-:W4:Y:S04]  /*127e0*/  LDL.LU.64 R22, [R1+0x850] ;  /* 0x0008500001167983 */ /* 0x000f280000300a00 */
[----:B------:R-:W4:Y:S01]  /*127f0*/  LDL.LU.64 R154, [R1+0x858] ;  /* 0x00085800019a7983 */ /* 0x000f220000300a00 */
[----:B------:R-:W-:-:S02]  /*12800*/  VIADD R4, R112, 0xffffff82 ;  /* 0xffffff8270047836 */ /* 0x000fc40000000000 */
[----:B------:R-:W-:Y:S01]  /*12810*/  VIADD R112, R113, 0xffffff80 ;  /* 0xffffff8071707836 */ /* 0x000fe20000000000 */
[----:B------:R-:W-:Y:S01]  /*12820*/  LDGSTS.E [R153+0x34000], desc[UR8][R12.64], !P5 ;  /* 0x340000000c997fae */ /* 0x000fe2000e921848 */
[----:B------:R-:W1:Y:S01]  /*12830*/  LDC R113, c[0x0][0x230] ;  /* 0x00008c00ff717b82 */ /* 0x000e620000000800 */
[----:B------:R-:W-:Y:S01]  /*12840*/  ISETP.GE.U32.AND P3, PT, R4, 0x7fffff43, PT ;  /* 0x7fffff430400780c */ /* 0x000fe20003f66070 */
[----:B------:R-:W-:Y:S01]  /*12850*/  VIADD R4, R114, 0xffffff81 ;  /* 0xffffff8172047836 */ /* 0x000fe20000000000 */
[----:B------:R-:W-:Y:S01]  /*12860*/  LDGSTS.E [R153+0x38000], desc[UR8][R10.64], !P5 ;  /* 0x380000000a997fae */ /* 0x000fe2000e921848 */
[----:B---3--:R-:W-:-:S04]  /*12870*/  LOP3.LUT R152, R152, 0x3f, RZ, 0xc0, !PT ;  /* 0x0000003f98987812 */ /* 0x008fc800078ec0ff */
[----:B------:R-:W3:Y:S01]  /*12880*/  LDC R114, c[0x0][0x230] ;  /* 0x00008c00ff727b82 */ /* 0x000ee20000000800 */
[----:B------:R-:W-:Y:S01]  /*12890*/  ISETP.GE.U32.AND P4, PT, R4, 0x7fffff42, PT ;  /* 0x7fffff420400780c */ /* 0x000fe20003f86070 */
[----:B------:R2:W-:Y:S01]  /*128a0*/  LDGSTS.E [R153+0x3c000], desc[UR8][R8.64], !P5 ;  /* 0x3c00000008997fae */ /* 0x0005e2000e921848 */
[----:B------:R-:W-:-:S04]  /*128b0*/  ISETP.GE.AND P2, PT, R152, R112, PT ;  /* 0x000000709800720c */ /* 0x000fc80003f46270 */
[----:B------:R-:W-:Y:S02]  /*128c0*/  SEL R4, RZ, 0x4, P2 ;  /* 0x00000004ff047807 */ /* 0x000fe40001000000 */
[----:B------:R-:W-:-:S04]  /*128d0*/  PLOP3.LUT P2, PT, PT, PT, UP1, 0x80, 0x0 ;  /* 0x000000000000781c */ /* 0x000fc80003f4f018 */
[----:B------:R-:W-:Y:S02]  /*128e0*/  SEL R4, R4, RZ, P2 ;  /* 0x000000ff04047207 */ /* 0x000fe40001000000 */
[----:B------:R-:W-:Y:S02]  /*128f0*/  ISETP.GE.U32.AND P2, PT, R112, 0x7fffff41, PT ;  /* 0x7fffff417000780c */ /* 0x000fe40003f46070 */
[----:B------:R-:W1:Y:S01]  /*12900*/  LDC R112, c[0x0][0x230] ;  /* 0x00008c00ff707b82 */ /* 0x000e620000000800 */
[----:B------:R-:W-:Y:S02]  /*12910*/  ISETP.NE.U32.AND P0, PT, R4, RZ, PT ;  /* 0x000000ff0400720c */ /* 0x000fe40003f05070 */
[----:B------:R-:W-:Y:S01]  /*12920*/  IADD3 R4, R115, -0x81, RZ ;  /* 0xffffff7f73047810 */ /* 0x000fe20007ffe0ff */
[----:B------:R-:W-:-:S04]  /*12930*/  IMAD.WIDE R116, R2, 0x4, R238 ;  /* 0x0000000402747825 */ /* 0x000fc800078e02ee */
[----:B--2---:R-:W-:Y:S01]  /*12940*/  IMAD.WIDE R8, R2, 0x4, R156 ;  /* 0x0000000402087825 */ /* 0x004fe200078e029c */
[----:B------:R-:W-:Y:S01]  /*12950*/  ISETP.GE.U32.AND P6, PT, R4, 0x7fffff40, PT ;  /* 0x7fffff400400780c */ /* 0x000fe20003fc6070 */
[----:B------:R-:W2:Y:S01]  /*12960*/  LDC R157, c[0x0][0x230] ;  /* 0x00008c00ff9d7b82 */ /* 0x000ea20000000800 */
[----:B------:R2:W-:Y:S01]  /*12970*/  LDGSTS.E [R153+0x30004], desc[UR8][R116.64], !P3 ;  /* 0x3000400074997fae */ /* 0x0005e2000d921848 */
[----:B---3--:R-:W-:Y:S02]  /*12980*/  VIADD R4, R114, 0xffffff7e ;  /* 0xffffff7e72047836 */ /* 0x008fe40000000000 */
[----:B----4-:R-:W-:Y:S01]  /*12990*/  IMAD.WIDE R12, R2, 0x4, R240 ;  /* 0x00000004020c7825 */ /* 0x010fe200078e02f0 */
[----:B------:R3:W-:Y:S02]  /*129a0*/  STL.64 [R1+0x1c8], R116 ;  /* 0x0001c87401007387 */ /* 0x0007e40000100a00 */
[----:B------:R-:W-:Y:S01]  /*129b0*/  ISETP.GE.U32.AND P5, PT, R4, 0x7fffff3f, PT ;  /* 0x7fffff3f0400780c */ /* 0x000fe20003fa6070 */
[----:B------:R-:W-:Y:S01]  /*129c0*/  IMAD.WIDE R10, R2, 0x4, R242 ;  /* 0x00000004020a7825 */ /* 0x000fe200078e02f2 */
[----:B------:R4:W-:Y:S01]  /*129d0*/  STL.64 [R1+0x1c0], R12 ;  /* 0x0001c00c01007387 */ /* 0x0009e20000100a00 */
[----:B------:R-:W4:Y:S03]  /*129e0*/  LDC R114, c[0x0][0x230] ;  /* 0x00008c00ff727b82 */ /* 0x000f260000000800 */
[----:B------:R4:W-:Y:S01]  /*129f0*/  LDGSTS.E [R153+0x34004], desc[UR8][R12.64], !P3 ;  /* 0x340040000c997fae */ /* 0x0009e2000d921848 */
[----:B-1----:R-:W-:-:S03]  /*12a00*/  VIADD R4, R112, 0xffffff7d ;  /* 0xffffff7d70047836 */ /* 0x002fc60000000000 */
[----:B------:R1:W-:Y:S04]  /*12a10*/  STL.64 [R1+0x1b8], R10 ;  /* 0x0001b80a01007387 */ /* 0x0003e80000100a00 */
[----:B------:R1:W-:Y:S04]  /*12a20*/  LDGSTS.E [R153+0x38004], desc[UR8][R10.64], !P3 ;  /* 0x380040000a997fae */ /* 0x0003e8000d921848 */
[----:B------:R1:W-:Y:S04]  /*12a30*/  STL.64 [R1+0x1b0], R8 ;  /* 0x0001b00801007387 */ /* 0x0003e80000100a00 */
[----:B------:R1:W-:Y:S01]  /*12a40*/  LDGSTS.E [R153+0x3c004], desc[UR8][R8.64], !P3 ;  /* 0x3c00400008997fae */ /* 0x0003e2000d921848 */
[----:B------:R-:W-:Y:S01]  /*12a50*/  ISETP.GE.U32.AND P3, PT, R4, 0x7fffff3e, PT ;  /* 0x7fffff3e0400780c */ /* 0x000fe20003f66070 */
[----:B------:R-:W-:-:S02]  /*12a60*/  VIADD R4, R113, 0xffffff7c ;  /* 0xffffff7c71047836 */ /* 0x000fc40000000000 */
[----:B--2---:R-:W-:Y:S02]  /*12a70*/  VIADD R157, R157, 0xffffff5e ;  /* 0xffffff5e9d9d7836 */ /* 0x004fe40000000000 */
[----:B---3--:R-:W-:-:S04]  /*12a80*/  IMAD.WIDE R116, R2, 0x4, R244 ;  /* 0x0000000402747825 */ /* 0x008fc800078e02f4 */
[C---:B----4-:R-:W-:Y:S01]  /*12a90*/  IMAD.WIDE R12, R2.reuse, 0x4, R246 ;  /* 0x00000004020c7825 */ /* 0x050fe200078e02f6 */
[----:B------:R-:W-:Y:S04]  /*12aa0*/  STL.64 [R1+0x1a8], R116 ;  /* 0x0001a87401007387 */ /* 0x000fe80000100a00 */
[----:B------:R-:W-:Y:S01]  /*12ab0*/  LDGSTS.E [R153+0x30008], desc[UR8][R116.64], !P4 ;  /* 0x3000800074997fae */ /* 0x000fe2000e121848 */
[----:B-1----:R-:W-:-:S03]  /*12ac0*/  IMAD.WIDE R10, R2, 0x4, R248 ;  /* 0x00000004020a7825 */ /* 0x002fc600078e02f8 */
[----:B------:R1:W-:Y:S01]  /*12ad0*/  STL.64 [R1+0x1a0], R12 ;  /* 0x0001a00c01007387 */ /* 0x0003e20000100a00 */
[----:B------:R-:W-:-:S03]  /*12ae0*/  IMAD.WIDE R8, R2, 0x4, R250 ;  /* 0x0000000402087825 */ /* 0x000fc600078e02fa */
[----:B------:R1:W-:Y:S04]  /*12af0*/  LDGSTS.E [R153+0x34008], desc[UR8][R12.64], !P4 ;  /* 0x340080000c997fae */ /* 0x0003e8000e121848 */
[----:B------:R2:W-:Y:S04]  /*12b00*/  STL.64 [R1+0x198], R10 ;  /* 0x0001980a01007387 */ /* 0x0005e80000100a00 */
[----:B------:R2:W-:Y:S04]  /*12b10*/  LDGSTS.E [R153+0x38008], desc[UR8][R10.64], !P4 ;  /* 0x380080000a997fae */ /* 0x0005e8000e121848 */
[----:B------:R3:W-:Y:S04]  /*12b20*/  STL.64 [R1+0x190], R8 ;  /* 0x0001900801007387 */ /* 0x0007e80000100a00 */
[----:B------:R3:W-:Y:S01]  /*12b30*/  LDGSTS.E [R153+0x3c008], desc[UR8][R8.64], !P4 ;  /* 0x3c00800008997fae */ /* 0x0007e2000e121848 */
[----:B------:R-:W-:-:S02]  /*12b40*/  ISETP.GE.U32.AND P4, PT, R4, 0x7fffff3d, PT ;  /* 0x7fffff3d0400780c */ /* 0x000fc40003f86070 */
[----:B------:R-:W-:Y:S01]  /*12b50*/  SHF.L.U32 R4, R233, 0x6, RZ ;  /* 0x00000006e9047819 */ /* 0x000fe200000006ff */
[----:B-1----:R-:W-:-:S05]  /*12b60*/  IMAD.WIDE R12, R2, 0x4, R6 ;  /* 0x00000004020c7825 */ /* 0x002fca00078e0206 */
[----:B------:R-:W-:Y:S01]  /*12b70*/  STL.64 [R1+0x188], R12 ;  /* 0x0001880c01007387 */ /* 0x000fe20000100a00 */
[----:B--2---:R-:W-:-:S03]  /*12b80*/  IMAD.WIDE R10, R2, 0x4, R118 ;  /* 0x00000004020a7825 */ /* 0x004fc600078e0276 */
[----:B------:R1:W-:Y:S01]  /*12b90*/  STL.64 [R1+0x2440], R2 ;  /* 0x0024400201007387 */ /* 0x0003e20000100a00 */
[----:B---3--:R-:W-:-:S03]  /*12ba0*/  IMAD.WIDE R8, R2, 0x4, R22 ;  /* 0x0000000402087825 */ /* 0x008fc600078e0216 */
[----:B------:R-:W-:Y:S01]  /*12bb0*/  STL.64 [R1+0x180], R10 ;  /* 0x0001800a01007387 */ /* 0x000fe20000100a00 */
[----:B------:R-:W-:-:S03]  /*12bc0*/  IMAD.WIDE R6, R2, 0x4, R154 ;  /* 0x0000000402067825 */ /* 0x000fc600078e029a */
[----:B------:R-:W-:Y:S04]  /*12bd0*/  STL.64 [R1+0x178], R8 ;  /* 0x0001780801007387 */ /* 0x000fe80000100a00 */
[----:B------:R-:W-:Y:S01]  /*12be0*/  STL.64 [R1+0x170], R6 ;  /* 0x0001700601007387 */ /* 0x000fe20000100a00 */
[----:B-1----:R-:W-:-:S03]  /*12bf0*/  IMAD.WIDE R2, R4, 0x4, R110 ;  /* 0x0000000404027825 */ /* 0x002fc600078e026e */
[----:B------:R-:W-:Y:S04]  /*12c00*/  STL.64 [R1+0x2448], R152 ;  /* 0x0024489801007387 */ /* 0x000fe80000100a00 */
[----:B------:R-:W-:Y:S04]  /*12c10*/  STL [R1+0x2450], R166 ;  /* 0x002450a601007387 */ /* 0x000fe80000100800 */
[----:B------:R-:W-:Y:S04]  /*12c20*/  STL [R1+0x2454], R182 ;  /* 0x002454b601007387 */ /* 0x000fe80000100800 */
[----:B------:R-:W-:Y:S04]  /*12c30*/  STL [R1+0x2458], R157 ;  /* 0x0024589d01007387 */ /* 0x000fe80000100800 */
[----:B------:R1:W-:Y:S04]  /*12c40*/  STL.64 [R1+0x168], R2 ;  /* 0x0001680201007387 */ /* 0x0003e80000100a00 */
[----:B------:R-:W2:Y:S04]  /*12c50*/  LDL.LU.64 R246, [R1+0x470] ;  /* 0x0004700001f67983 */ /* 0x000ea80000300a00 */
[----:B------:R-:W3:Y:S01]  /*12c60*/  LDL.LU.64 R244, [R1+0x480] ;  /* 0x0004800001f47983 */ /* 0x000ee20000300a00 */
[----:B-1----:R-:W-:-:S03]  /*12c70*/  IMAD.WIDE R2, R4, 0x4, R102 ;  /* 0x0000000404027825 */ /* 0x002fc600078e0266 */
[----:B------:R-:W-:Y:S04]  /*12c80*/  LDGSTS.E [R153+0x3000c], desc[UR8][R12.64], !P2 ;  /* 0x3000c0000c997fae */ /* 0x000fe8000d121848 */
[----:B------:R-:W-:Y:S04]  /*12c90*/  STL.64 [R1+0x148], R2 ;  /* 0x0001480201007387 */ /* 0x000fe80000100a00 */
[----:B------:R-:W4:Y:S04]  /*12ca0*/  LDL.LU.64 R242, [R1+0x490] ;  /* 0x0004900001f27983 */ /* 0x000f280000300a00 */
[----:B------:R-:W4:Y:S04]  /*12cb0*/  LDL.LU.64 R240, [R1+0x4a0] ;  /* 0x0004a00001f07983 */ /* 0x000f280000300a00 */
[----:B------:R-:W3:Y:S04]  /*12cc0*/  LDL.LU.64 R238, [R1+0x4a8] ;  /* 0x0004a80001ee7983 */ /* 0x000ee80000300a00 */
[----:B------:R-:W4:Y:S04]  /*12cd0*/  LDL.LU.64 R236, [R1+0x4b8] ;  /* 0x0004b80001ec7983 */ /* 0x000f280000300a00 */
[----:B------:R-:W4:Y:S04]  /*12ce0*/  LDL.LU.64 R234, [R1+0x4c0] ;  /* 0x0004c00001ea7983 */ /* 0x000f280000300a00 */
[----:B------:R-:W2:Y:S04]  /*12cf0*/  LDL.LU.64 R142, [R1+0x4d0] ;  /* 0x0004d000018e7983 */ /* 0x000ea80000300a00 */
[----:B------:R-:W3:Y:S04]  /*12d00*/  LDL.LU.64 R140, [R1+0x4d8] ;  /* 0x0004d800018c7983 */ /* 0x000ee80000300a00 */
[----:B------:R-:W4:Y:S04]  /*12d10*/  LDL.LU.64 R138, [R1+0x4e8] ;  /* 0x0004e800018a7983 */ /* 0x000f280000300a00 */
[----:B------:R-:W4:Y:S04]  /*12d20*/  LDL.LU.64 R136, [R1+0x4f0] ;  /* 0x0004f00001887983 */ /* 0x000f280000300a00 */
[----:B------:R-:W4:Y:S04]  /*12d30*/  LDL.LU.64 R134, [R1+0x4f8] ;  /* 0x0004f80001867983 */ /* 0x000f280000300a00 */
[----:B------:R-:W4:Y:S04]  /*12d40*/  LDL.LU.64 R132, [R1+0x500] ;  /* 0x0005000001847983 */ /* 0x000f280000300a00 */
[----:B------:R-:W4:Y:S04]  /*12d50*/  LDL.LU.64 R130, [R1+0x510] ;  /* 0x0005100001827983 */ /* 0x000f280000300a00 */
[----:B------:R-:W4:Y:S04]  /*12d60*/  LDL.LU.64 R128, [R1+0x518] ;  /* 0x0005180001807983 */ /* 0x000f280000300a00 */
[----:B------:R-:W4:Y:S04]  /*12d70*/  LDL.LU.64 R126, [R1+0x528] ;  /* 0x00052800017e7983 */ /* 0x000f280000300a00 */
[----:B------:R-:W4:Y:S04]  /*12d80*/  LDL.LU.64 R124, [R1+0x530] ;  /* 0x00053000017c7983 */ /* 0x000f280000300a00 */
[----:B------:R-:W2:Y:S04]  /*12d90*/  LDL.LU.64 R118, [R1+0x540] ;  /* 0x0005400001767983 */ /* 0x000ea80000300a00 */
[----:B------:R-:W-:Y:S01]  /*12da0*/  LDGSTS.E [R153+0x3400c], desc[UR8][R10.64], !P2 ;  /* 0x3400c0000a997fae */ /* 0x000fe2000d121848 */
[----:B------:R-:W-:-:S03]  /*12db0*/  IMAD.WIDE R212, R4, 0x4, R106 ;  /* 0x0000000404d47825 */ /* 0x000fc600078e026a */
[----:B------:R1:W-:Y:S01]  /*12dc0*/  LDGSTS.E [R153+0x3800c], desc[UR8][R8.64], !P2 ;  /* 0x3800c00008997fae */ /* 0x0003e2000d121848 */
[----:B------:R-:W-:-:S03]  /*12dd0*/  IMAD.WIDE R190, R4, 0x4, R104 ;  /* 0x0000000404be7825 */ /* 0x000fc600078e0268 */
[----:B------:R-:W4:Y:S04]  /*12de0*/  LDL.LU.64 R122, [R1+0x548] ;  /* 0x00054800017a7983 */ /* 0x000f280000300a00 */
[----:B------:R-:W4:Y:S01]  /*12df0*/  LDL.LU.64 R120, [R1+0x558] ;  /* 0x0005580001787983 */ /* 0x000f220000300a00 */
[----:B-1----:R-:W-:-:S03]  /*12e00*/  IMAD.WIDE R8, R4, 0x4, R108 ;  /* 0x0000000404087825 */ /* 0x002fc600078e026c */
[----:B------:R1:W-:Y:S04]  /*12e10*/  LDGSTS.E [R153+0x3c00c], desc[UR8][R6.64], !P2 ;  /* 0x3c00c00006997fae */ /* 0x0003e8000d121848 */
[----:B------:R-:W-:Y:S01]  /*12e20*/  STL.64 [R1+0x160], R8 ;  /* 0x0001600801007387 */ /* 0x000fe20000100a00 */
[----:B------:R-:W-:-:S03]  /*12e30*/  IMAD.WIDE R210, R4, 0x4, R98 ;  /* 0x0000000404d27825 */ /* 0x000fc600078e0262 */
[----:B------:R-:W-:Y:S01]  /*12e40*/  STL.64 [R1+0x2460], R8 ;  /* 0x0024600801007387 */ /* 0x000fe20000100a00 */
[----:B-1----:R-:W-:-:S03]  /*12e50*/  IMAD.WIDE R6, R4, 0x4, R100 ;  /* 0x0000000404067825 */ /* 0x002fc600078e0264 */
[----:B------:R-:W-:Y:S04]  /*12e60*/  STL.64 [R1+0x158], R212 ;  /* 0x000158d401007387 */ /* 0x000fe80000100a00 */
[----:B------:R1:W-:Y:S01]  /*12e70*/  STL.64 [R1+0x2468], R212 ;  /* 0x002468d401007387 */ /* 0x0003e20000100a00 */
[----:B------:R-:W-:-:S03]  /*12e80*/  IMAD.WIDE R188, R4, 0x4, R96 ;  /* 0x0000000404bc7825 */ /* 0x000fc600078e0260 */
[----:B------:R-:W-:Y:S01]  /*12e90*/  STL.64 [R1+0x150], R190 ;  /* 0x000150be01007387 */ /* 0x000fe20000100a00 */
[----:B------:R-:W-:-:S03]  /*12ea0*/  IMAD.WIDE R230, R4, 0x4, R92 ;  /* 0x0000000404e67825 */ /* 0x000fc600078e025c */
[----:B------:R-:W-:Y:S01]  /*12eb0*/  STL.64 [R1+0x2470], R190 ;  /* 0x002470be01007387 */ /* 0x000fe20000100a00 */
[----:B------:R-:W-:-:S03]  /*12ec0*/  IMAD.WIDE R208, R4, 0x4, R90 ;  /* 0x0000000404d07825 */ /* 0x000fc600078e025a */
[----:B------:R-:W0:Y:S01]  /*12ed0*/  LDGDEPBAR ;  /* 0x00000000000079af */ /* 0x000e220000000000 */
[----:B-1----:R-:W-:-:S03]  /*12ee0*/  IMAD.WIDE R212, R4, 0x4, R94 ;  /* 0x0000000404d47825 */ /* 0x002fc600078e025e */
[----:B------:R-:W-:Y:S01]  /*12ef0*/  STL.64 [R1+0x140], R6 ;  /* 0x0001400601007387 */ /* 0x000fe20000100a00 */
[----:B------:R-:W-:-:S03]  /*12f00*/  IMAD.WIDE R8, R4, 0x4, R86 ;  /* 0x0000000404087825 */ /* 0x000fc600078e0256 */
[----:B------:R1:W-:Y:S01]  /*12f10*/  STL.64 [R1+0x2478], R6 ;  /* 0x0024780601007387 */ /* 0x0003e20000100a00 */
[----:B------:R-:W-:-:S03]  /*12f20*/  IMAD.WIDE R186, R4, 0x4, R88 ;  /* 0x0000000404ba7825 */ /* 0x000fc600078e0258 */
[----:B------:R-:W-:Y:S01]  /*12f30*/  STL.64 [R1+0x138], R210 ;  /* 0x000138d201007387 */ /* 0x000fe20000100a00 */
[----:B------:R-:W-:-:S03]  /*12f40*/  IMAD.WIDE R228, R4, 0x4, R84 ;  /* 0x0000000404e47825 */ /* 0x000fc600078e0254 */
[----:B------:R1:W-:Y:S01]  /*12f50*/  STL.64 [R1+0x128], R212 ;  /* 0x000128d401007387 */ /* 0x0003e20000100a00 */
[----:B------:R-:W-:-:S03]  /*12f60*/  IMAD.WIDE R206, R4, 0x4, R82 ;  /* 0x0000000404ce7825 */ /* 0x000fc600078e0252 */
[----:B------:R-:W-:Y:S01]  /*12f70*/  STL.64 [R1+0x130], R188 ;  /* 0x000130bc01007387 */ /* 0x000fe20000100a00 */
[----:B------:R-:W-:-:S03]  /*12f80*/  IMAD.WIDE R156, R4, 0x4, R78 ;  /* 0x00000004049c7825 */ /* 0x000fc600078e024e */
[----:B------:R-:W-:Y:S01]  /*12f90*/  STL.64 [R1+0x120], R230 ;  /* 0x000120e601007387 */ /* 0x000fe20000100a00 */
        /* <DEDUP_REMOVED lines=55> */
[----:B------:R-:W-:Y:S04]  /*13310*/  STL.64 [R1+0x40], R216 ;  /* 0x000040d801007387 */ /* 0x000fe80000100a00 */
[----:B------:R-:W-:Y:S04]  /*13320*/  STL.64 [R1+0x38], R194 ;  /* 0x000038c201007387 */ /* 0x000fe80000100a00 */
[----:B------:R1:W-:Y:S04]  /*13330*/  STL.64 [R1+0x28], R10 ;  /* 0x0000280a01007387 */ /* 0x0003e80000100a00 */
[----:B------:R-:W-:Y:S04]  /*13340*/  STL.64 [R1+0x30], R170 ;  /* 0x000030aa01007387 */ /* 0x000fe80000100a00 */
[----:B------:R1:W-:Y:S04]  /*13350*/  STL.64 [R1+0x20], R214 ;  /* 0x000020d601007387 */ /* 0x0003e80000100a00 */
[----:B------:R-:W-:Y:S04]  /*13360*/  STL.64 [R1+0x18], R192 ;  /* 0x000018c001007387 */ /* 0x000fe80000100a00 */
[----:B------:R1:W-:Y:S01]  /*13370*/  STL.64 [R1+0x10], R168 ;  /* 0x000010a801007387 */ /* 0x0003e20000100a00 */
[----:B--2---:R-:W-:-:S03]  /*13380*/  IMAD.WIDE R34, R4, 0x4, R118 ;  /* 0x0000000404227825 */ /* 0x004fc600078e0276 */
[----:B------:R-:W2:Y:S01]  /*13390*/  LDL.LU.64 R118, [R1+0x560] ;  /* 0x0005600001767983 */ /* 0x000ea20000300a00 */
[----:B------:R-:W-:-:S03]  /*133a0*/  VIADD R112, R114, 0xffffff5f ;  /* 0xffffff5f72707836 */ /* 0x000fc60000000000 */
[----:B------:R-:W2:Y:S04]  /*133b0*/  LDL.LU.64 R100, [R1+0x568] ;  /* 0x0005680001647983 */ /* 0x000ea80000300a00 */
[----:B------:R-:W2:Y:S01]  /*133c0*/  LDL.LU.64 R102, [R1+0x570] ;  /* 0x0005700001667983 */ /* 0x000ea20000300a00 */
[----:B------:R-:W-:-:S03]  /*133d0*/  ISETP.GE.U32.AND P2, PT, R112, 0x7fffff20, PT ;  /* 0x7fffff207000780c */ /* 0x000fc60003f46070 */
[----:B------:R-:W2:Y:S04]  /*133e0*/  LDL.LU.64 R104, [R1+0x580] ;  /* 0x0005800001687983 */ /* 0x000ea80000300a00 */
        /* <DEDUP_REMOVED lines=9> */
[----:B------:R-:W2:Y:S01]  /*13480*/  LDL.LU.64 R158, [R1+0x5f0] ;  /* 0x0005f000019e7983 */ /* 0x000ea20000300a00 */
[----:B------:R-:W-:-:S03]  /*13490*/  IMAD.WIDE R248, R4, 0x4, R14 ;  /* 0x0000000404f87825 */ /* 0x000fc600078e020e */
[----:B------:R-:W2:Y:S01]  /*134a0*/  LDL.LU.64 R150, [R1+0x5f8] ;  /* 0x0005f80001967983 */ /* 0x000ea20000300a00 */
[----:B------:R-:W-:-:S03]  /*134b0*/  IMAD.WIDE R232, R4, 0x4, R142 ;  /* 0x0000000404e87825 */ /* 0x000fc600078e028e */
[----:B------:R-:W2:Y:S01]  /*134c0*/  LDL.LU.64 R148, [R1+0x600] ;  /* 0x0006000001947983 */ /* 0x000ea20000300a00 */
[----:B------:R-:W-:-:S03]  /*134d0*/  IMAD.WIDE R250, R4, 0x4, R16 ;  /* 0x0000000404fa7825 */ /* 0x000fc600078e0210 */
[----:B------:R-:W2:Y:S01]  /*134e0*/  LDL.LU.64 R146, [R1+0x610] ;  /* 0x0006100001927983 */ /* 0x000ea20000300a00 */
[----:B---3--:R-:W-:-:S03]  /*134f0*/  IMAD.WIDE R14, R4, 0x4, R140 ;  /* 0x00000004040e7825 */ /* 0x008fc600078e028c */
[----:B------:R-:W3:Y:S01]  /*13500*/  LDL.LU.64 R144, [R1+0x618] ;  /* 0x0006180001907983 */ /* 0x000ee20000300a00 */
[----:B------:R-:W-:-:S03]  /*13510*/  IMAD.WIDE R22, R4, 0x4, R18 ;  /* 0x0000000404167825 */ /* 0x000fc600078e0212 */
[----:B------:R-:W3:Y:S01]  /*13520*/  LDL.LU.64 R142, [R1+0x620] ;  /* 0x00062000018e7983 */ /* 0x000ee20000300a00 */
[----:B----4-:R-:W-:-:S03]  /*13530*/  IMAD.WIDE R16, R4, 0x4, R138 ;  /* 0x0000000404107825 */ /* 0x010fc600078e028a */
[----:B------:R-:W4:Y:S01]  /*13540*/  LDL.LU.64 R140, [R1+0x630] ;  /* 0x00063000018c7983 */ /* 0x000f220000300a00 */
[----:B------:R-:W-:-:S03]  /*13550*/  IMAD.WIDE R154, R4, 0x4, R20 ;  /* 0x00000004049a7825 */ /* 0x000fc600078e0214 */
        /* <DEDUP_REMOVED lines=19> */
[----:B--2---:R-:W-:-:S03]  /*13690*/  IMAD.WIDE R40, R4, 0x4, R118 ;  /* 0x0000000404287825 */ /* 0x004fc600078e0276 */
[----:B------:R-:W2:Y:S01]  /*136a0*/  LDL.LU.64 R118, [R1+0x6a8] ;  /* 0x0006a80001767983 */ /* 0x000ea20000300a00 */
[----:B------:R-:W-:-:S03]  /*136b0*/  IMAD.WIDE R44, R4, 0x4, R102 ;  /* 0x00000004042c7825 */ /* 0x000fc600078e0266 */
        /* <DEDUP_REMOVED lines=13> */
[----:B------:R-:W-:-:S04]  /*13790*/  IMAD.WIDE R42, R4, 0x4, R100 ;  /* 0x00000004042a7825 */ /* 0x000fc800078e0264 */
[C---:B------:R-:W-:Y:S02]  /*137a0*/  IMAD.WIDE R58, R4.reuse, 0x4, R116 ;  /* 0x00000004043a7825 */ /* 0x040fe400078e0274 */
[----:B------:R-:W2:Y:S02]  /*137b0*/  LDL.LU.64 R116, [R1+0x830] ;  /* 0x0008300001747983 */ /* 0x000ea40000300a00 */
[----:B------:R-:W-:-:S04]  /*137c0*/  IMAD.WIDE R62, R4, 0x4, R162 ;  /* 0x00000004043e7825 */ /* 0x000fc800078e02a2 */
[----:B------:R-:W-:-:S04]  /*137d0*/  IMAD.WIDE R64, R4, 0x4, R160 ;  /* 0x0000000404407825 */ /* 0x000fc800078e02a0 */
[----:B------:R-:W-:-:S04]  /*137e0*/  IMAD.WIDE R66, R4, 0x4, R158 ;  /* 0x0000000404427825 */ /* 0x000fc800078e029e */
[----:B------:R-:W-:-:S04]  /*137f0*/  IMAD.WIDE R68, R4, 0x4, R150 ;  /* 0x0000000404447825 */ /* 0x000fc800078e0296 */
[----:B------:R-:W-:-:S04]  /*13800*/  IMAD.WIDE R70, R4, 0x4, R148 ;  /* 0x0000000404467825 */ /* 0x000fc800078e0294 */
[----:B------:R-:W-:-:S04]  /*13810*/  IMAD.WIDE R72, R4, 0x4, R146 ;  /* 0x0000000404487825 */ /* 0x000fc800078e0292 */
[----:B---3--:R-:W-:-:S04]  /*13820*/  IMAD.WIDE R74, R4, 0x4, R144 ;  /* 0x00000004044a7825 */ /* 0x008fc800078e0290 */
[----:B------:R-:W-:-:S04]  /*13830*/  IMAD.WIDE R76, R4, 0x4, R142 ;  /* 0x00000004044c7825 */ /* 0x000fc800078e028e */
[----:B----4-:R-:W-:-:S04]  /*13840*/  IMAD.WIDE R78, R4, 0x4, R140 ;  /* 0x00000004044e7825 */ /* 0x010fc800078e028c */
        /* <DEDUP_REMOVED lines=11> */
[C---:B--2---:R-:W-:Y:S02]  /*13900*/  IMAD.WIDE R100, R4.reuse, 0x4, R118 ;  /* 0x0000000404647825 */ /* 0x044fe400078e0276 */
[----:B------:R-:W2:Y:S04]  /*13910*/  LDL.LU.64 R118, [R1+0x708] ;  /* 0x0007080001767983 */ /* 0x000ea80000300a00 */
[----:B------:R-:W3:Y:S04]  /*13920*/  LDL.LU.64 R120, [R1+0x828] ;  /* 0x0008280001787983 */ /* 0x000ee80000300a00 */
[----:B------:R-:W4:Y:S04]  /*13930*/  LDL.LU.64 R122, [R1+0x718] ;  /* 0x00071800017a7983 */ /* 0x000f280000300a00 */
[----:B------:R-:W2:Y:S04]  /*13940*/  LDL.LU.64 R124, [R1+0x820] ;  /* 0x00082000017c7983 */ /* 0x000ea80000300a00 */
[----:B------:R-:W2:Y:S04]  /*13950*/  LDL.LU.64 R126, [R1+0x728] ;  /* 0x00072800017e7983 */ /* 0x000ea80000300a00 */
[----:B------:R-:W4:Y:S04]  /*13960*/  LDL.LU.64 R128, [R1+0x818] ;  /* 0x0008180001807983 */ /* 0x000f280000300a00 */
        /* <DEDUP_REMOVED lines=15> */
[----:B-1----:R-:W3:Y:S04]  /*13a60*/  LDL.64 R6, [R1+0x168] ;  /* 0x0001680001067983 */ /* 0x002ee80000100a00 */
[----:B------:R-:W4:Y:S01]  /*13a70*/  LDL.64 R190, [R1+0x148] ;  /* 0x0001480001be7983 */ /* 0x000f220000100a00 */
[----:B------:R-:W-:-:S04]  /*13a80*/  IMAD.WIDE R246, R4, 0x4, R246 ;  /* 0x0000000404f67825 */ /* 0x000fc800078e02f6 */
[C---:B------:R-:W-:Y:S01]  /*13a90*/  IMAD.WIDE R238, R4.reuse, 0x4, R238 ;  /* 0x0000000404ee7825 */ /* 0x040fe200078e02ee */
[----:B---3--:R-:W-:Y:S04]  /*13aa0*/  LDGSTS.E [R0+-0x10000], desc[UR8][R6.64], P1 ;  /* 0xf000000006007fae */ /* 0x008fe80008921848 */
[----:B----4-:R-:W-:Y:S04]  /*13ab0*/  LDGSTS.E [R0+-0xfc00], desc[UR8][R190.64], P1 ;  /* 0xf0400000be007fae */ /* 0x010fe80008921848 */
[----:B------:R-:W-:Y:S04]  /*13ac0*/  LDGSTS.E [R0+-0xf800], desc[UR8][R212.64], P1 ;  /* 0xf0800000d4007fae */ /* 0x000fe80008921848 */
[----:B------:R-:W3:Y:S04]  /*13ad0*/  LDL.LU.64 R6, [R1+0x2478] ;  /* 0x0024780001067983 */ /* 0x000ee80000300a00 */
[----:B------:R-:W4:Y:S04]  /*13ae0*/  LDL.LU.64 R190, [R1+0x2470] ;  /* 0x0024700001be7983 */ /* 0x000f280000300a00 */
[----:B------:R-:W4:Y:S04]  /*13af0*/  LDL.LU.64 R212, [R1+0x2468] ;  /* 0x0024680001d47983 */ /* 0x000f280000300a00 */
[----:B------:R-:W-:Y:S04]  /*13b00*/  LDGSTS.E [R0+-0xf400], desc[UR8][R8.64], P1 ;  /* 0xf0c0000008007fae */ /* 0x000fe80008921848 */
[----:B------:R1:W-:Y:S04]  /*13b10*/  LDGSTS.E [R0+-0xf000], desc[UR8][R156.64], P1 ;  /* 0xf10000009c007fae */ /* 0x0003e80008921848 */
[----:B------:R-:W-:Y:S04]  /*13b20*/  LDGSTS.E [R0+-0xec00], desc[UR8][R182.64], P1 ;  /* 0xf1400000b6007fae */ /* 0x000fe80008921848 */
[----:B------:R-:W3:Y:S04]  /*13b30*/  LDL.LU.64 R8, [R1+0x2460] ;  /* 0x0024600001087983 */ /* 0x000ee80000300a00 */
[----:B------:R-:W4:Y:S01]  /*13b40*/  LDL.LU R157, [R1+0x2458] ;  /* 0x00245800019d7983 */ /* 0x000f220000300800 */
[C---:B------:R-:W-:Y:S01]  /*13b50*/  IMAD.WIDE R104, R4.reuse, 0x4, R104 ;  /* 0x0000000404687825 */ /* 0x040fe200078e0268 */
[----:B-1----:R-:W1:Y:S02]  /*13b60*/  LDC R156, c[0x0][0x230] ;  /* 0x00008c00ff9c7b82 */ /* 0x002e640000000800 */
[----:B------:R-:W4:Y:S04]  /*13b70*/  LDL.LU R182, [R1+0x2454] ;  /* 0x0024540001b67983 */ /* 0x000f280000300800 */
[----:B------:R-:W-:Y:S04]  /*13b80*/  LDGSTS.E [R0+-0xe800], desc[UR8][R166.64], P1 ;  /* 0xf1800000a6007fae */ /* 0x000fe80008921848 */
[----:B------:R-:W-:Y:S04]  /*13b90*/  LDGSTS.E [R0+-0xe400], desc[UR8][R152.64], P1 ;  /* 0xf1c0000098007fae */ /* 0x000fe80008921848 */
[----:B------:R-:W-:Y:S04]  /*13ba0*/  LDGSTS.E [R0+-0xe000], desc[UR8][R2.64], P1 ;  /* 0xf200000002007fae */ /* 0x000fe80008921848 */
[----:B------:R-:W4:Y:S04]  /*13bb0*/  LDL.LU R166, [R1+0x2450] ;  /* 0x0024500001a67983 */ /* 0x000f280000300800 */
[----:B------:R-:W4:Y:S04]  /*13bc0*/  LDL.LU.64 R152, [R1+0x2448] ;  /* 0x0024480001987983 */ /* 0x000f280000300a00 */
[----:B------:R-:W3:Y:S04]  /*13bd0*/  LDL.LU.64 R2, [R1+0x2440] ;  /* 0x0024400001027983 */ /* 0x000ee80000300a00 */
        /* <DEDUP_REMOVED lines=8> */
[----:B------:R-:W-:Y:S01]  /*13c60*/  LDGSTS.E [R0+-0xbc00], desc[UR8][R40.64], P1 ;  /* 0xf440000028007fae */ /* 0x000fe20008921848 */
[----:B------:R-:W-:-:S03]  /*13c70*/  IMAD.WIDE R112, R4, 0x4, R112 ;  /* 0x0000000404707825 */ /* 0x000fc600078e0270 */
[----:B------:R-:W-:Y:S01]  /*13c80*/  LDGSTS.E [R0+-0xb800], desc[UR8][R48.64], P1 ;  /* 0xf480000030007fae */ /* 0x000fe20008921848 */
[----:B------:R-:W-:-:S03]  /*13c90*/  IMAD.WIDE R120, R4, 0x4, R120 ;  /* 0x0000000404787825 */ /* 0x000fc600078e0278 */
[----:B------:R-:W-:Y:S01]  /*13ca0*/  LDGSTS.E [R0+-0xb400], desc[UR8][R56.64], P1 ;  /* 0xf4c0000038007fae */ /* 0x000fe20008921848 */
[----:B------:R-:W-:-:S03]  /*13cb0*/  IMAD.WIDE R128, R4, 0x4, R128 ;  /* 0x0000000404807825 */ /* 0x000fc600078e0280 */
[----:B------:R-:W-:Y:S01]  /*13cc0*/  LDGSTS.E [R0+-0xb000], desc[UR8][R64.64], P1 ;  /* 0xf500000040007fae */ /* 0x000fe20008921848 */
[----:B--2---:R-:W-:-:S03]  /*13cd0*/  IMAD.WIDE R136, R4, 0x4, R136 ;  /* 0x0000000404887825 */ /* 0x004fc600078e0288 */
[----:B------:R-:W-:Y:S01]  /*13ce0*/  LDGSTS.E [R0+-0xac00], desc[UR8][R72.64], P1 ;  /* 0xf540000048007fae */ /* 0x000fe20008921848 */
[----:B------:R-:W-:-:S03]  /*13cf0*/  IMAD.WIDE R144, R4, 0x4, R144 ;  /* 0x0000000404907825 */ /* 0x000fc600078e0290 */
[----:B------:R-:W-:Y:S01]  /*13d00*/  LDGSTS.E [R0+-0xa800], desc[UR8][R80.64], P1 ;  /* 0xf580000050007fae */ /* 0x000fe20008921848 */
[----:B------:R-:W-:-:S03]  /*13d10*/  IMAD.WIDE R158, R4, 0x4, R158 ;  /* 0x00000004049e7825 */ /* 0x000fc600078e029e */
        /* <DEDUP_REMOVED lines=9> */
[----:B------:R-:W-:Y:S04]  /*13db0*/  LDGSTS.E [R0+-0x8400], desc[UR8][R158.64], P1 ;  /* 0xf7c000009e007fae */ /* 0x000fe80008921848 */
[----:B------:R-:W2:Y:S04]  /*13dc0*/  LDL.LU.64 R10, [R1+0x2430] ;  /* 0x00243000010a7983 */ /* 0x000ea80000300a00 */
[----:B---3--:R-:W-:Y:S04]  /*13dd0*/  LDGSTS.E [R3+-0xff00], desc[UR8][R8.64], P1 ;  /* 0xf010000008037fae */ /* 0x008fe80008921848 */
[----:B------:R-:W-:Y:S04]  /*13de0*/  LDGSTS.E [R3+-0xfb00], desc[UR8][R6.64], P1 ;  /* 0xf050000006037fae */ /* 0x000fe80008921848 */
[----:B------:R3:W-:Y:S04]  /*13df0*/  LDGSTS.E [R3+-0xf700], desc[UR8][R230.64], P1 ;  /* 0xf0900000e6037fae */ /* 0x0007e80008921848 */
[----:B------:R-:W2:Y:S04]  /*13e00*/  LDL.LU.64 R8, [R1+0x2428] ;  /* 0x0024280001087983 */ /* 0x000ea80000300a00 */
[----:B------:R-:W2:Y:S04]  /*13e10*/  LDL.LU.64 R6, [R1+0x2420] ;  /* 0x0024200001067983 */ /* 0x000ea80000300a00 */
[----:B------:R-:W-:Y:S01]  /*13e20*/  LDGSTS.E [R3+-0xf300], desc[UR8][R228.64], P1 ;  /* 0xf0d00000e4037fae */ /* 0x000fe20008921848 */
[C---:B------:R-:W-:Y:S01]  /*13e30*/  IMAD.WIDE R244, R4.reuse, 0x4, R244 ;  /* 0x0000000404f47825 */ /* 0x040fe200078e02f4 */
[----:B---3--:R-:W3:Y:S02]  /*13e40*/  LDC R230, c[0x0][0x230] ;  /* 0x00008c00ffe67b82 */ /* 0x008ee40000000800 */
[----:B------:R-:W-:Y:S01]  /*13e50*/  LDGSTS.E [R3+-0xef00], desc[UR8][R226.64], P1 ;  /* 0xf1100000e2037fae */ /* 0x000fe20008921848 */
[----:B------:R-:W-:-:S03]  /*13e60*/  IMAD.WIDE R236, R4, 0x4, R236 ;  /* 0x0000000404ec7825 */ /* 0x000fc600078e02ec */
[----:B------:R-:W-:Y:S04]  /*13e70*/  LDGSTS.E [R3+-0xeb00], desc[UR8][R224.64], P1 ;  /* 0xf1500000e0037fae */ /* 0x000fe80008921848 */
[----:B------:R1:W-:Y:S04]  /*13e80*/  LDGSTS.E [R3+-0xe700], desc[UR8][R222.64], P1 ;  /* 0xf1900000de037fae */ /* 0x0003e80008921848 */
[----:B------:R-:W-:Y:S04]  /*13e90*/  LDGSTS.E [R3+-0xe300], desc[UR8][R220.64], P1 ;  /* 0xf1d00000dc037fae */ /* 0x000fe80008921848 */
[----:B------:R-:W-:Y:S04]  /*13ea0*/  LDGSTS.E [R3+-0xdf00], desc[UR8][R218.64], P1 ;  /* 0xf2100000da037fae */ /* 0x000fe80008921848 */
[----:B------:R-:W-:Y:S01]  /*13eb0*/  LDGSTS.E [R3+-0xdb00], desc[UR8][R216.64], P1 ;  /* 0xf2500000d8037fae */ /* 0x000fe20008921848 */
[C---:B------:R-:W-:Y:S01]  /*13ec0*/  IMAD.WIDE R106, R4.reuse, 0x4, R106 ;  /* 0x00000004046a7825 */ /* 0x040fe200078e026a */
[----:B-1----:R-:W1:Y:S02]  /*13ed0*/  LDC R222, c[0x0][0x230] ;  /* 0x00008c00ffde7b82 */ /* 0x002e640000000800 */
[----:B------:R4:W-:Y:S04]  /*13ee0*/  LDGSTS.E [R3+-0xd700], desc[UR8][R214.64], P1 ;  /* 0xf2900000d6037fae */ /* 0x0009e80008921848 */
[----:B------:R-:W-:Y:S04]  /*13ef0*/  LDGSTS.E [R3+-0xd300], desc[UR8][R22.64], P1 ;  /* 0xf2d0000016037fae */ /* 0x000fe80008921848 */
[----:B------:R-:W-:Y:S04]  /*13f00*/  LDGSTS.E [R3+-0xcf00], desc[UR8][R244.64], P1 ;  /* 0xf3100000f4037fae */ /* 0x000fe80008921848 */
[----:B------:R-:W-:Y:S01]  /*13f10*/  LDGSTS.E [R3+-0xcb00], desc[UR8][R236.64], P1 ;  /* 0xf3500000ec037fae */ /* 0x000fe20008921848 */
[C---:B------:R-:W-:Y:S01]  /*13f20*/  IMAD.WIDE R114, R4.reuse, 0x4, R114 ;  /* 0x0000000404727825 */ /* 0x040fe200078e0272 */
[----:B----4-:R-:W4:Y:S02]  /*13f30*/  LDC R214, c[0x0][0x230] ;  /* 0x00008c00ffd67b82 */ /* 0x010f240000000800 */
        /* <DEDUP_REMOVED lines=26> */
[----:B------:R3:W-:Y:S01]  /*140e0*/  LDGSTS.E [R5+-0xf200], desc[UR8][R206.64], P1 ;  /* 0xf0e00000ce057fae */ /* 0x0007e20008921848 */
[----:B------:R-:W-:-:S03]  /*140f0*/  IMAD.WIDE R242, R4, 0x4, R242 ;  /* 0x0000000404f27825 */ /* 0x000fc600078e02f2 */
[----:B------:R-:W-:Y:S01]  /*14100*/  LDGSTS.E [R5+-0xee00], desc[UR8][R204.64], P1 ;  /* 0xf1200000cc057fae */ /* 0x000fe20008921848 */
[----:B------:R-:W-:-:S03]  /*14110*/  IMAD.WIDE R234, R4, 0x4, R234 ;  /* 0x0000000404ea7825 */ /* 0x000fc600078e02ea */
[----:B------:R-:W-:Y:S04]  /*14120*/  LDGSTS.E [R5+-0xea00], desc[UR8][R202.64], P1 ;  /* 0xf1600000ca057fae */ /* 0x000fe80008921848 */
[----:B------:R-:W-:Y:S01]  /*14130*/  LDGSTS.E [R5+-0xe600], desc[UR8][R200.64], P1 ;  /* 0xf1a00000c8057fae */ /* 0x000fe20008921848 */
[C---:B------:R-:W-:Y:S01]  /*14140*/  IMAD.WIDE R108, R4.reuse, 0x4, R108 ;  /* 0x00000004046c7825 */ /* 0x040fe200078e026c */
[----:B---3--:R-:W3:Y:S02]  /*14150*/  LDC R206, c[0x0][0x230] ;  /* 0x00008c00ffce7b82 */ /* 0x008ee40000000800 */
[----:B------:R1:W-:Y:S04]  /*14160*/  LDGSTS.E [R5+-0xe200], desc[UR8][R198.64], P1 ;  /* 0xf1e00000c6057fae */ /* 0x0003e80008921848 */
[----:B------:R-:W-:Y:S04]  /*14170*/  LDGSTS.E [R5+-0xde00], desc[UR8][R196.64], P1 ;  /* 0xf2200000c4057fae */ /* 0x000fe80008921848 */
[----:B------:R-:W-:Y:S04]  /*14180*/  LDGSTS.E [R5+-0xda00], desc[UR8][R194.64], P1 ;  /* 0xf2600000c2057fae */ /* 0x000fe80008921848 */
[----:B------:R-:W-:Y:S01]  /*14190*/  LDGSTS.E [R5+-0xd600], desc[UR8][R192.64], P1 ;  /* 0xf2a00000c0057fae */ /* 0x000fe20008921848 */
[C---:B------:R-:W-:Y:S01]  /*141a0*/  IMAD.WIDE R116, R4.reuse, 0x4, R116 ;  /* 0x0000000404747825 */ /* 0x040fe200078e0274 */
[----:B-1----:R-:W1:Y:S02]  /*141b0*/  LDC R198, c[0x0][0x230] ;  /* 0x00008c00ffc67b82 */ /* 0x002e640000000800 */
        /* <DEDUP_REMOVED lines=26> */
[----:B--2---:R2:W-:Y:S04]  /*14360*/  LDGSTS.E [R6+-0xfd00], desc[UR8][R190.64], P1 ;  /* 0xf0300000be067fae */ /* 0x0045e80008921848 */
[----:B------:R-:W-:Y:S04]  /*14370*/  LDGSTS.E [R6+-0xf900], desc[UR8][R188.64], P1 ;  /* 0xf0700000bc067fae */ /* 0x000fe80008921848 */
[----:B------:R-:W-:Y:S04]  /*14380*/  LDGSTS.E [R6+-0xf500], desc[UR8][R186.64], P1 ;  /* 0xf0b00000ba067fae */ /* 0x000fe80008921848 */
[----:B------:R-:W-:Y:S01]  /*14390*/  LDGSTS.E [R6+-0xf100], desc[UR8][R184.64], P1 ;  /* 0xf0f00000b8067fae */ /* 0x000fe20008921848 */
[C---:B------:R-:W-:Y:S01]  /*143a0*/  IMAD.WIDE R240, R4.reuse, 0x4, R240 ;  /* 0x0000000404f07825 */ /* 0x040fe200078e02f0 */
[----:B--2---:R-:W2:Y:S02]  /*143b0*/  LDC R190, c[0x0][0x230] ;  /* 0x00008c00ffbe7b82 */ /* 0x004ea40000000800 */
[----:B------:R-:W-:Y:S04]  /*143c0*/  LDGSTS.E [R6+-0xed00], desc[UR8][R180.64], P1 ;  /* 0xf1300000b4067fae */ /* 0x000fe80008921848 */
[----:B------:R-:W-:Y:S04]  /*143d0*/  LDGSTS.E [R6+-0xe900], desc[UR8][R178.64], P1 ;  /* 0xf1700000b2067fae */ /* 0x000fe80008921848 */
[----:B------:R-:W-:Y:S04]  /*143e0*/  LDGSTS.E [R6+-0xe500], desc[UR8][R176.64], P1 ;  /* 0xf1b00000b0067fae */ /* 0x000fe80008921848 */
[----:B------:R-:W-:Y:S04]  /*143f0*/  LDGSTS.E [R6+-0xe100], desc[UR8][R174.64], P1 ;  /* 0xf1f00000ae067fae */ /* 0x000fe80008921848 */
[----:B------:R-:W-:Y:S04]  /*14400*/  LDGSTS.E [R6+-0xdd00], desc[UR8][R172.64], P1 ;  /* 0xf2300000ac067fae */ /* 0x000fe80008921848 */
[----:B------:R-:W-:Y:S04]  /*14410*/  LDGSTS.E [R6+-0xd900], desc[UR8][R170.64], P1 ;  /* 0xf2700000aa067fae */ /* 0x000fe80008921848 */
[----:B------:R4:W-:Y:S04]  /*14420*/  LDGSTS.E [R6+-0xd500], desc[UR8][R168.64], P1 ;  /* 0xf2b00000a8067fae */ /* 0x0009e80008921848 */
[----:B------:R-:W3:Y:S04]  /*14430*/  LDL.LU.64 R184, [R1+0xd78] ;  /* 0x000d780001b87983 */ /* 0x000ee80000300a00 */
[----:B------:R-:W-:Y:S04]  /*14440*/  LDGSTS.E [R6+-0xd100], desc[UR8][R248.64], P1 ;  /* 0xf2f00000f8067fae */ /* 0x000fe80008921848 */
        /* <DEDUP_REMOVED lines=36> */
[----:B------:R-:W-:-:S03]  /*14690*/  ISETP.GE.U32.AND P1, PT, R157, 0x7fffff1f, PT ;  /* 0x7fffff1f9d00780c */ /* 0x000fc60003f26070 */
[----:B------:R-:W0:Y:S01]  /*146a0*/  LDGDEPBAR ;  /* 0x00000000000079af */ /* 0x000e220000000000 */
[----:B------:R-:W-:Y:S02]  /*146b0*/  VIADD R157, R166, 0xffffff5d ;  /* 0xffffff5da69d7836 */ /* 0x000fe40000000000 */
[C---:B---3--:R-:W-:Y:S01]  /*146c0*/  IMAD.WIDE R166, R2.reuse, 0x4, R184 ;  /* 0x0000000402a67825 */ /* 0x048fe200078e02b8 */
[----:B------:R-:W-:Y:S03]  /*146d0*/  BAR.SYNC.DEFER_BLOCKING 0x0 ;  /* 0x0000000000007b1d */ /* 0x000fe60000010000 */
[----:B----4-:R-:W-:-:S03]  /*146e0*/  IMAD.WIDE R168, R2, 0x4, R168 ;  /* 0x0000000402a87825 */ /* 0x010fc600078e02a8 */
[----:B------:R-:W3:Y:S01]  /*146f0*/  LDL.LU.64 R184, [R1+0xd30] ;  /* 0x000d300001b87983 */ /* 0x000ee20000300a00 */
[----:B--2---:R-:W-:-:S03]  /*14700*/  IMAD.WIDE R170, R2, 0x4, R170 ;  /* 0x0000000402aa7825 */ /* 0x004fc600078e02aa */
[----:B------:R-:W2:Y:S01]  /*14710*/  LDL.LU.64 R186, [R1+0xd28] ;  /* 0x000d280001ba7983 */ /* 0x000ea20000300a00 */
[----:B------:R-:W-:-:S03]  /*14720*/  IMAD.WIDE R172, R2, 0x4, R172 ;  /* 0x0000000402ac7825 */ /* 0x000fc600078e02ac */
[----:B------:R-:W4:Y:S04]  /*14730*/  LDL.LU.64 R188, [R1+0xd20] ;  /* 0x000d200001bc7983 */ /* 0x000f280000300a00 */
[----:B------:R-:W-:Y:S04]  /*14740*/  STL.64 [R1+0x22c0], R166 ;  /* 0x0022c0a601007387 */ /* 0x000fe80000100a00 */
[----:B------:R-:W-:Y:S04]  /*14750*/  STL.64 [R1+0x22c8], R168 ;  /* 0x0022c8a801007387 */ /* 0x000fe80000100a00 */
[----:B------:R-:W-:Y:S04]  /*14760*/  STL.64 [R1+0x22d0], R170 ;  /* 0x0022d0aa01007387 */ /* 0x000fe80000100a00 */
[----:B------:R-:W-:Y:S04]  /*14770*/  STL.64 [R1+0x22d8], R172 ;  /* 0x0022d8ac01007387 */ /* 0x000fe80000100a00 */
        /* <DEDUP_REMOVED lines=8> */
[----:B------:R-:W-:Y:S04]  /*14800*/  STL.64 [R1+0x22e0], R174 ;  /* 0x0022e0ae01007387 */ /* 0x000fe80000100a00 */
[----:B------:R-:W-:Y:S04]  /*14810*/  STL.64 [R1+0x22e8], R176 ;  /* 0x0022e8b001007387 */ /* 0x000fe80000100a00 */
[----:B------:R-:W-:Y:S01]  /*14820*/  @!PT LDS RZ, [RZ] ;  /* 0x00000000fffff984 */ /* 0x000fe20000000800 */
[----:B------:R-:W-:Y:S01]  /*14830*/  @!PT LDS RZ, [RZ] ;  /* 0x00000000fffff984 */ /* 0x000fe20000000800 */
[----:B------:R-:W-:Y:S01]  /*14840*/  @!PT LDS RZ, [RZ] ;  /* 0x00000000fffff984 */ /* 0x000fe20000000800 */
[----:B------:R-:W-:Y:S04]  /*14850*/  LDGSTS.E [R7+0x40000], desc[UR8][R166.64], !P6 ;  /* 0x40000000a6077fae */ /* 0x000fe8000f121848 */
[----:B------:R-:W-:Y:S04]  /*14860*/  STL.64 [R1+0x22f0], R178 ;  /* 0x0022f0b201007387 */ /* 0x000fe80000100a00 */
[----:B------:R-:W-:Y:S04]  /*14870*/  LDGSTS.E [R7+0x44000], desc[UR8][R168.64], !P6 ;  /* 0x44000000a8077fae */ /* 0x000fe8000f121848 */
[----:B------:R-:W-:Y:S04]  /*14880*/  STL.64 [R1+0x22f8], R180 ;  /* 0x0022f8b401007387 */ /* 0x000fe80000100a00 */
[----:B------:R-:W-:Y:S04]  /*14890*/  LDGSTS.E [R7+0x48000], desc[UR8][R170.64], !P6 ;  /* 0x48000000aa077fae */ /* 0x000fe8000f121848 */
[----:B------:R-:W4:Y:S04]  /*148a0*/  LDL.LU.64 R216, [R1+0xce8] ;  /* 0x000ce80001d87983 */ /* 0x000f280000300a00 */
[----:B------:R-:W-:Y:S01]  /*148b0*/  LDGSTS.E [R7+0x4c000], desc[UR8][R172.64], !P6 ;  /* 0x4c000000ac077fae */ /* 0x000fe2000f121848 */
[----:B------:R-:W-:-:S02]  /*148c0*/  ISETP.GE.U32.AND P6, PT, R157, 0x7fffff1e, PT ;  /* 0x7fffff1e9d00780c */ /* 0x000fc40003fc6070 */
[----:B------:R-:W-:Y:S01]  /*148d0*/  IADD3 R157, R182, -0xa4, RZ ;  /* 0xffffff5cb69d7810 */ /* 0x000fe20007ffe0ff */
[----:B------:R-:W-:Y:S01]  /*148e0*/  IMAD.WIDE R182, R2, 0x4, R200 ;  /* 0x0000000402b67825 */ /* 0x000fe200078e02c8 */
[----:B------:R-:W-:Y:S04]  /*148f0*/  LDGSTS.E [R7+0x40004], desc[UR8][R174.64], !P5 ;  /* 0x40004000ae077fae */ /* 0x000fe8000e921848 */
[----:B------:R-:W4:Y:S04]  /*14900*/  LDL.LU.64 R200, [R1+0xce0] ;  /* 0x000ce00001c87983 */ /* 0x000f280000300a00 */
[----:B------:R-:W4:Y:S04]  /*14910*/  LDL.LU.64 R202, [R1+0xcd8] ;  /* 0x000cd80001ca7983 */ /* 0x000f280000300a00 */
[----:B------:R-:W4:Y:S04]  /*14920*/  LDL.LU.64 R204, [R1+0xcd0] ;  /* 0x000cd00001cc7983 */ /* 0x000f280000300a00 */
[----:B------:R-:W-:Y:S04]  /*14930*/  LDGSTS.E [R7+0x44004], desc[UR8][R176.64], !P5 ;  /* 0x44004000b0077fae */ /* 0x000fe8000e921848 */
[----:B------:R-:W-:Y:S04]  /*14940*/  LDGSTS.E [R7+0x48004], desc[UR8][R178.64], !P5 ;  /* 0x48004000b2077fae */ /* 0x000fe8000e921848 */
[----:B------:R-:W-:Y:S04]  /*14950*/  STL.64 [R1+0x2300], R182 ;  /* 0x002300b601007387 */ /* 0x000fe80000100a00 */
[----:B------:R-:W-:Y:S01]  /*14960*/  LDGSTS.E [R7+0x4c004], desc[UR8][R180.64], !P5 ;  /* 0x4c004000b4077fae */ /* 0x000fe2000e921848 */
[----:B------:R-:W-:Y:S01]  /*14970*/  ISETP.GE.U32.AND P5, PT, R157, 0x7fffff1d, PT ;  /* 0x7fffff1d9d00780c */ /* 0x000fe20003fa6070 */
[----:B------:R-:W-:-:S02]  /*14980*/  VIADD R157, R190, 0xffffff7b ;  /* 0xffffff7bbe9d7836 */ /* 0x000fc40000000000 */
[----:B------:R-:W-:Y:S01]  /*14990*/  LDGSTS.E [R7+0x40008], desc[UR8][R182.64], !P3 ;  /* 0x40008000b6077fae */ /* 0x000fe2000d921848 */
[----:B---3--:R-:W-:-:S04]  /*149a0*/  IMAD.WIDE R184, R2, 0x4, R184 ;  /* 0x0000000402b87825 */ /* 0x008fc800078e02b8 */
[C---:B--2---:R-:W-:Y:S01]  /*149b0*/  IMAD.WIDE R186, R2.reuse, 0x4, R186 ;  /* 0x0000000402ba7825 */ /* 0x044fe200078e02ba */
[----:B------:R-:W-:Y:S03]  /*149c0*/  STL.64 [R1+0x2308], R184 ;  /* 0x002308b801007387 */ /* 0x000fe60000100a00 */
[C---:B----4-:R-:W-:Y:S01]  /*149d0*/  IMAD.WIDE R188, R2.reuse, 0x4, R188 ;  /* 0x0000000402bc7825 */ /* 0x050fe200078e02bc */
[----:B------:R2:W-:Y:S04]  /*149e0*/  STL.64 [R1+0x2310], R186 ;  /* 0x002310ba01007387 */ /* 0x0005e80000100a00 */
[----:B------:R-:W-:Y:S04]  /*149f0*/  STL.64 [R1+0x2318], R188 ;  /* 0x002318bc01007387 */ /* 0x000fe80000100a00 */
[----:B------:R-:W3:Y:S04]  /*14a00*/  LDL.LU.64 R224, [R1+0xcc8] ;  /* 0x000cc80001e07983 */ /* 0x000ee80000300a00 */
[----:B------:R-:W-:Y:S04]  /*14a10*/  LDGSTS.E [R7+0x44008], desc[UR8][R184.64], !P3 ;  /* 0x44008000b8077fae */ /* 0x000fe8000d921848 */
[----:B------:R2:W-:Y:S01]  /*14a20*/  LDGSTS.E [R7+0x48008], desc[UR8][R186.64], !P3 ;  /* 0x48008000ba077fae */ /* 0x0005e2000d921848 */
[----:B------:R-:W-:-:S03]  /*14a30*/  IMAD.WIDE R190, R2, 0x4, R208 ;  /* 0x0000000402be7825 */ /* 0x000fc600078e02d0 */
[----:B------:R-:W-:Y:S04]  /*14a40*/  LDGSTS.E [R7+0x4c008], desc[UR8][R188.64], !P3 ;  /* 0x4c008000bc077fae */ /* 0x000fe8000d921848 */
[----:B------:R-:W4:Y:S01]  /*14a50*/  LDL.LU.64 R208, [R1+0xcc0] ;  /* 0x000cc00001d07983 */ /* 0x000f220000300a00 */
[----:B------:R-:W-:-:S03]  /*14a60*/  IMAD.WIDE R192, R2, 0x4, R192 ;  /* 0x0000000402c07825 */ /* 0x000fc600078e02c0 */
[----:B------:R-:W4:Y:S01]  /*14a70*/  LDL.LU.64 R210, [R1+0xcb8] ;  /* 0x000cb80001d27983 */ /* 0x000f220000300a00 */
[C---:B------:R-:W-:Y:S01]  /*14a80*/  IMAD.WIDE R194, R2.reuse, 0x4, R194 ;  /* 0x0000000402c27825 */ /* 0x040fe200078e02c2 */
[----:B--2---:R-:W2:Y:S02]  /*14a90*/  LDC R186, c[0x0][0x230] ;  /* 0x00008c00ffba7b82 */ /* 0x004ea40000000800 */
[----:B------:R-:W2:Y:S01]  /*14aa0*/  LDL.LU.64 R212, [R1+0xcb0] ;  /* 0x000cb00001d47983 */ /* 0x000ea20000300a00 */
[----:B------:R-:W-:-:S03]  /*14ab0*/  IMAD.WIDE R196, R2, 0x4, R196 ;  /* 0x0000000402c47825 */ /* 0x000fc600078e02c4 */
[----:B------:R-:W-:Y:S04]  /*14ac0*/  STL.64 [R1+0x2320], R190 ;  /* 0x002320be01007387 */ /* 0x000fe80000100a00 */
[----:B------:R-:W-:Y:S01]  /*14ad0*/  STL.64 [R1+0x2328], R192 ;  /* 0x002328c001007387 */ /* 0x000fe20000100a00 */
[----:B------:R-:W-:-:S03]  /*14ae0*/  ISETP.GE.U32.AND P3, PT, R157, 0x7fffff3c, PT ;  /* 0x7fffff3c9d00780c */ /* 0x000fc60003f66070 */
[----:B------:R-:W-:Y:S01]  /*14af0*/  STL.64 [R1+0x2330], R194 ;  /* 0x002330c201007387 */ /* 0x000fe20000100a00 */
[----:B-1----:R-:W-:-:S03]  /*14b00*/  VIADD R157, R198, 0xffffff7a ;  /* 0xffffff7ac69d7836 */ /* 0x002fc60000000000 */
[----:B------:R-:W-:Y:S04]  /*14b10*/  STL.64 [R1+0x2338], R196 ;  /* 0x002338c401007387 */ /* 0x000fe80000100a00 */
[----:B------:R-:W2:Y:S04]  /*14b20*/  LDL.LU.64 R168, [R1+0xca8] ;  /* 0x000ca80001a87983 */ /* 0x000ea80000300a00 */
[----:B------:R-:W-:Y:S04]  /*14b30*/  LDGSTS.E [R7+0x4000c], desc[UR8][R190.64], !P4 ;  /* 0x4000c000be077fae */ /* 0x000fe8000e121848 */
[----:B------:R-:W-:Y:S01]  /*14b40*/  LDGSTS.E [R7+0x4400c], desc[UR8][R192.64], !P4 ;  /* 0x4400c000c0077fae */ /* 0x000fe2000e121848 */
[----:B------:R-:W-:-:S03]  /*14b50*/  IMAD.WIDE R198, R2, 0x4, R216 ;  /* 0x0000000402c67825 */ /* 0x000fc600078e02d8 */
[----:B------:R-:W-:Y:S04]  /*14b60*/  LDGSTS.E [R7+0x4800c], desc[UR8][R194.64], !P4 ;  /* 0x4800c000c2077fae */ /* 0x000fe8000e121848 */
[----:B------:R-:W2:Y:S04]  /*14b70*/  LDL.LU.64 R216, [R1+0xca0] ;  /* 0x000ca00001d87983 */ /* 0x000ea80000300a00 */
[----:B------:R-:W2:Y:S04]  /*14b80*/  LDL.LU.64 R218, [R1+0xc98] ;  /* 0x000c980001da7983 */ /* 0x000ea80000300a00 */
[----:B------:R-:W2:Y:S01]  /*14b90*/  LDL.LU.64 R220, [R1+0xc90] ;  /* 0x000c900001dc7983 */ /* 0x000ea20000300a00 */
[----:B------:R-:W-:-:S04]  /*14ba0*/  IMAD.WIDE R200, R2, 0x4, R200 ;  /* 0x0000000402c87825 */ /* 0x000fc800078e02c8 */
[C---:B------:R-:W-:Y:S01]  /*14bb0*/  IMAD.WIDE R202, R2.reuse, 0x4, R202 ;  /* 0x0000000402ca7825 */ /* 0x040fe200078e02ca */
[----:B------:R-:W-:Y:S03]  /*14bc0*/  STL.64 [R1+0x2340], R198 ;  /* 0x002340c601007387 */ /* 0x000fe60000100a00 */
[----:B------:R-:W-:Y:S01]  /*14bd0*/  IMAD.WIDE R204, R2, 0x4, R204 ;  /* 0x0000000402cc7825 */ /* 0x000fe200078e02cc */
[----:B------:R-:W-:Y:S04]  /*14be0*/  STL.64 [R1+0x2348], R200 ;  /* 0x002348c801007387 */ /* 0x000fe80000100a00 */
[----:B------:R-:W-:Y:S04]  /*14bf0*/  STL.64 [R1+0x2350], R202 ;  /* 0x002350ca01007387 */ /* 0x000fe80000100a00 */
[----:B------:R-:W-:Y:S04]  /*14c00*/  STL.64 [R1+0x2358], R204 ;  /* 0x002358cc01007387 */ /* 0x000fe80000100a00 */
[----:B------:R-:W2:Y:S04]  /*14c10*/  LDL.LU.64 R166, [R1+0xc88] ;  /* 0x000c880001a67983 */ /* 0x000ea80000300a00 */
[----:B------:R-:W-:Y:S01]  /*14c20*/  LDGSTS.E [R7+0x4c00c], desc[UR8][R196.64], !P4 ;  /* 0x4c00c000c4077fae */ /* 0x000fe2000e121848 */
[----:B------:R-:W-:Y:S01]  /*14c30*/  ISETP.GE.U32.AND P4, PT, R157, 0x7fffff3b, PT ;  /* 0x7fffff3b9d00780c */ /* 0x000fe20003f86070 */
[----:B------:R-:W-:-:S02]  /*14c40*/  VIADD R157, R206, 0xffffff79 ;  /* 0xffffff79ce9d7836 */ /* 0x000fc40000000000 */
[----:B------:R-:W-:Y:S04]  /*14c50*/  LDGSTS.E [R7+0x50000], desc[UR8][R198.64], !P2 ;  /* 0x50000000c6077fae */ /* 0x000fe8000d121848 */
[----:B------:R-:W-:Y:S04]  /*14c60*/  LDGSTS.E [R7+0x54000], desc[UR8][R200.64], !P2 ;  /* 0x54000000c8077fae */ /* 0x000fe8000d121848 */
[----:B------:R-:W-:Y:S04]  /*14c70*/  LDGSTS.E [R7+0x58000], desc[UR8][R202.64], !P2 ;  /* 0x58000000ca077fae */ /* 0x000fe8000d121848 */
[----:B------:R-:W-:Y:S01]  /*14c80*/  LDGSTS.E [R7+0x5c000], desc[UR8][R204.64], !P2 ;  /* 0x5c000000cc077fae */ /* 0x000fe2000d121848 */
[----:B------:R-:W-:-:S02]  /*14c90*/  ISETP.GE.U32.AND P2, PT, R157, 0x7fffff3a, PT ;  /* 0x7fffff3a9d00780c */ /* 0x000fc40003f46070 */
[----:B------:R-:W-:Y:S01]  /*14ca0*/  IADD3 R157, R214, -0x88, RZ ;  /* 0xffffff78d69d7810 */ /* 0x000fe20007ffe0ff */
[C---:B---3--:R-:W-:Y:S02]  /*14cb0*/  IMAD.WIDE R206, R2.reuse, 0x4, R224 ;  /* 0x0000000402ce7825 */ /* 0x048fe400078e02e0 */
[----:B------:R-:W3:Y:S04]  /*14cc0*/  LDL.LU.64 R224, [R1+0xc80] ;  /* 0x000c800001e07983 */ /* 0x000ee80000300a00 */
[----:B------:R-:W3:Y:S04]  /*14cd0*/  LDL.LU.64 R226, [R1+0xc78] ;  /* 0x000c780001e27983 */ /* 0x000ee80000300a00 */
[----:B------:R-:W3:Y:S01]  /*14ce0*/  LDL.LU.64 R228, [R1+0xc70] ;  /* 0x000c700001e47983 */ /* 0x000ee20000300a00 */
[----:B----4-:R-:W-:-:S03]  /*14cf0*/  IMAD.WIDE R208, R2, 0x4, R208 ;  /* 0x0000000402d07825 */ /* 0x010fc600078e02d0 */
[----:B------:R-:W-:Y:S01]  /*14d00*/  STL.64 [R1+0x2360], R206 ;  /* 0x002360ce01007387 */ /* 0x000fe20000100a00 */
[----:B------:R-:W-:-:S03]  /*14d10*/  IMAD.WIDE R210, R2, 0x4, R210 ;  /* 0x0000000402d27825 */ /* 0x000fc600078e02d2 */
[----:B------:R-:W-:Y:S01]  /*14d20*/  STL.64 [R1+0x2368], R208 ;  /* 0x002368d001007387 */ /* 0x000fe20000100a00 */
[----:B--2---:R-:W-:-:S03]  /*14d30*/  IMAD.WIDE R212, R2, 0x4, R212 ;  /* 0x0000000402d47825 */ /* 0x004fc600078e02d4 */
[----:B------:R-:W-:Y:S04]  /*14d40*/  STL.64 [R1+0x2370], R210 ;  /* 0x002370d201007387 */ /* 0x000fe80000100a00 */
[----:B------:R-:W-:Y:S04]  /*14d50*/  STL.64 [R1+0x2378], R212 ;  /* 0x002378d401007387 */ /* 0x000fe80000100a00 */
[----:B------:R-:W2:Y:S04]  /*14d60*/  LDL.LU.64 R182, [R1+0xcf8] ;  /* 0x000cf80001b67983 */ /* 0x000ea80000300a00 */
[----:B------:R-:W4:Y:S04]  /*14d70*/  LDL.LU.64 R172, [R1+0xcf0] ;  /* 0x000cf00001ac7983 */ /* 0x000f280000300a00 */
[----:B------:R-:W-:Y:S01]  /*14d80*/  LDGSTS.E [R7+0x50004], desc[UR8][R206.64], !P1 ;  /* 0x50004000ce077fae */ /* 0x000fe2000c921848 */
[----:B------:R-:W-:-:S03]  /*14d90*/  IMAD.WIDE R214, R2, 0x4, R168 ;  /* 0x0000000402d67825 */ /* 0x000fc600078e02a8 */
[----:B------:R-:W-:Y:S04]  /*14da0*/  LDGSTS.E [R7+0x54004], desc[UR8][R208.64], !P1 ;  /* 0x54004000d0077fae */ /* 0x000fe8000c921848 */
[----:B------:R-:W2:Y:S04]  /*14db0*/  LDL.LU.64 R168, [R1+0xc68] ;  /* 0x000c680001a87983 */ /* 0x000ea80000300a00 */
[----:B------:R-:W2:Y:S01]  /*14dc0*/  LDL.LU.64 R174, [R1+0xc60] ;  /* 0x000c600001ae7983 */ /* 0x000ea20000300a00 */
[----:B------:R-:W-:-:S03]  /*14dd0*/  IMAD.WIDE R216, R2, 0x4, R216 ;  /* 0x0000000402d87825 */ /* 0x000fc600078e02d8 */
[----:B------:R-:W-:Y:S01]  /*14de0*/  STL.64 [R1+0x2380], R214 ;  /* 0x002380d601007387 */ /* 0x000fe20000100a00 */
[----:B------:R-:W-:-:S03]  /*14df0*/  IMAD.WIDE R218, R2, 0x4, R218 ;  /* 0x0000000402da7825 */ /* 0x000fc600078e02da */
[----:B------:R-:W-:Y:S01]  /*14e00*/  STL.64 [R1+0x2388], R216 ;  /* 0x002388d801007387 */ /* 0x000fe20000100a00 */
[----:B------:R-:W-:-:S03]  /*14e10*/  IMAD.WIDE R220, R2, 0x4, R220 ;  /* 0x0000000402dc7825 */ /* 0x000fc600078e02dc */
[----:B------:R-:W-:Y:S04]  /*14e20*/  STL.64 [R1+0x2390], R218 ;  /* 0x002390da01007387 */ /* 0x000fe80000100a00 */
[----:B------:R-:W-:Y:S04]  /*14e30*/  STL.64 [R1+0x2398], R220 ;  /* 0x002398dc01007387 */ /* 0x000fe80000100a00 */
[----:B------:R-:W-:Y:S04]  /*14e40*/  LDGSTS.E [R7+0x58004], desc[UR8][R210.64], !P1 ;  /* 0x58004000d2077fae */ /* 0x000fe8000c921848 */
[----:B------:R-:W2:Y:S04]  /*14e50*/  LDL.LU.64 R180, [R1+0xc58] ;  /* 0x000c580001b47983 */ /* 0x000ea80000300a00 */
[----:B------:R-:W-:Y:S01]  /*14e60*/  LDGSTS.E [R7+0x5c004], desc[UR8][R212.64], !P1 ;  /* 0x5c004000d4077fae */ /* 0x000fe2000c921848 */
[----:B------:R-:W-:Y:S01]  /*14e70*/  ISETP.GE.U32.AND P1, PT, R157, 0x7fffff39, PT ;  /* 0x7fffff399d00780c */ /* 0x000fe20003f26070 */
[----:B------:R-:W-:-:S02]  /*14e80*/  VIADD R157, R222, 0xffffff5b ;  /* 0xffffff5bde9d7836 */ /* 0x000fc40000000000 */
[----:B------:R-:W2:Y:S01]  /*14e90*/  LDL.LU.64 R178, [R1+0xc50] ;  /* 0x000c500001b27983 */ /* 0x000ea20000300a00 */
[----:B------:R-:W-:-:S03]  /*14ea0*/  IMAD.WIDE R222, R2, 0x4, R166 ;  /* 0x0000000402de7825 */ /* 0x000fc600078e02a6 */
[----:B------:R-:W2:Y:S04]  /*14eb0*/  LDL.LU.64 R176, [R1+0xc48] ;  /* 0x000c480001b07983 */ /* 0x000ea80000300a00 */
[----:B------:R-:W2:Y:S04]  /*14ec0*/  LDL.LU.64 R166, [R1+0xc40] ;  /* 0x000c400001a67983 */ /* 0x000ea80000300a00 */
[----:B------:R-:W-:Y:S04]  /*14ed0*/  LDGSTS.E [R7+0x50008], desc[UR8][R214.64], !P6 ;  /* 0x50008000d6077fae */ /* 0x000fe8000f121848 */
[----:B------:R-:W-:Y:S04]  /*14ee0*/  LDGSTS.E [R7+0x54008], desc[UR8][R216.64], !P6 ;  /* 0x54008000d8077fae */ /* 0x000fe8000f121848 */
[----:B------:R-:W-:Y:S04]  /*14ef0*/  LDGSTS.E [R7+0x58008], desc[UR8][R218.64], !P6 ;  /* 0x58008000da077fae */ /* 0x000fe8000f121848 */
[----:B------:R-:W-:Y:S04]  /*14f00*/  LDGSTS.E [R7+0x5c008], desc[UR8][R220.64], !P6 ;  /* 0x5c008000dc077fae */ /* 0x000fe8000f121848 */
[----:B------:R-:W2:Y:S01]  /*14f10*/  LDL.LU.64 R170, [R1+0xc38] ;  /* 0x000c380001aa7983 */ /* 0x000ea20000300a00 */
[----:B------:R-:W-:-:S03]  /*14f20*/  ISETP.GE.U32.AND P6, PT, R157, 0x7fffff1c, PT ;  /* 0x7fffff1c9d00780c */ /* 0x000fc60003fc6070 */
[----:B------:R-:W-:Y:S04]  /*14f30*/  LDGSTS.E [R7+0x5000c], desc[UR8][R222.64], !P5 ;  /* 0x5000c000de077fae */ /* 0x000fe8000e921848 */
[----:B------:R-:W-:Y:S01]  /*14f40*/  STL.64 [R1+0x23a0], R222 ;  /* 0x0023a0de01007387 */ /* 0x000fe20000100a00 */
[----:B------:R-:W-:Y:S02]  /*14f50*/  VIADD R157, R230, 0xffffff5a ;  /* 0xffffff5ae69d7836 */ /* 0x000fe40000000000 */
[----:B---3--:R-:W-:-:S04]  /*14f60*/  IMAD.WIDE R224, R2, 0x4, R224 ;  /* 0x0000000402e07825 */ /* 0x008fc800078e02e0 */
[C---:B------:R-:W-:Y:S01]  /*14f70*/  IMAD.WIDE R226, R2.reuse, 0x4, R226 ;  /* 0x0000000402e27825 */ /* 0x040fe200078e02e2 */
[----:B------:R-:W-:Y:S03]  /*14f80*/  LDGSTS.E [R7+0x5400c], desc[UR8][R224.64], !P5 ;  /* 0x5400c000e0077fae */ /* 0x000fe6000e921848 */
[C---:B------:R-:W-:Y:S01]  /*14f90*/  IMAD.WIDE R228, R2.reuse, 0x4, R228 ;  /* 0x0000000402e47825 */ /* 0x040fe200078e02e4 */
[----:B------:R-:W-:Y:S04]  /*14fa0*/  STL.64 [R1+0x23a8], R224 ;  /* 0x0023a8e001007387 */ /* 0x000fe80000100a00 */
[----:B------:R-:W-:Y:S04]  /*14fb0*/  LDGSTS.E [R7+0x5800c], desc[UR8][R226.64], !P5 ;  /* 0x5800c000e2077fae */ /* 0x000fe8000e921848 */
[----:B------:R-:W-:Y:S04]  /*14fc0*/  STL.64 [R1+0x23b0], R226 ;  /* 0x0023b0e201007387 */ /* 0x000fe80000100a00 */
[----:B------:R1:W-:Y:S04]  /*14fd0*/  LDGSTS.E [R7+0x5c00c], desc[UR8][R228.64], !P5 ;  /* 0x5c00c000e4077fae */ /* 0x0003e8000e921848 */
[----:B------:R1:W-:Y:S04]  /*14fe0*/  STL.64 [R1+0x23c0], R6 ;  /* 0x0023c00601007387 */ /* 0x0003e80000100a00 */
[----:B------:R-:W-:Y:S01]  /*14ff0*/  STL.64 [R1+0x23b8], R228 ;  /* 0x0023b8e401007387 */ /* 0x000fe20000100a00 */
[----:B----4-:R-:W-:-:S04]  /*15000*/  IMAD.WIDE R172, R2, 0x4, R172 ;  /* 0x0000000402ac7825 */ /* 0x010fc800078e02ac */
[C---:B--2---:R-:W-:Y:S01]  /*15010*/  IMAD.WIDE R230, R2.reuse, 0x4, R182 ;  /* 0x0000000402e67825 */ /* 0x044fe200078e02b6 */
[----:B------:R2:W-:Y:S04]  /*15020*/  STL.64 [R1+0xd58], R172 ;  /* 0x000d58ac01007387 */ /* 0x0005e80000100a00 */
[----:B------:R-:W3:Y:S01]  /*15030*/  LDL.LU.64 R182, [R1+0xc30] ;  /* 0x000c300001b67983 */ /* 0x000ee20000300a00 */
[----:B------:R-:W-:-:S03]  /*15040*/  IMAD.WIDE R168, R2, 0x4, R168 ;  /* 0x0000000402a87825 */ /* 0x000fc600078e02a8 */
[----:B------:R-:W-:Y:S01]  /*15050*/  LDGSTS.E [R8+0x40000], desc[UR8][R230.64], !P3 ;  /* 0x40000000e6087fae */ /* 0x000fe2000d921848 */
[----:B-1----:R-:W-:-:S03]  /*15060*/  IMAD.WIDE R6, R2, 0x4, R174 ;  /* 0x0000000402067825 */ /* 0x002fc600078e02ae */
[----:B------:R1:W-:Y:S04]  /*15070*/  STL.64 [R1+0xd50], R168 ;  /* 0x000d50a801007387 */ /* 0x0003e80000100a00 */
[----:B------:R-:W4:Y:S04]  /*15080*/  LDL.LU.64 R174, [R1+0xc28] ;  /* 0x000c280001ae7983 */ /* 0x000f280000300a00 */
[----:B------:R1:W-:Y:S04]  /*15090*/  STL.64 [R1+0xd48], R6 ;  /* 0x000d480601007387 */ /* 0x0003e80000100a00 */
[----:B------:R-:W4:Y:S04]  /*150a0*/  LDL.LU.64 R190, [R1+0xc20] ;  /* 0x000c200001be7983 */ /* 0x000f280000300a00 */
[----:B------:R-:W-:Y:S04]  /*150b0*/  STL.64 [R1+0x23c8], R230 ;  /* 0x0023c8e601007387 */ /* 0x000fe80000100a00 */
[----:B------:R-:W-:Y:S04]  /*150c0*/  LDGSTS.E [R8+0x44000], desc[UR8][R172.64], !P3 ;  /* 0x44000000ac087fae */ /* 0x000fe8000d921848 */
[----:B------:R-:W-:Y:S01]  /*150d0*/  LDGSTS.E [R8+0x48000], desc[UR8][R168.64], !P3 ;  /* 0x48000000a8087fae */ /* 0x000fe2000d921848 */
[----:B------:R-:W-:-:S03]  /*150e0*/  IMAD.WIDE R180, R2, 0x4, R180 ;  /* 0x0000000402b47825 */ /* 0x000fc600078e02b4 */
[----:B------:R1:W-:Y:S04]  /*150f0*/  LDGSTS.E [R8+0x4c000], desc[UR8][R6.64], !P3 ;  /* 0x4c00000006087fae */ /* 0x0003e8000d921848 */
[----:B--2---:R-:W2:Y:S01]  /*15100*/  LDL.LU.64 R172, [R1+0xc18] ;  /* 0x000c180001ac7983 */ /* 0x004ea20000300a00 */
[----:B------:R-:W-:-:S03]  /*15110*/  IMAD.WIDE R178, R2, 0x4, R178 ;  /* 0x0000000402b27825 */ /* 0x000fc600078e02b2 */
[----:B-1----:R-:W2:Y:S04]  /*15120*/  LDL.LU.64 R168, [R1+0xc10] ;  /* 0x000c100001a87983 */ /* 0x002ea80000300a00 */
[----:B------:R-:W-:Y:S01]  /*15130*/  STL.64 [R1+0xd40], R180 ;  /* 0x000d40b401007387 */ /* 0x000fe20000100a00 */
[C---:B------:R-:W-:Y:S01]  /*15140*/  IMAD.WIDE R6, R2.reuse, 0x4, R166 ;  /* 0x0000000402067825 */ /* 0x040fe200078e02a6 */
[----:B------:R-:W-:Y:S02]  /*15150*/  ISETP.GE.U32.AND P5, PT, R157, 0x7fffff1b, PT ;  /* 0x7fffff1b9d00780c */ /* 0x000fe40003fa6070 */
[----:B------:R-:W2:Y:S04]  /*15160*/  LDL.LU.64 R166, [R1+0xc08] ;  /* 0x000c080001a67983 */ /* 0x000ea80000300a00 */
[----:B------:R1:W-:Y:S04]  /*15170*/  STL.64 [R1+0xd38], R178 ;  /* 0x000d38b201007387 */ /* 0x0003e80000100a00 */
[----:B------:R-:W2:Y:S01]  /*15180*/  LDL.LU.64 R188, [R1+0xc00] ;  /* 0x000c000001bc7983 */ /* 0x000ea20000300a00 */
[----:B------:R-:W-:-:S03]  /*15190*/  IMAD.WIDE R176, R2, 0x4, R176 ;  /* 0x0000000402b07825 */ /* 0x000fc600078e02b0 */
[----:B------:R-:W-:Y:S01]  /*151a0*/  LDGSTS.E [R8+0x40004], desc[UR8][R180.64], !P4 ;  /* 0x40004000b4087fae */ /* 0x000fe2000e121848 */
[----:B------:R-:W-:Y:S02]  /*151b0*/  VIADD R157, R156, 0xffffff59 ;  /* 0xffffff599c9d7836 */ /* 0x000fe40000000000 */
[----:B------:R-:W2:Y:S01]  /*151c0*/  LDC R156, c[0x0][0x230] ;  /* 0x00008c00ff9c7b82 */ /* 0x000ea20000000800 */
[----:B------:R1:W-:Y:S01]  /*151d0*/  STL.64 [R1+0xd30], R176 ;  /* 0x000d30b001007387 */ /* 0x0003e20000100a00 */
[----:B------:R-:W-:Y:S01]  /*151e0*/  IMAD.WIDE R184, R2, 0x4, R170 ;  /* 0x0000000402b87825 */ /* 0x000fe200078e02aa */
[----:B------:R-:W-:Y:S02]  /*151f0*/  ISETP.GE.U32.AND P3, PT, R157, 0x7fffff1a, PT ;  /* 0x7fffff1a9d00780c */ /* 0x000fe40003f66070 */
[----:B------:R-:W-:Y:S01]  /*15200*/  STL.64 [R1+0xd28], R6 ;  /* 0x000d280601007387 */ /* 0x000fe20000100a00 */
[----:B------:R-:W-:Y:S02]  /*15210*/  IADD3 R157, R252, -0xa8, RZ ;  /* 0xffffff58fc9d7810 */ /* 0x000fe40007ffe0ff */
[----:B------:R-:W2:Y:S01]  /*15220*/  LDC R252, c[0x0][0x230] ;  /* 0x00008c00fffc7b82 */ /* 0x000ea20000000800 */
[----:B------:R-:W-:Y:S04]  /*15230*/  LDGSTS.E [R8+0x44004], desc[UR8][R178.64], !P4 ;  /* 0x44004000b2087fae */ /* 0x000fe8000e121848 */
[----:B------:R-:W-:Y:S04]  /*15240*/  LDGSTS.E [R8+0x48004], desc[UR8][R176.64], !P4 ;  /* 0x48004000b0087fae */ /* 0x000fe8000e121848 */
[----:B------:R-:W-:Y:S04]  /*15250*/  LDGSTS.E [R8+0x4c004], desc[UR8][R6.64], !P4 ;  /* 0x4c00400006087fae */ /* 0x000fe8000e121848 */
[----:B-1----:R-:W2:Y:S01]  /*15260*/  LDL.LU.64 R178, [R1+0xbf0] ;  /* 0x000bf00001b27983 */ /* 0x002ea20000300a00 */
[----:B------:R-:W-:-:S03]  /*15270*/  ISETP.GE.U32.AND P4, PT, R157, 0x7fffff19, PT ;  /* 0x7fffff199d00780c */ /* 0x000fc60003f86070 */
[----:B------:R-:W2:Y:S01]  /*15280*/  LDL.LU.64 R176, [R1+0xbe8] ;  /* 0x000be80001b07983 */ /* 0x000ea20000300a00 */
[----:B------:R-:W-:-:S03]  /*15290*/  VIADD R157, R186, 0xffffff77 ;  /* 0xffffff77ba9d7836 */ /* 0x000fc60000000000 */
[----:B------:R-:W2:Y:S04]  /*152a0*/  LDL.LU.64 R170, [R1+0xbe0] ;  /* 0x000be00001aa7983 */ /* 0x000ea80000300a00 */
[----:B------:R1:W-:Y:S04]  /*152b0*/  STL.64 [R1+0xd20], R184 ;  /* 0x000d20b801007387 */ /* 0x0003e80000100a00 */
[----:B------:R-:W2:Y:S04]  /*152c0*/  LDL.LU.64 R180, [R1+0xbd8] ;  /* 0x000bd80001b47983 */ /* 0x000ea80000300a00 */
[----:B------:R1:W-:Y:S02]  /*152d0*/  LDGSTS.E [R8+0x40008], desc[UR8][R184.64], !P2 ;  /* 0x40008000b8087fae */ /* 0x0003e4000d121848 */
[----:B-1----:R-:W1:Y:S01]  /*152e0*/  LDC R184, c[0x0][0x230] ;  /* 0x00008c00ffb87b82 */ /* 0x002e620000000800 */
[----:B---3--:R-:W-:-:S05]  /*152f0*/  IMAD.WIDE R182, R2, 0x4, R182 ;  /* 0x0000000402b67825 */ /* 0x008fca00078e02b6 */
[----:B------:R3:W-:Y:S04]  /*15300*/  STL.64 [R1+0xd18], R182 ;  /* 0x000d18b601007387 */ /* 0x0007e80000100a00 */
[----:B------:R-:W-:Y:S01]  /*15310*/  LDGSTS.E [R8+0x44008], desc[UR8][R182.64], !P2 ;  /* 0x44008000b6087fae */ /* 0x000fe2000d121848 */
[----:B----4-:R-:W-:-:S04]  /*15320*/  IMAD.WIDE R174, R2, 0x4, R174 ;  /* 0x0000000402ae7825 */ /* 0x010fc800078e02ae */
[C---:B------:R-:W-:Y:S01]  /*15330*/  IMAD.WIDE R6, R2.reuse, 0x4, R190 ;  /* 0x0000000402067825 */ /* 0x040fe200078e02be */
[----:B------:R4:W-:Y:S04]  /*15340*/  STL.64 [R1+0xd10], R174 ;  /* 0x000d10ae01007387 */ /* 0x0009e80000100a00 */
[----:B------:R1:W-:Y:S04]  /*15350*/  STL.64 [R1+0xd08], R6 ;  /* 0x000d080601007387 */ /* 0x0003e80000100a00 */
[----:B------:R-:W-:Y:S04]  /*15360*/  LDGSTS.E [R8+0x48008], desc[UR8][R174.64], !P2 ;  /* 0x48008000ae087fae */ /* 0x000fe8000d121848 */
[----:B---3--:R-:W3:Y:S04]  /*15370*/  LDL.LU.64 R182, [R1+0xbd0] ;  /* 0x000bd00001b67983 */ /* 0x008ee80000300a00 */
[----:B------:R1:W-:Y:S01]  /*15380*/  LDGSTS.E [R8+0x4c008], desc[UR8][R6.64], !P2 ;  /* 0x4c00800006087fae */ /* 0x0003e2000d121848 */
[----:B--2---:R-:W-:-:S03]  /*15390*/  IMAD.WIDE R186, R2, 0x4, R172 ;  /* 0x0000000402ba7825 */ /* 0x004fc600078e02ac */
[----:B----4-:R-:W2:Y:S01]  /*153a0*/  LDL.LU.64 R174, [R1+0x3b0] ;  /* 0x0003b00001ae7983 */ /* 0x010ea20000300a00 */
[----:B------:R-:W-:-:S03]  /*153b0*/  IMAD.WIDE R168, R2, 0x4, R168 ;  /* 0x0000000402a87825 */ /* 0x000fc600078e02a8 */
[----:B------:R4:W-:Y:S04]  /*153c0*/  STL.64 [R1+0xd00], R186 ;  /* 0x000d00ba01007387 */ /* 0x0009e80000100a00 */
[----:B------:R-:W2:Y:S01]  /*153d0*/  LDL.LU.64 R172, [R1+0x3c0] ;  /* 0x0003c00001ac7983 */ /* 0x000ea20000300a00 */
[----:B------:R-:W-:-:S03]  /*153e0*/  IMAD.WIDE R166, R2, 0x4, R166 ;  /* 0x0000000402a67825 */ /* 0x000fc600078e02a6 */
[----:B------:R4:W-:Y:S04]  /*153f0*/  STL.64 [R1+0xcf8], R168 ;  /* 0x000cf8a801007387 */ /* 0x0009e80000100a00 */
[----:B------:R-:W2:Y:S01]  /*15400*/  LDL.LU.64 R190, [R1+0x3d0] ;  /* 0x0003d00001be7983 */ /* 0x000ea20000300a00 */
[----:B-1----:R-:W-:-:S03]  /*15410*/  IMAD.WIDE R6, R2, 0x4, R188 ;  /* 0x0000000402067825 */ /* 0x002fc600078e02bc */
[----:B------:R4:W-:Y:S04]  /*15420*/  LDGSTS.E [R8+0x4000c], desc[UR8][R186.64], !P1 ;  /* 0x4000c000ba087fae */ /* 0x0009e8000c921848 */
[----:B------:R1:W-:Y:S04]  /*15430*/  STL.64 [R1+0xcf0], R166 ;  /* 0x000cf0a601007387 */ /* 0x0003e80000100a00 */
[----:B------:R-:W-:Y:S04]  /*15440*/  LDGSTS.E [R8+0x4400c], desc[UR8][R168.64], !P1 ;  /* 0x4400c000a8087fae */ /* 0x000fe8000c921848 */
[----:B------:R1:W-:Y:S01]  /*15450*/  STL.64 [R1+0xce8], R6 ;  /* 0x000ce80601007387 */ /* 0x0003e20000100a00 */
[----:B------:R-:W-:Y:S01]  /*15460*/  ISETP.GE.U32.AND P2, PT, R157, 0x7fffff38, PT ;  /* 0x7fffff389d00780c */ /* 0x000fe20003f46070 */
[----:B----4-:R-:W4:Y:S02]  /*15470*/  LDC R186, c[0x0][0x230] ;  /* 0x00008c00ffba7b82 */ /* 0x010f240000000800 */
[----:B------:R-:W-:Y:S04]  /*15480*/  LDGSTS.E [R8+0x4800c], desc[UR8][R166.64], !P1 ;  /* 0x4800c000a6087fae */ /* 0x000fe8000c921848 */
[----:B------:R-:W4:Y:S04]  /*15490*/  LDL.LU.64 R168, [R1+0x3e0] ;  /* 0x0003e00001a87983 */ /* 0x000f280000300a00 */
[----:B------:R1:W-:Y:S04]  /*154a0*/  LDGSTS.E [R8+0x4c00c], desc[UR8][R6.64], !P1 ;  /* 0x4c00c00006087fae */ /* 0x0003e8000c921848 */
[----:B-1----:R-:W4:Y:S01]  /*154b0*/  LDL.LU.64 R166, [R1+0x3f0] ;  /* 0x0003f00001a67983 */ /* 0x002f220000300a00 */
[----:B------:R-:W-:-:S04]  /*154c0*/  IMAD.WIDE R178, R2, 0x4, R178 ;  /* 0x0000000402b27825 */ /* 0x000fc800078e02b2 */
[C---:B------:R-:W-:Y:S01]  /*154d0*/  IMAD.WIDE R176, R2.reuse, 0x4, R176 ;  /* 0x0000000402b07825 */ /* 0x040fe200078e02b0 */
[----:B------:R1:W-:Y:S03]  /*154e0*/  STL.64 [R1+0x360], R178 ;  /* 0x000360b201007387 */ /* 0x0003e60000100a00 */
[----:B------:R-:W-:Y:S01]  /*154f0*/  IMAD.WIDE R170, R2, 0x4, R170 ;  /* 0x0000000402aa7825 */ /* 0x000fe200078e02aa */
[----:B------:R-:W-:Y:S03]  /*15500*/  LDGSTS.E [R8+0x50000], desc[UR8][R178.64], !P6 ;  /* 0x50000000b2087fae */ /* 0x000fe6000f121848 */
[----:B------:R-:W-:Y:S01]  /*15510*/  VIADD R157, R156, 0xffffff76 ;  /* 0xffffff769c9d7836 */ /* 0x000fe20000000000 */
[----:B------:R-:W-:Y:S01]  /*15520*/  LDGSTS.E [R8+0x54000], desc[UR8][R176.64], !P6 ;  /* 0x54000000b0087fae */ /* 0x000fe2000f121848 */
[----:B------:R-:W-:Y:S01]  /*15530*/  IMAD.WIDE R6, R2, 0x4, R180 ;  /* 0x0000000402067825 */ /* 0x000fe200078e02b4 */
[----:B------:R-:W4:Y:S02]  /*15540*/  LDC R156, c[0x0][0x230] ;  /* 0x00008c00ff9c7b82 */ /* 0x000f240000000800 */
[----:B------:R-:W4:Y:S04]  /*15550*/  LDL.LU.64 R180, [R1+0x400] ;  /* 0x0004000001b47983 */ /* 0x000f280000300a00 */
[----:B------:R1:W-:Y:S04]  /*15560*/  STL.64 [R1+0x370], R176 ;  /* 0x000370b001007387 */ /* 0x0003e80000100a00 */
[----:B------:R-:W4:Y:S04]  /*15570*/  LDL.LU.64 R188, [R1+0x410] ;  /* 0x0004100001bc7983 */ /* 0x000f280000300a00 */
[----:B------:R1:W-:Y:S01]  /*15580*/  STL.64 [R1+0x380], R170 ;  /* 0x000380aa01007387 */ /* 0x0003e20000100a00 */
[----:B------:R-:W-:-:S03]  /*15590*/  ISETP.GE.U32.AND P1, PT, R157, 0x7fffff37, PT ;  /* 0x7fffff379d00780c */ /* 0x000fc60003f26070 */
[----:B------:R2:W-:Y:S01]  /*155a0*/  STL.64 [R1+0x390], R6 ;  /* 0x0003900601007387 */ /* 0x0005e20000100a00 */
[----:B------:R-:W-:Y:S02]  /*155b0*/  VIADD R157, R252, 0xffffff75 ;  /* 0xffffff75fc9d7836 */ /* 0x000fe40000000000 */
[----:B------:R-:W4:Y:S01]  /*155c0*/  LDC R252, c[0x0][0x230] ;  /* 0x00008c00fffc7b82 */ /* 0x000f220000000800 */
[----:B-1----:R-:W4:Y:S04]  /*155d0*/  LDL.LU.64 R178, [R1+0x420] ;  /* 0x0004200001b27983 */ /* 0x002f280000300a00 */
[----:B------:R-:W4:Y:S04]  /*155e0*/  LDL.LU.64 R176, [R1+0x430] ;  /* 0x0004300001b07983 */ /* 0x000f280000300a00 */
[----:B------:R-:W-:Y:S04]  /*155f0*/  LDGSTS.E [R8+0x58000], desc[UR8][R170.64], !P6 ;  /* 0x58000000aa087fae */ /* 0x000fe8000f121848 */
[----:B------:R1:W-:Y:S01]  /*15600*/  LDGSTS.E [R8+0x5c000], desc[UR8][R6.64], !P6 ;  /* 0x5c00000006087fae */ /* 0x0003e2000f121848 */
[----:B------:R-:W-:-:S02]  /*15610*/  ISETP.GE.U32.AND P6, PT, R157, 0x7fffff36, PT ;  /* 0x7fffff369d00780c */ /* 0x000fc40003fc6070 */
[----:B------:R-:W-:Y:S01]  /*15620*/  IADD3 R157, R184, -0x8c, RZ ;  /* 0xffffff74b89d7810 */ /* 0x000fe20007ffe0ff */
[----:B------:R-:W4:Y:S01]  /*15630*/  LDL.LU.64 R170, [R1+0x440] ;  /* 0x0004400001aa7983 */ /* 0x000f220000300a00 */
[----:B---3--:R-:W-:-:S04]  /*15640*/  IMAD.WIDE R182, R2, 0x4, R182 ;  /* 0x0000000402b67825 */ /* 0x008fc800078e02b6 */
[C---:B--2---:R-:W-:Y:S01]  /*15650*/  IMAD.WIDE R174, R2.reuse, 0x4, R174 ;  /* 0x0000000402ae7825 */ /* 0x044fe200078e02ae */
[----:B------:R-:W-:Y:S03]  /*15660*/  STL.64 [R1+0x3a0], R182 ;  /* 0x0003a0b601007387 */ /* 0x000fe60000100a00 */
[C---:B------:R-:W-:Y:S01]  /*15670*/  IMAD.WIDE R172, R2.reuse, 0x4, R172 ;  /* 0x0000000402ac7825 */ /* 0x040fe200078e02ac */
[----:B------:R-:W-:Y:S04]  /*15680*/  STL.64 [R1+0x3b0], R174 ;  /* 0x0003b0ae01007387 */ /* 0x000fe80000100a00 */
[----:B------:R2:W-:Y:S01]  /*15690*/  STL.64 [R1+0x3c0], R172 ;  /* 0x0003c0ac01007387 */ /* 0x0005e20000100a00 */
[----:B-1----:R-:W-:-:S03]  /*156a0*/  IMAD.WIDE R6, R2, 0x4, R190 ;  /* 0x0000000402067825 */ /* 0x002fc600078e02be */
[----:B------:R1:W-:Y:S04]  /*156b0*/  LDGSTS.E [R8+0x50004], desc[UR8][R182.64], !P5 ;  /* 0x50004000b6087fae */ /* 0x0003e8000e921848 */
[----:B------:R-:W3:Y:S04]  /*156c0*/  LDL.LU.64 R190, [R1+0x450] ;  /* 0x0004500001be7983 */ /* 0x000ee80000300a00 */
[----:B------:R-:W-:Y:S04]  /*156d0*/  LDGSTS.E [R8+0x54004], desc[UR8][R174.64], !P5 ;  /* 0x54004000ae087fae */ /* 0x000fe8000e921848 */
[----:B------:R1:W-:Y:S04]  /*156e0*/  STL.64 [R1+0x3d0], R6 ;  /* 0x0003d00601007387 */ /* 0x0003e80000100a00 */
[----:B------:R-:W-:Y:S04]  /*156f0*/  LDGSTS.E [R8+0x58004], desc[UR8][R172.64], !P5 ;  /* 0x58004000ac087fae */ /* 0x000fe8000e921848 */
[----:B------:R1:W-:Y:S01]  /*15700*/  LDGSTS.E [R8+0x5c004], desc[UR8][R6.64], !P5 ;  /* 0x5c00400006087fae */ /* 0x0003e2000e921848 */
[----:B----4-:R-:W-:-:S03]  /*15710*/  IMAD.WIDE R184, R2, 0x4, R168 ;  /* 0x0000000402b87825 */ /* 0x010fc600078e02a8 */
[----:B--2---:R-:W2:Y:S01]  /*15720*/  LDL.LU.64 R172, [R1+0xbf8] ;  /* 0x000bf80001ac7983 */ /* 0x004ea20000300a00 */
[----:B-1----:R-:W-:-:S03]  /*15730*/  IMAD.WIDE R182, R2, 0x4, R166 ;  /* 0x0000000402b67825 */ /* 0x002fc600078e02a6 */
[----:B------:R-:W4:Y:S04]  /*15740*/  LDL.LU.64 R168, [R1+0xbc8] ;  /* 0x000bc80001a87983 */ /* 0x000f280000300a00 */
[----:B------:R1:W-:Y:S04]  /*15750*/  STL.64 [R1+0x3e0], R184 ;  /* 0x0003e0b801007387 */ /* 0x0003e80000100a00 */
[----:B------:R-:W4:Y:S04]  /*15760*/  LDL.LU.64 R166, [R1+0xbc0] ;  /* 0x000bc00001a67983 */ /* 0x000f280000300a00 */
[----:B------:R1:W-:Y:S04]  /*15770*/  STL.64 [R1+0x3f0], R182 ;  /* 0x0003f0b601007387 */ /* 0x0003e80000100a00 */
[----:B------:R-:W4:Y:S01]  /*15780*/  LDL.LU.64 R174, [R1+0xbb8] ;  /* 0x000bb80001ae7983 */ /* 0x000f220000300a00 */
[----:B------:R-:W-:Y:S01]  /*15790*/  IMAD.WIDE R180, R2, 0x4, R180 ;  /* 0x0000000402b47825 */ /* 0x000fe200078e02b4 */
[----:B------:R-:W-:-:S02]  /*157a0*/  ISETP.GE.U32.AND P5, PT, R157, 0x7fffff35, PT ;  /* 0x7fffff359d00780c */ /* 0x000fc40003fa6070 */
[----:B------:R1:W-:Y:S01]  /*157b0*/  LDGSTS.E [R8+0x50008], desc[UR8][R184.64], !P3 ;  /* 0x50008000b8087fae */ /* 0x0003e2000d921848 */
[----:B------:R-:W-:-:S03]  /*157c0*/  IMAD.WIDE R6, R2, 0x4, R188 ;  /* 0x0000000402067825 */ /* 0x000fc600078e02bc */
[----:B------:R1:W-:Y:S01]  /*157d0*/  STL.64 [R1+0x400], R180 ;  /* 0x000400b401007387 */ /* 0x0003e20000100a00 */
[----:B------:R-:W-:-:S03]  /*157e0*/  VIADD R157, R186, 0xffffff57 ;  /* 0xffffff57ba9d7836 */ /* 0x000fc60000000000 */
[----:B------:R3:W-:Y:S01]  /*157f0*/  STL.64 [R1+0x410], R6 ;  /* 0x0004100601007387 */ /* 0x0007e20000100a00 */
[----:B-1----:R-:W1:Y:S03]  /*15800*/  LDC R185, c[0x0][0x230] ;  /* 0x00008c00ffb97b82 */ /* 0x002e660000000800 */
[----:B------:R-:W4:Y:S01]  /*15810*/  LDL.LU.64 R186, [R1+0xbb0] ;  /* 0x000bb00001ba7983 */ /* 0x000f220000300a00 */
[----:B------:R-:W-:-:S03]  /*15820*/  IMAD.WIDE R178, R2, 0x4, R178 ;  /* 0x0000000402b27825 */ /* 0x000fc600078e02b2 */
[----:B------:R-:W-:Y:S01]  /*15830*/  LDGSTS.E [R8+0x54008], desc[UR8][R182.64], !P3 ;  /* 0x54008000b6087fae */ /* 0x000fe2000d921848 */
[----:B------:R-:W1:Y:S01]  /*15840*/  LDC R184, c[0x0][0x230] ;  /* 0x00008c00ffb87b82 */ /* 0x000e620000000800 */
[C---:B------:R-:W-:Y:S02]  /*15850*/  IMAD.WIDE R176, R2.reuse, 0x4, R176 ;  /* 0x0000000402b07825 */ /* 0x040fe400078e02b0 */
[----:B------:R3:W-:Y:S04]  /*15860*/  STL.64 [R1+0x420], R178 ;  /* 0x000420b201007387 */ /* 0x0007e80000100a00 */
[----:B------:R-:W-:Y:S04]  /*15870*/  LDGSTS.E [R8+0x58008], desc[UR8][R180.64], !P3 ;  /* 0x58008000b4087fae */ /* 0x000fe8000d921848 */
[----:B------:R-:W4:Y:S04]  /*15880*/  LDL.LU.64 R182, [R1+0xba8] ;  /* 0x000ba80001b67983 */ /* 0x000f280000300a00 */
[----:B------:R3:W-:Y:S01]  /*15890*/  LDGSTS.E [R8+0x5c008], desc[UR8][R6.64], !P3 ;  /* 0x5c00800006087fae */ /* 0x0007e2000d921848 */
[----:B------:R-:W-:-:S03]  /*158a0*/  IMAD.WIDE R170, R2, 0x4, R170 ;  /* 0x0000000402aa7825 */ /* 0x000fc600078e02aa */
[----:B------:R3:W-:Y:S04]  /*158b0*/  STL.64 [R1+0x430], R176 ;  /* 0x000430b001007387 */ /* 0x0007e80000100a00 */
[----:B------:R-:W4:Y:S04]  /*158c0*/  LDL.LU.64 R180, [R1+0xba0] ;  /* 0x000ba00001b47983 */ /* 0x000f280000300a00 */
[----:B------:R1:W-:Y:S04]  /*158d0*/  STL.64 [R1+0x440], R170 ;  /* 0x000440aa01007387 */ /* 0x0003e80000100a00 */
[----:B------:R-:W4:Y:S04]  /*158e0*/  LDL.LU.64 R188, [R1+0xb98] ;  /* 0x000b980001bc7983 */ /* 0x000f280000300a00 */
[----:B------:R-:W-:Y:S04]  /*158f0*/  LDGSTS.E [R8+0x5000c], desc[UR8][R178.64], !P4 ;  /* 0x5000c000b2087fae */ /* 0x000fe8000e121848 */
[----:B------:R-:W-:Y:S04]  /*15900*/  LDGSTS.E [R8+0x5400c], desc[UR8][R176.64], !P4 ;  /* 0x5400c000b0087fae */ /* 0x000fe8000e121848 */
[----:B------:R-:W-:Y:S01]  /*15910*/  LDGSTS.E [R8+0x5800c], desc[UR8][R170.64], !P4 ;  /* 0x5800c000aa087fae */ /* 0x000fe2000e121848 */
[----:B---3--:R-:W-:-:S05]  /*15920*/  IMAD.WIDE R6, R2, 0x4, R190 ;  /* 0x0000000402067825 */ /* 0x008fca00078e02be */
[----:B------:R3:W-:Y:S04]  /*15930*/  STL.64 [R1+0x450], R6 ;  /* 0x0004500601007387 */ /* 0x0007e80000100a00 */
[----:B------:R-:W3:Y:S04]  /*15940*/  LDL.LU.64 R178, [R1+0xb90] ;  /* 0x000b900001b27983 */ /* 0x000ee80000300a00 */
[----:B------:R-:W3:Y:S04]  /*15950*/  LDL.LU.64 R176, [R1+0xb88] ;  /* 0x000b880001b07983 */ /* 0x000ee80000300a00 */
[----:B-1----:R-:W3:Y:S04]  /*15960*/  LDL.LU.64 R170, [R1+0xb80] ;  /* 0x000b800001aa7983 */ /* 0x002ee80000300a00 */
[----:B------:R3:W-:Y:S01]  /*15970*/  LDGSTS.E [R8+0x5c00c], desc[UR8][R6.64], !P4 ;  /* 0x5c00c00006087fae */ /* 0x0007e2000e121848 */
[----:B--2---:R-:W-:-:S04]  /*15980*/  IMAD.WIDE R172, R2, 0x4, R172 ;  /* 0x0000000402ac7825 */ /* 0x004fc800078e02ac */
[C---:B----4-:R-:W-:Y:S01]  /*15990*/  IMAD.WIDE R168, R2.reuse, 0x4, R168 ;  /* 0x0000000402a87825 */ /* 0x050fe200078e02a8 */
[----:B------:R1:W-:Y:S03]  /*159a0*/  STL.64 [R1+0xce0], R172 ;  /* 0x000ce0ac01007387 */ /* 0x0003e60000100a00 */
[C---:B------:R-:W-:Y:S01]  /*159b0*/  IMAD.WIDE R166, R2.reuse, 0x4, R166 ;  /* 0x0000000402a67825 */ /* 0x040fe200078e02a6 */
[----:B------:R-:W-:Y:S04]  /*159c0*/  STL.64 [R1+0xcd8], R168 ;  /* 0x000cd8a801007387 */ /* 0x000fe80000100a00 */
[----:B------:R2:W-:Y:S04]  /*159d0*/  STL.64 [R1+0xcd0], R166 ;  /* 0x000cd0a601007387 */ /* 0x0005e80000100a00 */
[----:B------:R-:W4:Y:S01]  /*159e0*/  LDL.LU.64 R190, [R1+0xb78] ;  /* 0x000b780001be7983 */ /* 0x000f220000300a00 */
[----:B---3--:R-:W-:-:S03]  /*159f0*/  IMAD.WIDE R6, R2, 0x4, R174 ;  /* 0x0000000402067825 */ /* 0x008fc600078e02ae */
[----:B------:R-:W-:Y:S04]  /*15a00*/  LDGSTS.E [R9+0x40000], desc[UR8][R172.64], !P2 ;  /* 0x40000000ac097fae */ /* 0x000fe8000d121848 */
[----:B------:R3:W-:Y:S04]  /*15a10*/  STL.64 [R1+0xcc8], R6 ;  /* 0x000cc80601007387 */ /* 0x0007e80000100a00 */
[----:B------:R-:W4:Y:S04]  /*15a20*/  LDL.LU.64 R174, [R1+0xb70] ;  /* 0x000b700001ae7983 */ /* 0x000f280000300a00 */
[----:B------:R-:W-:Y:S04]  /*15a30*/  LDGSTS.E [R9+0x44000], desc[UR8][R168.64], !P2 ;  /* 0x44000000a8097fae */ /* 0x000fe8000d121848 */
[----:B-1----:R-:W4:Y:S04]  /*15a40*/  LDL.LU.64 R172, [R1+0xb68] ;  /* 0x000b680001ac7983 */ /* 0x002f280000300a00 */
[----:B------:R-:W-:Y:S01]  /*15a50*/  LDGSTS.E [R9+0x48000], desc[UR8][R166.64], !P2 ;  /* 0x48000000a6097fae */ /* 0x000fe2000d121848 */
[----:B------:R-:W-:-:S03]  /*15a60*/  IMAD.WIDE R186, R2, 0x4, R186 ;  /* 0x0000000402ba7825 */ /* 0x000fc600078e02ba */
[----:B------:R3:W-:Y:S04]  /*15a70*/  LDGSTS.E [R9+0x4c000], desc[UR8][R6.64], !P2 ;  /* 0x4c00000006097fae */ /* 0x0007e8000d121848 */
[----:B------:R-:W-:Y:S04]  /*15a80*/  LDGSTS.E [R9+0x40004], desc[UR8][R186.64], !P1 ;  /* 0x40004000ba097fae */ /* 0x000fe8000c921848 */
[----:B--2---:R-:W2:Y:S04]  /*15a90*/  LDL.LU.64 R166, [R1+0xb60] ;  /* 0x000b600001a67983 */ /* 0x004ea80000300a00 */
[----:B------:R-:W2:Y:S01]  /*15aa0*/  LDL.LU.64 R168, [R1+0xb58] ;  /* 0x000b580001a87983 */ /* 0x000ea20000300a00 */
[----:B------:R-:W-:-:S04]  /*15ab0*/  IMAD.WIDE R182, R2, 0x4, R182 ;  /* 0x0000000402b67825 */ /* 0x000fc800078e02b6 */
[C---:B------:R-:W-:Y:S01]  /*15ac0*/  IMAD.WIDE R180, R2.reuse, 0x4, R180 ;  /* 0x0000000402b47825 */ /* 0x040fe200078e02b4 */
[----:B------:R1:W-:Y:S04]  /*15ad0*/  STL.64 [R1+0xcc0], R186 ;  /* 0x000cc0ba01007387 */ /* 0x0003e80000100a00 */
[----:B------:R-:W-:Y:S01]  /*15ae0*/  STL.64 [R1+0xcb8], R182 ;  /* 0x000cb8b601007387 */ /* 0x000fe20000100a00 */
[----:B---3--:R-:W-:-:S03]  /*15af0*/  IMAD.WIDE R6, R2, 0x4, R188 ;  /* 0x0000000402067825 */ /* 0x008fc600078e02bc */
[----:B------:R-:W-:Y:S04]  /*15b00*/  LDGSTS.E [R9+0x44004], desc[UR8][R182.64], !P1 ;  /* 0x44004000b6097fae */ /* 0x000fe8000c921848 */
[----:B------:R3:W-:Y:S04]  /*15b10*/  STL.64 [R1+0xcb0], R180 ;  /* 0x000cb0b401007387 */ /* 0x0007e80000100a00 */
[----:B------:R3:W-:Y:S04]  /*15b20*/  LDGSTS.E [R9+0x48004], desc[UR8][R180.64], !P1 ;  /* 0x48004000b4097fae */ /* 0x0007e8000c921848 */
[----:B------:R4:W-:Y:S04]  /*15b30*/  STL.64 [R1+0xca8], R6 ;  /* 0x000ca80601007387 */ /* 0x0009e80000100a00 */
[----:B-1----:R-:W2:Y:S04]  /*15b40*/  LDL.LU.64 R186, [R1+0xb48] ;  /* 0x000b480001ba7983 */ /* 0x002ea80000300a00 */
[----:B------:R4:W-:Y:S01]  /*15b50*/  LDGSTS.E [R9+0x4c004], desc[UR8][R6.64], !P1 ;  /* 0x4c00400006097fae */ /* 0x0009e2000c921848 */
[----:B---3--:R-:W-:-:S04]  /*15b60*/  IMAD.WIDE R180, R2, 0x4, R178 ;  /* 0x0000000402b47825 */ /* 0x008fc800078e02b2 */
[C---:B------:R-:W-:Y:S01]  /*15b70*/  IMAD.WIDE R176, R2.reuse, 0x4, R176 ;  /* 0x0000000402b07825 */ /* 0x040fe200078e02b0 */
[----:B------:R-:W-:Y:S03]  /*15b80*/  STL.64 [R1+0xca0], R180 ;  /* 0x000ca0b401007387 */ /* 0x000fe60000100a00 */
[C---:B------:R-:W-:Y:S01]  /*15b90*/  IMAD.WIDE R170, R2.reuse, 0x4, R170 ;  /* 0x0000000402aa7825 */ /* 0x040fe200078e02aa */
[----:B------:R-:W3:Y:S04]  /*15ba0*/  LDL.LU.64 R182, [R1+0xb40] ;  /* 0x000b400001b67983 */ /* 0x000ee80000300a00 */
[----:B------:R-:W-:Y:S04]  /*15bb0*/  STL.64 [R1+0xc98], R176 ;  /* 0x000c98b001007387 */ /* 0x000fe80000100a00 */
[----:B------:R-:W3:Y:S04]  /*15bc0*/  LDL.LU.64 R178, [R1+0xb38] ;  /* 0x000b380001b27983 */ /* 0x000ee80000300a00 */
[----:B------:R1:W-:Y:S04]  /*15bd0*/  STL.64 [R1+0xc90], R170 ;  /* 0x000c90aa01007387 */ /* 0x0003e80000100a00 */
[----:B------:R-:W3:Y:S04]  /*15be0*/  LDL.LU.64 R188, [R1+0xb30] ;  /* 0x000b300001bc7983 */ /* 0x000ee80000300a00 */
[----:B------:R-:W-:Y:S04]  /*15bf0*/  LDGSTS.E [R9+0x40008], desc[UR8][R180.64], !P6 ;  /* 0x40008000b4097fae */ /* 0x000fe8000f121848 */
[----:B------:R-:W-:Y:S01]  /*15c00*/  LDGSTS.E [R9+0x44008], desc[UR8][R176.64], !P6 ;  /* 0x44008000b0097fae */ /* 0x000fe2000f121848 */
[----:B----4-:R-:W-:-:S03]  /*15c10*/  IMAD.WIDE R6, R2, 0x4, R190 ;  /* 0x0000000402067825 */ /* 0x010fc600078e02be */
[----:B------:R-:W-:Y:S04]  /*15c20*/  LDGSTS.E [R9+0x48008], desc[UR8][R170.64], !P6 ;  /* 0x48008000aa097fae */ /* 0x000fe8000f121848 */
[----:B------:R4:W-:Y:S04]  /*15c30*/  STL.64 [R1+0xc88], R6 ;  /* 0x000c880601007387 */ /* 0x0009e80000100a00 */
[----:B------:R4:W-:Y:S04]  /*15c40*/  LDGSTS.E [R9+0x4c008], desc[UR8][R6.64], !P6 ;  /* 0x4c00800006097fae */ /* 0x0009e8000f121848 */
[----:B-1----:R-:W3:Y:S01]  /*15c50*/  LDL.LU.64 R170, [R1+0xb28] ;  /* 0x000b280001aa7983 */ /* 0x002ee20000300a00 */
[----:B------:R-:W-:-:S04]  /*15c60*/  IMAD.WIDE R174, R2, 0x4, R174 ;  /* 0x0000000402ae7825 */ /* 0x000fc800078e02ae */
[C---:B------:R-:W-:Y:S01]  /*15c70*/  IMAD.WIDE R172, R2.reuse, 0x4, R172 ;  /* 0x0000000402ac7825 */ /* 0x040fe200078e02ac */
[----:B------:R1:W-:Y:S04]  /*15c80*/  STL.64 [R1+0xc80], R174 ;  /* 0x000c80ae01007387 */ /* 0x0003e80000100a00 */
[----:B------:R-:W3:Y:S04]  /*15c90*/  LDL.LU.64 R180, [R1+0xb20] ;  /* 0x000b200001b47983 */ /* 0x000ee80000300a00 */
[----:B------:R1:W-:Y:S04]  /*15ca0*/  STL.64 [R1+0xc78], R172 ;  /* 0x000c78ac01007387 */ /* 0x0003e80000100a00 */
[----:B------:R-:W-:Y:S01]  /*15cb0*/  LDGSTS.E [R9+0x4000c], desc[UR8][R174.64], !P5 ;  /* 0x4000c000ae097fae */ /* 0x000fe2000e921848 */
[----:B--2---:R-:W-:-:S03]  /*15cc0*/  IMAD.WIDE R166, R2, 0x4, R166 ;  /* 0x0000000402a67825 */ /* 0x004fc600078e02a6 */
[----:B------:R-:W-:Y:S01]  /*15cd0*/  LDGSTS.E [R9+0x4400c], desc[UR8][R172.64], !P5 ;  /* 0x4400c000ac097fae */ /* 0x000fe2000e921848 */
[----:B----4-:R-:W-:-:S03]  /*15ce0*/  IMAD.WIDE R6, R2, 0x4, R168 ;  /* 0x0000000402067825 */ /* 0x010fc600078e02a8 */
[----:B------:R-:W-:Y:S04]  /*15cf0*/  LDGSTS.E [R9+0x4800c], desc[UR8][R166.64], !P5 ;  /* 0x4800c000a6097fae */ /* 0x000fe8000e921848 */
[----:B------:R-:W2:Y:S04]  /*15d00*/  LDL.LU.64 R168, [R1+0xb18] ;  /* 0x000b180001a87983 */ /* 0x000ea80000300a00 */
[----:B------:R4:W-:Y:S04]  /*15d10*/  STL.64 [R1+0xc70], R166 ;  /* 0x000c70a601007387 */ /* 0x0009e80000100a00 */
[----:B------:R-:W2:Y:S04]  /*15d20*/  LDL.LU.64 R190, [R1+0xb10] ;  /* 0x000b100001be7983 */ /* 0x000ea80000300a00 */
[----:B------:R3:W-:Y:S04]  /*15d30*/  STL.64 [R1+0xc68], R6 ;  /* 0x000c680601007387 */ /* 0x0007e80000100a00 */
[----:B-1----:R-:W2:Y:S04]  /*15d40*/  LDL.LU.64 R174, [R1+0xb08] ;  /* 0x000b080001ae7983 */ /* 0x002ea80000300a00 */
[----:B------:R-:W2:Y:S04]  /*15d50*/  LDL.LU.64 R172, [R1+0xb00] ;  /* 0x000b000001ac7983 */ /* 0x000ea80000300a00 */
[----:B----4-:R-:W4:Y:S04]  /*15d60*/  LDL.LU.64 R166, [R1+0xaf8] ;  /* 0x000af80001a67983 */ /* 0x010f280000300a00 */
[----:B------:R-:W4:Y:S01]  /*15d70*/  LDL.LU.64 R176, [R1+0xaf0] ;  /* 0x000af00001b07983 */ /* 0x000f220000300a00 */
[----:B------:R-:W-:Y:S01]  /*15d80*/  ISETP.GE.U32.AND P3, PT, R157, 0x7fffff18, PT ;  /* 0x7fffff189d00780c */ /* 0x000fe20003f66070 */
[----:B------:R-:W-:-:S02]  /*15d90*/  VIADD R157, R156, 0xffffff56 ;  /* 0xffffff569c9d7836 */ /* 0x000fc40000000000 */
[----:B------:R-:W1:Y:S01]  /*15da0*/  LDC R156, c[0x0][0x230] ;  /* 0x00008c00ff9c7b82 */ /* 0x000e620000000800 */
[----:B------:R-:W-:Y:S01]  /*15db0*/  IMAD.WIDE R186, R2, 0x4, R186 ;  /* 0x0000000402ba7825 */ /* 0x000fe200078e02ba */
[----:B------:R3:W-:Y:S01]  /*15dc0*/  LDGSTS.E [R9+0x4c00c], desc[UR8][R6.64], !P5 ;  /* 0x4c00c00006097fae */ /* 0x0007e2000e921848 */
[----:B------:R-:W-:Y:S02]  /*15dd0*/  ISETP.GE.U32.AND P4, PT, R157, 0x7fffff17, PT ;  /* 0x7fffff179d00780c */ /* 0x000fe40003f86070 */
[----:B------:R-:W-:-:S03]  /*15de0*/  VIADD R157, R252, 0xffffff55 ;  /* 0xffffff55fc9d7836 */ /* 0x000fc60000000000 */
[----:B------:R-:W1:Y:S02]  /*15df0*/  LDC R252, c[0x0][0x230] ;  /* 0x00008c00fffc7b82 */ /* 0x000e640000000800 */
[----:B------:R-:W-:Y:S01]  /*15e00*/  ISETP.GE.U32.AND P2, PT, R157, 0x7fffff16, PT ;  /* 0x7fffff169d00780c */ /* 0x000fe20003f46070 */
[----:B------:R-:W-:Y:S01]  /*15e10*/  STL.64 [R1+0x4f0], R186 ;  /* 0x0004f0ba01007387 */ /* 0x000fe20000100a00 */
[----:B------:R-:W-:-:S03]  /*15e20*/  IADD3 R157, R185, -0xac, RZ ;  /* 0xffffff54b99d7810 */ /* 0x000fc60007ffe0ff */
[----:B------:R-:W-:Y:S01]  /*15e30*/  LDGSTS.E [R9+0x50000], desc[UR8][R186.64], !P3 ;  /* 0x50000000ba097fae */ /* 0x000fe2000d921848 */
[----:B------:R-:W3:Y:S01]  /*15e40*/  LDC R185, c[0x0][0x230] ;  /* 0x00008c00ffb97b82 */ /* 0x000ee20000000800 */
[----:B------:R-:W-:Y:S01]  /*15e50*/  ISETP.GE.U32.AND P1, PT, R157, 0x7fffff15, PT ;  /* 0x7fffff159d00780c */ /* 0x000fe20003f26070 */
[----:B------:R-:W-:-:S06]  /*15e60*/  VIADD R157, R184, 0xffffff73 ;  /* 0xffffff73b89d7836 */ /* 0x000fcc0000000000 */
[----:B------:R-:W4:Y:S01]  /*15e70*/  LDC R184, c[0x0][0x230] ;  /* 0x00008c00ffb87b82 */ /* 0x000f220000000800 */
[----:B------:R-:W-:Y:S01]  /*15e80*/  ISETP.GE.U32.AND P6, PT, R157, 0x7fffff34, PT ;  /* 0x7fffff349d00780c */ /* 0x000fe20003fc6070 */
[----:B-1----:R-:W-:-:S05]  /*15e90*/  VIADD R157, R156, 0xffffff72 ;  /* 0xffffff729c9d7836 */ /* 0x002fca0000000000 */
[----:B------:R-:W-:Y:S01]  /*15ea0*/  ISETP.GE.U32.AND P5, PT, R157, 0x7fffff33, PT ;  /* 0x7fffff339d00780c */ /* 0x000fe20003fa6070 */
[----:B------:R-:W-:Y:S01]  /*15eb0*/  VIADD R157, R252, 0xffffff71 ;  /* 0xffffff71fc9d7836 */ /* 0x000fe20000000000 */
[----:B------:R-:W1:Y:S08]  /*15ec0*/  LDC R156, c[0x0][0x230] ;  /* 0x00008c00ff9c7b82 */ /* 0x000e700000000800 */
[----:B------:R-:W1:Y:S01]  /*15ed0*/  LDC R252, c[0x0][0x230] ;  /* 0x00008c00fffc7b82 */ /* 0x000e620000000800 */
[----:B---3--:R-:W-:-:S04]  /*15ee0*/  IMAD.WIDE R182, R2, 0x4, R182 ;  /* 0x0000000402b67825 */ /* 0x008fc800078e02b6 */
[C---:B------:R-:W-:Y:S01]  /*15ef0*/  IMAD.WIDE R178, R2.reuse, 0x4, R178 ;  /* 0x0000000402b27825 */ /* 0x040fe200078e02b2 */
[----:B------:R3:W-:Y:S03]  /*15f00*/  STL.64 [R1+0x4f8], R182 ;  /* 0x0004f8b601007387 */ /* 0x0007e60000100a00 */
[C---:B------:R-:W-:Y:S01]  /*15f10*/  IMAD.WIDE R6, R2.reuse, 0x4, R188 ;  /* 0x0000000402067825 */ /* 0x040fe200078e02bc */
[----:B------:R1:W-:Y:S04]  /*15f20*/  STL.64 [R1+0x508], R178 ;  /* 0x000508b201007387 */ /* 0x0003e80000100a00 */
[----:B------:R-:W-:Y:S04]  /*15f30*/  LDGSTS.E [R9+0x54000], desc[UR8][R182.64], !P3 ;  /* 0x54000000b6097fae */ /* 0x000fe8000d921848 */
[----:B------:R2:W-:Y:S04]  /*15f40*/  STL.64 [R1+0x510], R6 ;  /* 0x0005100601007387 */ /* 0x0005e80000100a00 */
[----:B------:R-:W-:Y:S04]  /*15f50*/  LDGSTS.E [R9+0x58000], desc[UR8][R178.64], !P3 ;  /* 0x58000000b2097fae */ /* 0x000fe8000d921848 */
[----:B---3--:R-:W3:Y:S04]  /*15f60*/  LDL.LU.64 R182, [R1+0xae8] ;  /* 0x000ae80001b67983 */ /* 0x008ee80000300a00 */
[----:B------:R2:W-:Y:S01]  /*15f70*/  LDGSTS.E [R9+0x5c000], desc[UR8][R6.64], !P3 ;  /* 0x5c00000006097fae */ /* 0x0005e2000d921848 */
[----:B------:R-:W-:-:S03]  /*15f80*/  IMAD.WIDE R188, R2, 0x4, R170 ;  /* 0x0000000402bc7825 */ /* 0x000fc600078e02aa */
[----:B-1----:R-:W3:Y:S04]  /*15f90*/  LDL.LU.64 R178, [R1+0xae0] ;  /* 0x000ae00001b27983 */ /* 0x002ee80000300a00 */
[----:B------:R-:W3:Y:S04]  /*15fa0*/  LDL.LU.64 R170, [R1+0xad8] ;  /* 0x000ad80001aa7983 */ /* 0x000ee80000300a00 */
[----:B------:R-:W-:Y:S04]  /*15fb0*/  STL.64 [R1+0x520], R188 ;  /* 0x000520bc01007387 */ /* 0x000fe80000100a00 */
[----:B------:R-:W3:Y:S01]  /*15fc0*/  LDL.LU.64 R186, [R1+0xad0] ;  /* 0x000ad00001ba7983 */ /* 0x000ee20000300a00 */
[----:B------:R-:W-:-:S03]  /*15fd0*/  IMAD.WIDE R180, R2, 0x4, R180 ;  /* 0x0000000402b47825 */ /* 0x000fc600078e02b4 */
[----:B------:R-:W-:Y:S01]  /*15fe0*/  LDGSTS.E [R9+0x50004], desc[UR8][R188.64], !P4 ;  /* 0x50004000bc097fae */ /* 0x000fe2000e121848 */
[----:B------:R-:W-:-:S03]  /*15ff0*/  ISETP.GE.U32.AND P3, PT, R157, 0x7fffff32, PT ;  /* 0x7fffff329d00780c */ /* 0x000fc60003f66070 */
[----:B------:R-:W-:Y:S01]  /*16000*/  STL.64 [R1+0x528], R180 ;  /* 0x000528b401007387 */ /* 0x000fe20000100a00 */
[----:B------:R-:W-:-:S03]  /*16010*/  IADD3 R157, R185, -0x90, RZ ;  /* 0xffffff70b99d7810 */ /* 0x000fc60007ffe0ff */
[----:B------:R-:W-:Y:S01]  /*16020*/  LDGSTS.E [R9+0x54004], desc[UR8][R180.64], !P4 ;  /* 0x54004000b4097fae */ /* 0x000fe2000e121848 */
[----:B--2---:R-:W-:-:S04]  /*16030*/  IMAD.WIDE R168, R2, 0x4, R168 ;  /* 0x0000000402a87825 */ /* 0x004fc800078e02a8 */
[C---:B------:R-:W-:Y:S01]  /*16040*/  IMAD.WIDE R6, R2.reuse, 0x4, R190 ;  /* 0x0000000402067825 */ /* 0x040fe200078e02be */
[----:B------:R1:W-:Y:S04]  /*16050*/  STL.64 [R1+0x538], R168 ;  /* 0x000538a801007387 */ /* 0x0003e80000100a00 */
[----:B------:R2:W-:Y:S01]  /*16060*/  STL.64 [R1+0x540], R6 ;  /* 0x0005400601007387 */ /* 0x0005e20000100a00 */
[----:B------:R-:W-:-:S03]  /*16070*/  IMAD.WIDE R174, R2, 0x4, R174 ;  /* 0x0000000402ae7825 */ /* 0x000fc600078e02ae */
[----:B------:R-:W-:Y:S01]  /*16080*/  LDGSTS.E [R9+0x58004], desc[UR8][R168.64], !P4 ;  /* 0x58004000a8097fae */ /* 0x000fe2000e121848 */
[----:B------:R-:W-:-:S03]  /*16090*/  IMAD.WIDE R172, R2, 0x4, R172 ;  /* 0x0000000402ac7825 */ /* 0x000fc600078e02ac */
[----:B------:R2:W-:Y:S01]  /*160a0*/  LDGSTS.E [R9+0x5c004], desc[UR8][R6.64], !P4 ;  /* 0x5c00400006097fae */ /* 0x0005e2000e121848 */
[----:B----4-:R-:W-:-:S03]  /*160b0*/  IMAD.WIDE R166, R2, 0x4, R166 ;  /* 0x0000000402a67825 */ /* 0x010fc600078e02a6 */
[----:B-1----:R-:W4:Y:S01]  /*160c0*/  LDL.LU.64 R168, [R1+0xb50] ;  /* 0x000b500001a87983 */ /* 0x002f220000300a00 */
[----:B--2---:R-:W-:-:S03]  /*160d0*/  IMAD.WIDE R6, R2, 0x4, R176 ;  /* 0x0000000402067825 */ /* 0x004fc600078e02b0 */
[----:B------:R1:W-:Y:S01]  /*160e0*/  STL.64 [R1+0x550], R174 ;  /* 0x000550ae01007387 */ /* 0x0003e20000100a00 */
[----:B------:R-:W-:-:S03]  /*160f0*/  ISETP.GE.U32.AND P4, PT, R157, 0x7fffff31, PT ;  /* 0x7fffff319d00780c */ /* 0x000fc60003f86070 */
[----:B------:R-:W2:Y:S01]  /*16100*/  LDL.LU.64 R180, [R1+0xac8] ;  /* 0x000ac80001b47983 */ /* 0x000ea20000300a00 */
[----:B------:R-:W-:-:S03]  /*16110*/  VIADD R157, R184, 0xffffff53 ;  /* 0xffffff53b89d7836 */ /* 0x000fc60000000000 */
[----:B------:R1:W-:Y:S04]  /*16120*/  STL.64 [R1+0x558], R172 ;  /* 0x000558ac01007387 */ /* 0x0003e80000100a00 */
[----:B------:R-:W2:Y:S04]  /*16130*/  LDL.LU.64 R176, [R1+0xac0] ;  /* 0x000ac00001b07983 */ /* 0x000ea80000300a00 */
[----:B------:R1:W-:Y:S04]  /*16140*/  STL.64 [R1+0x568], R166 ;  /* 0x000568a601007387 */ /* 0x0003e80000100a00 */
[----:B------:R3:W-:Y:S04]  /*16150*/  STL.64 [R1+0x570], R6 ;  /* 0x0005700601007387 */ /* 0x0007e80000100a00 */
[----:B------:R-:W2:Y:S04]  /*16160*/  LDL.LU.64 R184, [R1+0xab8] ;  /* 0x000ab80001b87983 */ /* 0x000ea80000300a00 */
[----:B------:R1:W-:Y:S04]  /*16170*/  LDGSTS.E [R9+0x50008], desc[UR8][R174.64], !P2 ;  /* 0x50008000ae097fae */ /* 0x0003e8000d121848 */
[----:B------:R-:W-:Y:S04]  /*16180*/  LDGSTS.E [R9+0x54008], desc[UR8][R172.64], !P2 ;  /* 0x54008000ac097fae */ /* 0x000fe8000d121848 */
[----:B------:R-:W-:Y:S04]  /*16190*/  LDGSTS.E [R9+0x58008], desc[UR8][R166.64], !P2 ;  /* 0x58008000a6097fae */ /* 0x000fe8000d121848 */
[----:B------:R3:W-:Y:S01]  /*161a0*/  LDGSTS.E [R9+0x5c008], desc[UR8][R6.64], !P2 ;  /* 0x5c00800006097fae */ /* 0x0007e2000d121848 */
[----:B-1----:R-:W1:Y:S03]  /*161b0*/  LDC R175, c[0x0][0x230] ;  /* 0x00008c00ffaf7b82 */ /* 0x002e660000000800 */
[----:B------:R-:W2:Y:S04]  /*161c0*/  LDL.LU.64 R172, [R1+0xab0] ;  /* 0x000ab00001ac7983 */ /* 0x000ea80000300a00 */
[----:B------:R-:W2:Y:S01]  /*161d0*/  LDL.LU.64 R166, [R1+0xaa8] ;  /* 0x000aa80001a67983 */ /* 0x000ea20000300a00 */
[----:B------:R-:W1:Y:S01]  /*161e0*/  LDC R174, c[0x0][0x230] ;  /* 0x00008c00ffae7b82 */ /* 0x000e620000000800 */
[----:B---3--:R-:W-:-:S04]  /*161f0*/  IMAD.WIDE R182, R2, 0x4, R182 ;  /* 0x0000000402b67825 */ /* 0x008fc800078e02b6 */
[C---:B------:R-:W-:Y:S01]  /*16200*/  IMAD.WIDE R178, R2.reuse, 0x4, R178 ;  /* 0x0000000402b27825 */ /* 0x040fe200078e02b2 */
[----:B------:R-:W-:Y:S03]  /*16210*/  STL.64 [R1+0x580], R182 ;  /* 0x000580b601007387 */ /* 0x000fe60000100a00 */
[C---:B------:R-:W-:Y:S01]  /*16220*/  IMAD.WIDE R170, R2.reuse, 0x4, R170 ;  /* 0x0000000402aa7825 */ /* 0x040fe200078e02aa */
[----:B------:R-:W-:Y:S04]  /*16230*/  STL.64 [R1+0x588], R178 ;  /* 0x000588b201007387 */ /* 0x000fe80000100a00 */
[----:B------:R3:W-:Y:S01]  /*16240*/  STL.64 [R1+0x598], R170 ;  /* 0x000598aa01007387 */ /* 0x0007e20000100a00 */
[----:B------:R-:W-:-:S03]  /*16250*/  IMAD.WIDE R6, R2, 0x4, R186 ;  /* 0x0000000402067825 */ /* 0x000fc600078e02ba */
[----:B------:R-:W2:Y:S04]  /*16260*/  LDL.LU.64 R190, [R1+0xaa0] ;  /* 0x000aa00001be7983 */ /* 0x000ea80000300a00 */
[----:B------:R-:W-:Y:S04]  /*16270*/  STL.64 [R1+0x5a0], R6 ;  /* 0x0005a00601007387 */ /* 0x000fe80000100a00 */
[----:B------:R-:W2:Y:S04]  /*16280*/  LDL.LU.64 R188, [R1+0xa98] ;  /* 0x000a980001bc7983 */ /* 0x000ea80000300a00 */
[----:B------:R4:W-:Y:S04]  /*16290*/  LDGSTS.E [R9+0x5000c], desc[UR8][R182.64], !P1 ;  /* 0x5000c000b6097fae */ /* 0x0009e8000c921848 */
[----:B------:R-:W-:Y:S04]  /*162a0*/  LDGSTS.E [R9+0x5400c], desc[UR8][R178.64], !P1 ;  /* 0x5400c000b2097fae */ /* 0x000fe8000c921848 */
[----:B------:R-:W-:Y:S04]  /*162b0*/  LDGSTS.E [R9+0x5800c], desc[UR8][R170.64], !P1 ;  /* 0x5800c000aa097fae */ /* 0x000fe8000c921848 */
[----:B------:R1:W-:Y:S04]  /*162c0*/  STL.64 [R1+0x23d0], R8 ;  /* 0x0023d00801007387 */ /* 0x0003e80000100a00 */
[----:B------:R1:W-:Y:S04]  /*162d0*/  LDGSTS.E [R9+0x5c00c], desc[UR8][R6.64], !P1 ;  /* 0x5c00c00006097fae */ /* 0x0003e8000c921848 */
[----:B---3--:R-:W3:Y:S01]  /*162e0*/  LDL.LU.64 R170, [R1+0xa90] ;  /* 0x000a900001aa7983 */ /* 0x008ee20000300a00 */
[----:B----4-:R-:W-:-:S03]  /*162f0*/  IMAD.WIDE R182, R2, 0x4, R168 ;  /* 0x0000000402b67825 */ /* 0x010fc600078e02a8 */
[----:B------:R-:W4:Y:S04]  /*16300*/  LDL.LU.64 R168, [R1+0xa88] ;  /* 0x000a880001a87983 */ /* 0x000f280000300a00 */
[----:B------:R-:W4:Y:S01]  /*16310*/  LDL.LU.64 R178, [R1+0xa80] ;  /* 0x000a800001b27983 */ /* 0x000f220000300a00 */
[----:B--2---:R-:W-:-:S03]  /*16320*/  IMAD.WIDE R180, R2, 0x4, R180 ;  /* 0x0000000402b47825 */ /* 0x004fc600078e02b4 */
[----:B------:R2:W-:Y:S04]  /*16330*/  STL.64 [R1+0xc60], R182 ;  /* 0x000c60b601007387 */ /* 0x0005e80000100a00 */
[----:B------:R-:W-:Y:S01]  /*16340*/  LDGSTS.E [R10+0x40000], desc[UR8][R182.64], !P6 ;  /* 0x40000000b60a7fae */ /* 0x000fe2000f121848 */
[----:B-1----:R-:W-:-:S03]  /*16350*/  IMAD.WIDE R8, R2, 0x4, R176 ;  /* 0x0000000402087825 */ /* 0x002fc600078e02b0 */
[----:B------:R-:W-:Y:S04]  /*16360*/  LDGSTS.E [R10+0x44000], desc[UR8][R180.64], !P6 ;  /* 0x44000000b40a7fae */ /* 0x000fe8000f121848 */
[----:B------:R-:W4:Y:S04]  /*16370*/  LDL.LU.64 R176, [R1+0xa78] ;  /* 0x000a780001b07983 */ /* 0x000f280000300a00 */
[----:B------:R1:W-:Y:S01]  /*16380*/  STL.64 [R1+0xc58], R180 ;  /* 0x000c58b401007387 */ /* 0x0003e20000100a00 */
[----:B------:R-:W-:-:S03]  /*16390*/  IMAD.WIDE R6, R2, 0x4, R184 ;  /* 0x0000000402067825 */ /* 0x000fc600078e02b8 */
[----:B------:R1:W-:Y:S04]  /*163a0*/  STL.64 [R1+0xc50], R8 ;  /* 0x000c500801007387 */ /* 0x0003e80000100a00 */
[----:B------:R1:W-:Y:S04]  /*163b0*/  STL.64 [R1+0xc48], R6 ;  /* 0x000c480601007387 */ /* 0x0003e80000100a00 */
[----:B--2---:R-:W2:Y:S04]  /*163c0*/  LDL.LU.64 R182, [R1+0xa70] ;  /* 0x000a700001b67983 */ /* 0x004ea80000300a00 */
[----:B-1----:R-:W2:Y:S01]  /*163d0*/  LDL.LU.64 R180, [R1+0xa68] ;  /* 0x000a680001b47983 */ /* 0x002ea20000300a00 */
[----:B------:R-:W-:-:S03]  /*163e0*/  ISETP.GE.U32.AND P2, PT, R157, 0x7fffff14, PT ;  /* 0x7fffff149d00780c */ /* 0x000fc60003f46070 */
[----:B------:R1:W-:Y:S01]  /*163f0*/  LDGSTS.E [R10+0x48000], desc[UR8][R8.64], !P6 ;  /* 0x48000000080a7fae */ /* 0x0003e2000f121848 */
[----:B------:R-:W-:-:S03]  /*16400*/  IMAD.WIDE R172, R2, 0x4, R172 ;  /* 0x0000000402ac7825 */ /* 0x000fc600078e02ac */
[----:B------:R1:W-:Y:S01]  /*16410*/  LDGSTS.E [R10+0x4c000], desc[UR8][R6.64], !P6 ;  /* 0x4c000000060a7fae */ /* 0x0003e2000f121848 */
[----:B------:R-:W-:-:S03]  /*16420*/  IMAD.WIDE R166, R2, 0x4, R166 ;  /* 0x0000000402a67825 */ /* 0x000fc600078e02a6 */
[----:B------:R1:W-:Y:S04]  /*16430*/  STL.64 [R1+0xc40], R172 ;  /* 0x000c40ac01007387 */ /* 0x0003e80000100a00 */
[----:B------:R-:W2:Y:S04]  /*16440*/  LDL.LU.64 R186, [R1+0xa60] ;  /* 0x000a600001ba7983 */ /* 0x000ea80000300a00 */
[----:B------:R1:W-:Y:S04]  /*16450*/  STL.64 [R1+0xc38], R166 ;  /* 0x000c38a601007387 */ /* 0x0003e80000100a00 */
[----:B------:R-:W2:Y:S01]  /*16460*/  LDL.LU.64 R184, [R1+0xa58] ;  /* 0x000a580001b87983 */ /* 0x000ea20000300a00 */
[----:B------:R-:W-:-:S02]  /*16470*/  VIADD R157, R156, 0xffffff52 ;  /* 0xffffff529c9d7836 */ /* 0x000fc40000000000 */
[----:B------:R-:W2:Y:S01]  /*16480*/  LDC R156, c[0x0][0x230] ;  /* 0x00008c00ff9c7b82 */ /* 0x000ea20000000800 */
[----:B------:R-:W-:Y:S02]  /*16490*/  LDGSTS.E [R10+0x40004], desc[UR8][R172.64], !P5 ;  /* 0x40004000ac0a7fae */ /* 0x000fe4000e921848 */
[----:B------:R-:W-:Y:S01]  /*164a0*/  ISETP.GE.U32.AND P1, PT, R157, 0x7fffff13, PT ;  /* 0x7fffff139d00780c */ /* 0x000fe20003f26070 */
[----:B------:R-:W-:Y:S01]  /*164b0*/  VIADD R157, R252, 0xffffff51 ;  /* 0xffffff51fc9d7836 */ /* 0x000fe20000000000 */
[----:B------:R-:W-:Y:S03]  /*164c0*/  LDGSTS.E [R10+0x44004], desc[UR8][R166.64], !P5 ;  /* 0x44004000a60a7fae */ /* 0x000fe6000e921848 */
[----:B------:R-:W2:Y:S01]  /*164d0*/  LDC R252, c[0x0][0x230] ;  /* 0x00008c00fffc7b82 */ /* 0x000ea20000000800 */
[----:B------:R-:W-:Y:S02]  /*164e0*/  ISETP.GE.U32.AND P6, PT, R157, 0x7fffff12, PT ;  /* 0x7fffff129d00780c */ /* 0x000fe40003fc6070 */
[----:B------:R-:W-:Y:S01]  /*164f0*/  IADD3 R157, R175, -0xb0, RZ ;  /* 0xffffff50af9d7810 */ /* 0x000fe20007ffe0ff */
[----:B-1----:R-:W-:-:S04]  /*16500*/  IMAD.WIDE R8, R2, 0x4, R190 ;  /* 0x0000000402087825 */ /* 0x002fc800078e02be */
[C---:B------:R-:W-:Y:S01]  /*16510*/  IMAD.WIDE R6, R2.reuse, 0x4, R188 ;  /* 0x0000000402067825 */ /* 0x040fe200078e02bc */
[----:B------:R1:W-:Y:S04]  /*16520*/  STL.64 [R1+0xc30], R8 ;  /* 0x000c300801007387 */ /* 0x0003e80000100a00 */
[----:B------:R1:W-:Y:S04]  /*16530*/  STL.64 [R1+0xc28], R6 ;  /* 0x000c280601007387 */ /* 0x0003e80000100a00 */
[----:B------:R-:W2:Y:S04]  /*16540*/  LDL.LU.64 R172, [R1+0xa50] ;  /* 0x000a500001ac7983 */ /* 0x000ea80000300a00 */
[----:B------:R-:W2:Y:S04]  /*16550*/  LDL.LU.64 R166, [R1+0xa48] ;  /* 0x000a480001a67983 */ /* 0x000ea80000300a00 */
[----:B------:R1:W-:Y:S04]  /*16560*/  LDGSTS.E [R10+0x48004], desc[UR8][R8.64], !P5 ;  /* 0x48004000080a7fae */ /* 0x0003e8000e921848 */
[----:B------:R1:W-:Y:S01]  /*16570*/  LDGSTS.E [R10+0x4c004], desc[UR8][R6.64], !P5 ;  /* 0x4c004000060a7fae */ /* 0x0003e2000e921848 */
[----:B---3--:R-:W-:Y:S01]  /*16580*/  IMAD.WIDE R170, R2, 0x4, R170 ;  /* 0x0000000402aa7825 */ /* 0x008fe200078e02aa */
[----:B------:R-:W-:-:S03]  /*16590*/  ISETP.GE.U32.AND P5, PT, R157, 0x7fffff11, PT ;  /* 0x7fffff119d00780c */ /* 0x000fc60003fa6070 */
[----:B------:R-:W-:Y:S01]  /*165a0*/  VIADD R157, R174, 0xffffff6f ;  /* 0xffffff6fae9d7836 */ /* 0x000fe20000000000 */
[----:B------:R-:W-:Y:S01]  /*165b0*/  LDGSTS.E [R10+0x40008], desc[UR8][R170.64], !P3 ;  /* 0x40008000aa0a7fae */ /* 0x000fe2000d921848 */
[----:B----4-:R-:W-:-:S04]  /*165c0*/  IMAD.WIDE R168, R2, 0x4, R168 ;  /* 0x0000000402a87825 */ /* 0x010fc800078e02a8 */
[C---:B-1----:R-:W-:Y:S01]  /*165d0*/  IMAD.WIDE R8, R2.reuse, 0x4, R178 ;  /* 0x0000000402087825 */ /* 0x042fe200078e02b2 */
[----:B------:R-:W-:Y:S04]  /*165e0*/  LDGSTS.E [R10+0x44008], desc[UR8][R168.64], !P3 ;  /* 0x44008000a80a7fae */ /* 0x000fe8000d921848 */
[----:B------:R-:W3:Y:S04]  /*165f0*/  LDL.LU.64 R178, [R1+0xa40] ;  /* 0x000a400001b27983 */ /* 0x000ee80000300a00 */
[----:B------:R1:W-:Y:S04]  /*16600*/  STL.64 [R1+0xc20], R170 ;  /* 0x000c20aa01007387 */ /* 0x0003e80000100a00 */
[----:B------:R4:W-:Y:S01]  /*16610*/  STL.64 [R1+0xc18], R168 ;  /* 0x000c18a801007387 */ /* 0x0009e20000100a00 */
[----:B------:R-:W-:-:S03]  /*16620*/  IMAD.WIDE R6, R2, 0x4, R176 ;  /* 0x0000000402067825 */ /* 0x000fc600078e02b0 */
[----:B------:R4:W-:Y:S01]  /*16630*/  STL.64 [R1+0xc10], R8 ;  /* 0x000c100801007387 */ /* 0x0009e20000100a00 */
[----:B------:R-:W3:Y:S03]  /*16640*/  LDC R177, c[0x0][0x230] ;  /* 0x00008c00ffb17b82 */ /* 0x000ee60000000800 */
[----:B------:R-:W3:Y:S04]  /*16650*/  LDL.LU.64 R188, [R1+0xa38] ;  /* 0x000a380001bc7983 */ /* 0x000ee80000300a00 */
[----:B------:R4:W-:Y:S01]  /*16660*/  STL.64 [R1+0xc08], R6 ;  /* 0x000c080601007387 */ /* 0x0009e20000100a00 */
[----:B------:R-:W3:Y:S03]  /*16670*/  LDC R176, c[0x0][0x230] ;  /* 0x00008c00ffb07b82 */ /* 0x000ee60000000800 */
[----:B------:R-:W3:Y:S01]  /*16680*/  LDL.LU.64 R174, [R1+0xa30] ;  /* 0x000a300001ae7983 */ /* 0x000ee20000300a00 */
[----:B--2---:R-:W-:-:S03]  /*16690*/  IMAD.WIDE R182, R2, 0x4, R182 ;  /* 0x0000000402b67825 */ /* 0x004fc600078e02b6 */
[----:B------:R2:W-:Y:S01]  /*166a0*/  LDGSTS.E [R10+0x48008], desc[UR8][R8.64], !P3 ;  /* 0x48008000080a7fae */ /* 0x0005e2000d921848 */
[----:B------:R-:W-:-:S03]  /*166b0*/  IMAD.WIDE R180, R2, 0x4, R180 ;  /* 0x0000000402b47825 */ /* 0x000fc600078e02b4 */
[----:B-1----:R-:W3:Y:S04]  /*166c0*/  LDL.LU.64 R170, [R1+0xa28] ;  /* 0x000a280001aa7983 */ /* 0x002ee80000300a00 */
[----:B----4-:R-:W4:Y:S04]  /*166d0*/  LDL.LU.64 R168, [R1+0xa20] ;  /* 0x000a200001a87983 */ /* 0x010f280000300a00 */
[----:B------:R-:W-:Y:S04]  /*166e0*/  STL.64 [R1+0xc00], R182 ;  /* 0x000c00b601007387 */ /* 0x000fe80000100a00 */
[----:B------:R1:W-:Y:S01]  /*166f0*/  LDGSTS.E [R10+0x4c008], desc[UR8][R6.64], !P3 ;  /* 0x4c008000060a7fae */ /* 0x0003e2000d921848 */
[----:B--2---:R-:W-:-:S03]  /*16700*/  IMAD.WIDE R8, R2, 0x4, R186 ;  /* 0x0000000402087825 */ /* 0x004fc600078e02ba */
[----:B------:R2:W-:Y:S04]  /*16710*/  STL.64 [R1+0xbf8], R180 ;  /* 0x000bf8b401007387 */ /* 0x0005e80000100a00 */
[----:B------:R3:W-:Y:S01]  /*16720*/  STL.64 [R1+0xbf0], R8 ;  /* 0x000bf00801007387 */ /* 0x0007e20000100a00 */
[----:B-1----:R-:W-:-:S03]  /*16730*/  IMAD.WIDE R6, R2, 0x4, R184 ;  /* 0x0000000402067825 */ /* 0x002fc600078e02b8 */
[----:B------:R-:W-:Y:S04]  /*16740*/  LDGSTS.E [R10+0x4000c], desc[UR8][R182.64], !P4 ;  /* 0x4000c000b60a7fae */ /* 0x000fe8000e121848 */
[----:B------:R-:W4:Y:S04]  /*16750*/  LDL.LU.64 R184, [R1+0xa18] ;  /* 0x000a180001b87983 */ /* 0x000f280000300a00 */
[----:B------:R2:W-:Y:S04]  /*16760*/  LDGSTS.E [R10+0x4400c], desc[UR8][R180.64], !P4 ;  /* 0x4400c000b40a7fae */ /* 0x0005e8000e121848 */
[----:B------:R1:W-:Y:S04]  /*16770*/  STL.64 [R1+0xbe8], R6 ;  /* 0x000be80601007387 */ /* 0x0003e80000100a00 */
[----:B------:R3:W-:Y:S04]  /*16780*/  LDGSTS.E [R10+0x4800c], desc[UR8][R8.64], !P4 ;  /* 0x4800c000080a7fae */ /* 0x0007e8000e121848 */
[----:B------:R1:W-:Y:S01]  /*16790*/  LDGSTS.E [R10+0x4c00c], desc[UR8][R6.64], !P4 ;  /* 0x4c00c000060a7fae */ /* 0x0003e2000e121848 */
[----:B------:R-:W-:-:S03]  /*167a0*/  IMAD.WIDE R186, R2, 0x4, R172 ;  /* 0x0000000402ba7825 */ /* 0x000fc600078e02ac */
[----:B------:R-:W4:Y:S01]  /*167b0*/  LDL.LU.64 R172, [R1+0xa10] ;  /* 0x000a100001ac7983 */ /* 0x000f220000300a00 */
[----:B--2---:R-:W-:-:S03]  /*167c0*/  IMAD.WIDE R180, R2, 0x4, R166 ;  /* 0x0000000402b47825 */ /* 0x004fc600078e02a6 */
[----:B------:R-:W2:Y:S04]  /*167d0*/  LDL.LU.64 R166, [R1+0xa08] ;  /* 0x000a080001a67983 */ /* 0x000ea80000300a00 */
[----:B------:R-:W-:Y:S04]  /*167e0*/  STL.64 [R1+0xa50], R186 ;  /* 0x000a50ba01007387 */ /* 0x000fe80000100a00 */
[----:B------:R-:W2:Y:S04]  /*167f0*/  LDL.LU.64 R182, [R1+0xa00] ;  /* 0x000a000001b67983 */ /* 0x000ea80000300a00 */
[----:B------:R1:W-:Y:S04]  /*16800*/  STL.64 [R1+0xa48], R180 ;  /* 0x000a48b401007387 */ /* 0x0003e80000100a00 */
[----:B------:R-:W-:Y:S04]  /*16810*/  LDGSTS.E [R10+0x50000], desc[UR8][R186.64], !P2 ;  /* 0x50000000ba0a7fae */ /* 0x000fe8000d121848 */
[----:B------:R-:W-:Y:S01]  /*16820*/  LDGSTS.E [R10+0x54000], desc[UR8][R180.64], !P2 ;  /* 0x54000000b40a7fae */ /* 0x000fe2000d121848 */
[----:B---3--:R-:W-:-:S03]  /*16830*/  IMAD.WIDE R8, R2, 0x4, R178 ;  /* 0x0000000402087825 */ /* 0x008fc600078e02b2 */
[----:B------:R-:W3:Y:S04]  /*16840*/  LDL.LU.64 R178, [R1+0x9f8] ;  /* 0x0009f80001b27983 */ /* 0x000ee80000300a00 */
[----:B------:R4:W-:Y:S04]  /*16850*/  STL.64 [R1+0xa40], R8 ;  /* 0x000a400801007387 */ /* 0x0009e80000100a00 */
[----:B------:R4:W-:Y:S01]  /*16860*/  LDGSTS.E [R10+0x58000], desc[UR8][R8.64], !P2 ;  /* 0x58000000080a7fae */ /* 0x0009e2000d121848 */
[----:B-1----:R-:W-:-:S05]  /*16870*/  IMAD.WIDE R6, R2, 0x4, R188 ;  /* 0x0000000402067825 */ /* 0x002fca00078e02bc */
[----:B------:R1:W-:Y:S01]  /*16880*/  STL.64 [R1+0xa38], R6 ;  /* 0x000a380601007387 */ /* 0x0003e20000100a00 */
[----:B------:R-:W-:-:S03]  /*16890*/  IMAD.WIDE R174, R2, 0x4, R174 ;  /* 0x0000000402ae7825 */ /* 0x000fc600078e02ae */
[----:B------:R-:W3:Y:S04]  /*168a0*/  LDL.LU.64 R180, [R1+0x9f0] ;  /* 0x0009f00001b47983 */ /* 0x000ee80000300a00 */
[----:B------:R1:W-:Y:S01]  /*168b0*/  STL.64 [R1+0xa30], R174 ;  /* 0x000a30ae01007387 */ /* 0x0003e20000100a00 */
[----:B------:R-:W-:-:S03]  /*168c0*/  IMAD.WIDE R170, R2, 0x4, R170 ;  /* 0x0000000402aa7825 */ /* 0x000fc600078e02aa */
[----:B------:R1:W-:Y:S01]  /*168d0*/  LDGSTS.E [R10+0x5c000], desc[UR8][R6.64], !P2 ;  /* 0x5c000000060a7fae */ /* 0x0003e2000d121848 */
[----:B----4-:R-:W-:-:S03]  /*168e0*/  IMAD.WIDE R8, R2, 0x4, R168 ;  /* 0x0000000402087825 */ /* 0x010fc600078e02a8 */
[----:B------:R-:W-:Y:S04]  /*168f0*/  LDGSTS.E [R10+0x50004], desc[UR8][R174.64], !P1 ;  /* 0x50004000ae0a7fae */ /* 0x000fe8000c921848 */
[----:B------:R-:W4:Y:S04]  /*16900*/  LDL.LU.64 R168, [R1+0x9e8] ;  /* 0x0009e80001a87983 */ /* 0x000f280000300a00 */
[----:B------:R1:W-:Y:S04]  /*16910*/  STL.64 [R1+0xa28], R170 ;  /* 0x000a28aa01007387 */ /* 0x0003e80000100a00 */
[----:B------:R-:W4:Y:S04]  /*16920*/  LDL.LU.64 R188, [R1+0x9e0] ;  /* 0x0009e00001bc7983 */ /* 0x000f280000300a00 */
[----:B------:R2:W-:Y:S04]  /*16930*/  STL.64 [R1+0xa20], R8 ;  /* 0x000a200801007387 */ /* 0x0005e80000100a00 */
[----:B------:R-:W4:Y:S01]  /*16940*/  LDL.LU.64 R186, [R1+0x9d8] ;  /* 0x0009d80001ba7983 */ /* 0x000f220000300a00 */
[----:B-1----:R-:W-:-:S03]  /*16950*/  IMAD.WIDE R6, R2, 0x4, R184 ;  /* 0x0000000402067825 */ /* 0x002fc600078e02b8 */
[----:B------:R-:W-:Y:S04]  /*16960*/  LDGSTS.E [R10+0x54004], desc[UR8][R170.64], !P1 ;  /* 0x54004000aa0a7fae */ /* 0x000fe8000c921848 */
[----:B------:R3:W-:Y:S04]  /*16970*/  STL.64 [R1+0xa18], R6 ;  /* 0x000a180601007387 */ /* 0x0007e80000100a00 */
[----:B------:R-:W4:Y:S04]  /*16980*/  LDL.LU.64 R174, [R1+0x9d0] ;  /* 0x0009d00001ae7983 */ /* 0x000f280000300a00 */
[----:B------:R-:W4:Y:S01]  /*16990*/  LDL.LU.64 R170, [R1+0x9c8] ;  /* 0x0009c80001aa7983 */ /* 0x000f220000300a00 */
[----:B------:R-:W-:Y:S01]  /*169a0*/  ISETP.GE.U32.AND P3, PT, R157, 0x7fffff30, PT ;  /* 0x7fffff309d00780c */ /* 0x000fe20003f66070 */
[----:B------:R-:W-:-:S02]  /*169b0*/  VIADD R157, R156, 0xffffff6e ;  /* 0xffffff6e9c9d7836 */ /* 0x000fc40000000000 */
[----:B------:R1:W-:Y:S01]  /*169c0*/  LDGSTS.E [R10+0x58004], desc[UR8][R8.64], !P1 ;  /* 0x58004000080a7fae */ /* 0x0003e2000c921848 */
[----:B------:R-:W4:Y:S02]  /*169d0*/  LDC R156, c[0x0][0x230] ;  /* 0x00008c00ff9c7b82 */ /* 0x000f240000000800 */
[----:B------:R-:W-:Y:S01]  /*169e0*/  ISETP.GE.U32.AND P4, PT, R157, 0x7fffff2f, PT ;  /* 0x7fffff2f9d00780c */ /* 0x000fe20003f86070 */
[----:B------:R-:W-:Y:S01]  /*169f0*/  VIADD R157, R252, 0xffffff6d ;  /* 0xffffff6dfc9d7836 */ /* 0x000fe20000000000 */
[----:B------:R3:W-:Y:S04]  /*16a00*/  LDGSTS.E [R10+0x5c004], desc[UR8][R6.64], !P1 ;  /* 0x5c004000060a7fae */ /* 0x0007e8000c921848 */
[----:B------:R-:W-:Y:S01]  /*16a10*/  ISETP.GE.U32.AND P2, PT, R157, 0x7fffff2e, PT ;  /* 0x7fffff2e9d00780c */ /* 0x000fe20003f46070 */
[----:B------:R-:W4:Y:S01]  /*16a20*/  LDL.LU.64 R184, [R1+0x9c0] ;  /* 0x0009c00001b87983 */ /* 0x000f220000300a00 */
[----:B------:R-:W-:Y:S01]  /*16a30*/  IADD3 R157, R177, -0x94, RZ ;  /* 0xffffff6cb19d7810 */ /* 0x000fe20007ffe0ff */
[----:B------:R-:W4:Y:S03]  /*16a40*/  LDC R252, c[0x0][0x230] ;  /* 0x00008c00fffc7b82 */ /* 0x000f260000000800 */
[----:B------:R-:W-:Y:S01]  /*16a50*/  ISETP.GE.U32.AND P1, PT, R157, 0x7fffff2d, PT ;  /* 0x7fffff2d9d00780c */ /* 0x000fe20003f26070 */
[----:B------:R-:W-:-:S02]  /*16a60*/  VIADD R157, R176, 0xffffff4f ;  /* 0xffffff4fb09d7836 */ /* 0x000fc40000000000 */
[----:B------:R-:W-:-:S04]  /*16a70*/  IMAD.WIDE R172, R2, 0x4, R172 ;  /* 0x0000000402ac7825 */ /* 0x000fc800078e02ac */
[C---:B--2---:R-:W-:Y:S01]  /*16a80*/  IMAD.WIDE R166, R2.reuse, 0x4, R166 ;  /* 0x0000000402a67825 */ /* 0x044fe200078e02a6 */
[----:B------:R2:W-:Y:S04]  /*16a90*/  STL.64 [R1+0xa10], R172 ;  /* 0x000a10ac01007387 */ /* 0x0005e80000100a00 */
[----:B------:R2:W-:Y:S01]  /*16aa0*/  STL.64 [R1+0xa08], R166 ;  /* 0x000a08a601007387 */ /* 0x0005e20000100a00 */
[----:B-1----:R-:W-:-:S03]  /*16ab0*/  IMAD.WIDE R8, R2, 0x4, R182 ;  /* 0x0000000402087825 */ /* 0x002fc600078e02b6 */
[----:B------:R-:W4:Y:S04]  /*16ac0*/  LDL.LU.64 R190, [R1+0x9b8] ;  /* 0x0009b80001be7983 */ /* 0x000f280000300a00 */
[----:B------:R1:W-:Y:S04]  /*16ad0*/  STL.64 [R1+0xa00], R8 ;  /* 0x000a000801007387 */ /* 0x0003e80000100a00 */
[----:B------:R-:W-:Y:S04]  /*16ae0*/  LDGSTS.E [R10+0x50008], desc[UR8][R172.64], !P6 ;  /* 0x50008000ac0a7fae */ /* 0x000fe8000f121848 */
[----:B------:R-:W-:Y:S04]  /*16af0*/  LDGSTS.E [R10+0x54008], desc[UR8][R166.64], !P6 ;  /* 0x54008000a60a7fae */ /* 0x000fe8000f121848 */
[----:B------:R1:W-:Y:S01]  /*16b00*/  LDGSTS.E [R10+0x58008], desc[UR8][R8.64], !P6 ;  /* 0x58008000080a7fae */ /* 0x0003e2000f121848 */
[----:B---3--:R-:W-:-:S02]  /*16b10*/  IMAD.WIDE R6, R2, 0x4, R178 ;  /* 0x0000000402067825 */ /* 0x008fc400078e02b2 */
[----:B------:R-:W3:Y:S03]  /*16b20*/  LDC R178, c[0x0][0x230] ;  /* 0x00008c00ffb27b82 */ /* 0x000ee60000000800 */
[----:B------:R1:W-:Y:S04]  /*16b30*/  STL.64 [R1+0x9f8], R6 ;  /* 0x0009f80601007387 */ /* 0x0003e80000100a00 */
[----:B------:R-:W3:Y:S04]  /*16b40*/  LDL.LU.64 R176, [R1+0x9b0] ;  /* 0x0009b00001b07983 */ /* 0x000ee80000300a00 */
[----:B--2---:R-:W2:Y:S04]  /*16b50*/  LDL.LU.64 R172, [R1+0x9a8] ;  /* 0x0009a80001ac7983 */ /* 0x004ea80000300a00 */
[----:B------:R-:W2:Y:S04]  /*16b60*/  LDL.LU.64 R182, [R1+0x9a0] ;  /* 0x0009a00001b67983 */ /* 0x000ea80000300a00 */
[----:B------:R-:W2:Y:S01]  /*16b70*/  LDL.LU.64 R166, [R1+0x998] ;  /* 0x0009980001a67983 */ /* 0x000ea20000300a00 */
[----:B------:R-:W-:-:S03]  /*16b80*/  IMAD.WIDE R180, R2, 0x4, R180 ;  /* 0x0000000402b47825 */ /* 0x000fc600078e02b4 */
[----:B------:R1:W-:Y:S04]  /*16b90*/  LDGSTS.E [R10+0x5c008], desc[UR8][R6.64], !P6 ;  /* 0x5c008000060a7fae */ /* 0x0003e8000f121848 */
[----:B------:R1:W-:Y:S04]  /*16ba0*/  STL.64 [R1+0x9f0], R180 ;  /* 0x0009f0b401007387 */ /* 0x0003e80000100a00 */
[----:B------:R1:W-:Y:S01]  /*16bb0*/  LDGSTS.E [R10+0x5000c], desc[UR8][R180.64], !P5 ;  /* 0x5000c000b40a7fae */ /* 0x0003e2000e921848 */
[----:B----4-:R-:W-:-:S04]  /*16bc0*/  IMAD.WIDE R168, R2, 0x4, R168 ;  /* 0x0000000402a87825 */ /* 0x010fc800078e02a8 */
[C---:B-1----:R-:W-:Y:S01]  /*16bd0*/  IMAD.WIDE R8, R2.reuse, 0x4, R188 ;  /* 0x0000000402087825 */ /* 0x042fe200078e02bc */
[----:B------:R1:W-:Y:S03]  /*16be0*/  STL.64 [R1+0x9e8], R168 ;  /* 0x0009e8a801007387 */ /* 0x0003e60000100a00 */
[C---:B------:R-:W-:Y:S01]  /*16bf0*/  IMAD.WIDE R6, R2.reuse, 0x4, R186 ;  /* 0x0000000402067825 */ /* 0x040fe200078e02ba */
[----:B------:R4:W-:Y:S01]  /*16c00*/  STL.64 [R1+0x9e0], R8 ;  /* 0x0009e00801007387 */ /* 0x0009e20000100a00 */
[----:B------:R-:W-:Y:S01]  /*16c10*/  ISETP.GE.U32.AND P6, PT, R157, 0x7fffff10, PT ;  /* 0x7fffff109d00780c */ /* 0x000fe20003fc6070 */
[----:B------:R-:W2:Y:S02]  /*16c20*/  LDC R180, c[0x0][0x230] ;  /* 0x00008c00ffb47b82 */ /* 0x000ea40000000800 */
[----:B------:R-:W-:Y:S04]  /*16c30*/  LDGSTS.E [R10+0x5400c], desc[UR8][R168.64], !P5 ;  /* 0x5400c000a80a7fae */ /* 0x000fe8000e921848 */
[----:B------:R4:W-:Y:S01]  /*16c40*/  STL.64 [R1+0x9d8], R6 ;  /* 0x0009d80601007387 */ /* 0x0009e20000100a00 */
[----:B------:R-:W-:-:S03]  /*16c50*/  IMAD.WIDE R188, R2, 0x4, R174 ;  /* 0x0000000402bc7825 */ /* 0x000fc600078e02ae */
[----:B------:R4:W-:Y:S01]  /*16c60*/  LDGSTS.E [R10+0x5800c], desc[UR8][R8.64], !P5 ;  /* 0x5800c000080a7fae */ /* 0x0009e2000e921848 */
[----:B------:R-:W-:-:S03]  /*16c70*/  IMAD.WIDE R174, R2, 0x4, R170 ;  /* 0x0000000402ae7825 */ /* 0x000fc600078e02aa */
[----:B-1----:R-:W2:Y:S04]  /*16c80*/  LDL.LU.64 R168, [R1+0x990] ;  /* 0x0009900001a87983 */ /* 0x002ea80000300a00 */
[----:B------:R-:W2:Y:S04]  /*16c90*/  LDL.LU.64 R170, [R1+0x988] ;  /* 0x0009880001aa7983 */ /* 0x000ea80000300a00 */
[----:B------:R-:W-:Y:S04]  /*16ca0*/  STL.64 [R1+0xbe0], R188 ;  /* 0x000be0bc01007387 */ /* 0x000fe80000100a00 */
[----:B------:R-:W2:Y:S01]  /*16cb0*/  LDL.LU.64 R186, [R1+0x980] ;  /* 0x0009800001ba7983 */ /* 0x000ea20000300a00 */
[----:B----4-:R-:W-:-:S03]  /*16cc0*/  IMAD.WIDE R8, R2, 0x4, R184 ;  /* 0x0000000402087825 */ /* 0x010fc600078e02b8 */
[----:B------:R1:W-:Y:S04]  /*16cd0*/  LDGSTS.E [R10+0x5c00c], desc[UR8][R6.64], !P5 ;  /* 0x5c00c000060a7fae */ /* 0x0003e8000e921848 */
[----:B------:R4:W-:Y:S04]  /*16ce0*/  STL.64 [R1+0xbd8], R174 ;  /* 0x000bd8ae01007387 */ /* 0x0009e80000100a00 */
[----:B------:R-:W2:Y:S04]  /*16cf0*/  LDL.LU.64 R184, [R1+0x978] ;  /* 0x0009780001b87983 */ /* 0x000ea80000300a00 */
[----:B------:R-:W-:Y:S04]  /*16d00*/  LDGSTS.E [R11+0x40000], desc[UR8][R188.64], !P3 ;  /* 0x40000000bc0b7fae */ /* 0x000fe8000d921848 */
[----:B------:R2:W-:Y:S04]  /*16d10*/  STL.64 [R1+0xbd0], R8 ;  /* 0x000bd00801007387 */ /* 0x0005e80000100a00 */
[----:B------:R-:W-:Y:S01]  /*16d20*/  LDGSTS.E [R11+0x44000], desc[UR8][R174.64], !P3 ;  /* 0x44000000ae0b7fae */ /* 0x000fe2000d921848 */
[----:B------:R-:W-:-:S02]  /*16d30*/  VIADD R157, R156, 0xffffff4e ;  /* 0xffffff4e9c9d7836 */ /* 0x000fc40000000000 */
[----:B------:R-:W2:Y:S01]  /*16d40*/  LDC R156, c[0x0][0x230] ;  /* 0x00008c00ff9c7b82 */ /* 0x000ea20000000800 */
[----:B------:R2:W-:Y:S02]  /*16d50*/  LDGSTS.E [R11+0x48000], desc[UR8][R8.64], !P3 ;  /* 0x48000000080b7fae */ /* 0x0005e4000d921848 */
[----:B------:R-:W-:Y:S01]  /*16d60*/  ISETP.GE.U32.AND P5, PT, R157, 0x7fffff0f, PT ;  /* 0x7fffff0f9d00780c */ /* 0x000fe20003fa6070 */
[----:B------:R-:W-:-:S04]  /*16d70*/  VIADD R157, R252, 0xffffff4d ;  /* 0xffffff4dfc9d7836 */ /* 0x000fc80000000000 */
[----:B------:R-:W2:Y:S01]  /*16d80*/  LDC R252, c[0x0][0x230] ;  /* 0x00008c00fffc7b82 */ /* 0x000ea20000000800 */
[----:B-1----:R-:W-:-:S05]  /*16d90*/  IMAD.WIDE R6, R2, 0x4, R190 ;  /* 0x0000000402067825 */ /* 0x002fca00078e02be */
[----:B------:R1:W-:Y:S04]  /*16da0*/  STL.64 [R1+0xbc8], R6 ;  /* 0x000bc80601007387 */ /* 0x0003e80000100a00 */
[----:B------:R1:W-:Y:S04]  /*16db0*/  LDGSTS.E [R11+0x4c000], desc[UR8][R6.64], !P3 ;  /* 0x4c000000060b7fae */ /* 0x0003e8000d921848 */
[----:B----4-:R-:W4:Y:S01]  /*16dc0*/  LDL.LU.64 R174, [R1+0x970] ;  /* 0x0009700001ae7983 */ /* 0x010f220000300a00 */
[----:B------:R-:W-:Y:S02]  /*16dd0*/  ISETP.GE.U32.AND P3, PT, R157, 0x7fffff0e, PT ;  /* 0x7fffff0e9d00780c */ /* 0x000fe40003f66070 */
[----:B---3--:R-:W-:Y:S01]  /*16de0*/  IADD3 R157, R178, -0xb4, RZ ;  /* 0xffffff4cb29d7810 */ /* 0x008fe20007ffe0ff */
[----:B------:R-:W-:-:S04]  /*16df0*/  IMAD.WIDE R176, R2, 0x4, R176 ;  /* 0x0000000402b07825 */ /* 0x000fc800078e02b0 */
[C---:B--2---:R-:W-:Y:S01]  /*16e00*/  IMAD.WIDE R172, R2.reuse, 0x4, R172 ;  /* 0x0000000402ac7825 */ /* 0x044fe200078e02ac */
[----:B------:R-:W-:Y:S03]  /*16e10*/  STL.64 [R1+0xbc0], R176 ;  /* 0x000bc0b001007387 */ /* 0x000fe60000100a00 */
[C---:B------:R-:W-:Y:S01]  /*16e20*/  IMAD.WIDE R8, R2.reuse, 0x4, R182 ;  /* 0x0000000402087825 */ /* 0x040fe200078e02b6 */
[----:B------:R2:W-:Y:S03]  /*16e30*/  LDGSTS.E [R11+0x40004], desc[UR8][R176.64], !P4 ;  /* 0x40004000b00b7fae */ /* 0x0005e6000e121848 */
[C---:B-1----:R-:W-:Y:S01]  /*16e40*/  IMAD.WIDE R6, R2.reuse, 0x4, R166 ;  /* 0x0000000402067825 */ /* 0x042fe200078e02a6 */
[----:B------:R-:W-:Y:S04]  /*16e50*/  LDGSTS.E [R11+0x44004], desc[UR8][R172.64], !P4 ;  /* 0x44004000ac0b7fae */ /* 0x000fe8000e121848 */
[----:B------:R-:W3:Y:S04]  /*16e60*/  LDL.LU.64 R166, [R1+0x968] ;  /* 0x0009680001a67983 */ /* 0x000ee80000300a00 */
[----:B------:R1:W-:Y:S04]  /*16e70*/  STL.64 [R1+0xbb8], R172 ;  /* 0x000bb8ac01007387 */ /* 0x0003e80000100a00 */
[----:B------:R-:W3:Y:S04]  /*16e80*/  LDL.LU.64 R190, [R1+0x960] ;  /* 0x0009600001be7983 */ /* 0x000ee80000300a00 */
[----:B------:R2:W-:Y:S04]  /*16e90*/  STL.64 [R1+0xbb0], R8 ;  /* 0x000bb00801007387 */ /* 0x0005e80000100a00 */
[----:B------:R-:W3:Y:S04]  /*16ea0*/  LDL.LU.64 R182, [R1+0x958] ;  /* 0x0009580001b67983 */ /* 0x000ee80000300a00 */
[----:B------:R2:W-:Y:S04]  /*16eb0*/  STL.64 [R1+0xba8], R6 ;  /* 0x000ba80601007387 */ /* 0x0005e80000100a00 */
[----:B-1----:R-:W3:Y:S04]  /*16ec0*/  LDL.LU.64 R172, [R1+0x950] ;  /* 0x0009500001ac7983 */ /* 0x002ee80000300a00 */
[----:B------:R1:W-:Y:S04]  /*16ed0*/  LDGSTS.E [R11+0x48004], desc[UR8][R8.64], !P4 ;  /* 0x48004000080b7fae */ /* 0x0003e8000e121848 */
[----:B------:R1:W-:Y:S01]  /*16ee0*/  LDGSTS.E [R11+0x4c004], desc[UR8][R6.64], !P4 ;  /* 0x4c004000060b7fae */ /* 0x0003e2000e121848 */
[----:B--2---:R-:W-:-:S03]  /*16ef0*/  IMAD.WIDE R176, R2, 0x4, R168 ;  /* 0x0000000402b07825 */ /* 0x004fc600078e02a8 */
[----:B------:R-:W2:Y:S01]  /*16f00*/  LDL.LU.64 R168, [R1+0x948] ;  /* 0x0009480001a87983 */ /* 0x000ea20000300a00 */
[----:B------:R-:W-:-:S03]  /*16f10*/  IMAD.WIDE R170, R2, 0x4, R170 ;  /* 0x0000000402aa7825 */ /* 0x000fc600078e02aa */
[----:B------:R-:W2:Y:S04]  /*16f20*/  LDL.LU.64 R178, [R1+0x940] ;  /* 0x0009400001b27983 */ /* 0x000ea80000300a00 */
[----:B------:R1:W-:Y:S04]  /*16f30*/  STL.64 [R1+0xba0], R176 ;  /* 0x000ba0b001007387 */ /* 0x0003e80000100a00 */
[----:B------:R1:W-:Y:S04]  /*16f40*/  STL.64 [R1+0xb98], R170 ;  /* 0x000b98aa01007387 */ /* 0x0003e80000100a00 */
[----:B------:R-:W2:Y:S01]  /*16f50*/  LDL.LU.64 R188, [R1+0x938] ;  /* 0x0009380001bc7983 */ /* 0x000ea20000300a00 */
[----:B-1----:R-:W-:Y:S01]  /*16f60*/  IMAD.WIDE R8, R2, 0x4, R186 ;  /* 0x0000000402087825 */ /* 0x002fe200078e02ba */
[----:B------:R-:W-:-:S02]  /*16f70*/  ISETP.GE.U32.AND P4, PT, R157, 0x7fffff0d, PT ;  /* 0x7fffff0d9d00780c */ /* 0x000fc40003f86070 */
[----:B------:R-:W-:Y:S01]  /*16f80*/  LDGSTS.E [R11+0x40008], desc[UR8][R176.64], !P2 ;  /* 0x40008000b00b7fae */ /* 0x000fe2000d121848 */
[----:B------:R-:W-:-:S03]  /*16f90*/  IMAD.WIDE R6, R2, 0x4, R184 ;  /* 0x0000000402067825 */ /* 0x000fc600078e02b8 */
[----:B------:R1:W-:Y:S01]  /*16fa0*/  STL.64 [R1+0xb90], R8 ;  /* 0x000b900801007387 */ /* 0x0003e20000100a00 */
[----:B------:R-:W-:-:S03]  /*16fb0*/  VIADD R157, R180, 0xffffff6b ;  /* 0xffffff6bb49d7836 */ /* 0x000fc60000000000 */
[----:B------:R1:W-:Y:S04]  /*16fc0*/  STL.64 [R1+0xb88], R6 ;  /* 0x000b880601007387 */ /* 0x0003e80000100a00 */
[----:B------:R-:W2:Y:S04]  /*16fd0*/  LDL.LU.64 R180, [R1+0x930] ;  /* 0x0009300001b47983 */ /* 0x000ea80000300a00 */
[----:B------:R-:W2:Y:S04]  /*16fe0*/  LDL.LU.64 R176, [R1+0x928] ;  /* 0x0009280001b07983 */ /* 0x000ea80000300a00 */
[----:B------:R1:W-:Y:S04]  /*16ff0*/  LDGSTS.E [R11+0x44008], desc[UR8][R170.64], !P2 ;  /* 0x44008000aa0b7fae */ /* 0x0003e8000d121848 */
[----:B------:R-:W2:Y:S04]  /*17000*/  LDL.LU.64 R186, [R1+0x920] ;  /* 0x0009200001ba7983 */ /* 0x000ea80000300a00 */
[----:B------:R3:W-:Y:S04]  /*17010*/  LDGSTS.E [R11+0x48008], desc[UR8][R8.64], !P2 ;  /* 0x48008000080b7fae */ /* 0x0007e8000d121848 */
[----:B------:R3:W-:Y:S01]  /*17020*/  LDGSTS.E [R11+0x4c008], desc[UR8][R6.64], !P2 ;  /* 0x4c008000060b7fae */ /* 0x0007e2000d121848 */
[----:B-1----:R-:W1:Y:S08]  /*17030*/  LDC R171, c[0x0][0x230] ;  /* 0x00008c00ffab7b82 */ /* 0x002e700000000800 */
[----:B------:R-:W1:Y:S01]  /*17040*/  LDC R170, c[0x0][0x230] ;  /* 0x00008c00ffaa7b82 */ /* 0x000e620000000800 */
[----:B----4-:R-:W-:-:S05]  /*17050*/  IMAD.WIDE R174, R2, 0x4, R174 ;  /* 0x0000000402ae7825 */ /* 0x010fca00078e02ae */
[----:B------:R-:W-:Y:S04]  /*17060*/  STL.64 [R1+0xb80], R174 ;  /* 0x000b80ae01007387 */ /* 0x000fe80000100a00 */
[----:B------:R-:W4:Y:S04]  /*17070*/  LDL.LU.64 R184, [R1+0x918] ;  /* 0x0009180001b87983 */ /* 0x000f280000300a00 */
[----:B------:R-:W-:Y:S01]  /*17080*/  LDGSTS.E [R11+0x4000c], desc[UR8][R174.64], !P1 ;  /* 0x4000c000ae0b7fae */ /* 0x000fe2000c921848 */
[----:B---3--:R-:W-:-:S04]  /*17090*/  IMAD.WIDE R166, R2, 0x4, R166 ;  /* 0x0000000402a67825 */ /* 0x008fc800078e02a6 */
[C---:B------:R-:W-:Y:S01]  /*170a0*/  IMAD.WIDE R8, R2.reuse, 0x4, R190 ;  /* 0x0000000402087825 */ /* 0x040fe200078e02be */
[----:B------:R3:W-:Y:S03]  /*170b0*/  STL.64 [R1+0xb78], R166 ;  /* 0x000b78a601007387 */ /* 0x0007e60000100a00 */
[C---:B------:R-:W-:Y:S01]  /*170c0*/  IMAD.WIDE R6, R2.reuse, 0x4, R182 ;  /* 0x0000000402067825 */ /* 0x040fe200078e02b6 */
[----:B------:R1:W-:Y:S04]  /*170d0*/  STL.64 [R1+0xb70], R8 ;  /* 0x000b700801007387 */ /* 0x0003e80000100a00 */
[----:B------:R-:W-:Y:S04]  /*170e0*/  LDGSTS.E [R11+0x4400c], desc[UR8][R166.64], !P1 ;  /* 0x4400c000a60b7fae */ /* 0x000fe8000c921848 */
[----:B------:R1:W-:Y:S01]  /*170f0*/  STL.64 [R1+0xb68], R6 ;  /* 0x000b680601007387 */ /* 0x0003e20000100a00 */
[----:B------:R-:W-:-:S03]  /*17100*/  IMAD.WIDE R172, R2, 0x4, R172 ;  /* 0x0000000402ac7825 */ /* 0x000fc600078e02ac */
[----:B------:R1:W-:Y:S04]  /*17110*/  LDGSTS.E [R11+0x4800c], desc[UR8][R8.64], !P1 ;  /* 0x4800c000080b7fae */ /* 0x0003e8000c921848 */
[----:B---3--:R-:W3:Y:S04]  /*17120*/  LDL.LU.64 R166, [R1+0x910] ;  /* 0x0009100001a67983 */ /* 0x008ee80000300a00 */
[----:B------:R-:W3:Y:S04]  /*17130*/  LDL.LU.64 R174, [R1+0x908] ;  /* 0x0009080001ae7983 */ /* 0x000ee80000300a00 */
[----:B------:R1:W-:Y:S04]  /*17140*/  LDGSTS.E [R11+0x4c00c], desc[UR8][R6.64], !P1 ;  /* 0x4c00c000060b7fae */ /* 0x0003e8000c921848 */
[----:B------:R1:W-:Y:S01]  /*17150*/  STL.64 [R1+0x960], R172 ;  /* 0x000960ac01007387 */ /* 0x0003e20000100a00 */
[----:B--2---:R-:W-:-:S03]  /*17160*/  IMAD.WIDE R168, R2, 0x4, R168 ;  /* 0x0000000402a87825 */ /* 0x004fc600078e02a8 */
[----:B------:R-:W2:Y:S01]  /*17170*/  LDL.LU.64 R182, [R1+0x900] ;  /* 0x0009000001b67983 */ /* 0x000ea20000300a00 */
[----:B-1----:R-:W-:-:S03]  /*17180*/  IMAD.WIDE R8, R2, 0x4, R178 ;  /* 0x0000000402087825 */ /* 0x002fc600078e02b2 */
[----:B------:R-:W-:Y:S04]  /*17190*/  LDGSTS.E [R11+0x50000], desc[UR8][R172.64], !P6 ;  /* 0x50000000ac0b7fae */ /* 0x000fe8000f121848 */
[----:B------:R-:W2:Y:S04]  /*171a0*/  LDL.LU.64 R178, [R1+0x8f8] ;  /* 0x0008f80001b27983 */ /* 0x000ea80000300a00 */
[----:B------:R1:W-:Y:S01]  /*171b0*/  STL.64 [R1+0x958], R168 ;  /* 0x000958a801007387 */ /* 0x0003e20000100a00 */
[----:B------:R-:W-:-:S03]  /*171c0*/  IMAD.WIDE R6, R2, 0x4, R188 ;  /* 0x0000000402067825 */ /* 0x000fc600078e02bc */
[----:B------:R1:W-:Y:S04]  /*171d0*/  STL.64 [R1+0x950], R8 ;  /* 0x0009500801007387 */ /* 0x0003e80000100a00 */
[----:B------:R4:W-:Y:S04]  /*171e0*/  STL.64 [R1+0x948], R6 ;  /* 0x0009480601007387 */ /* 0x0009e80000100a00 */
[----:B------:R-:W2:Y:S04]  /*171f0*/  LDL.LU.64 R172, [R1+0x8f0] ;  /* 0x0008f00001ac7983 */ /* 0x000ea80000300a00 */
[----:B------:R-:W-:Y:S01]  /*17200*/  LDGSTS.E [R11+0x54000], desc[UR8][R168.64], !P6 ;  /* 0x54000000a80b7fae */ /* 0x000fe2000f121848 */
[----:B------:R-:W-:-:S03]  /*17210*/  ISETP.GE.U32.AND P2, PT, R157, 0x7fffff2c, PT ;  /* 0x7fffff2c9d00780c */ /* 0x000fc60003f46070 */
[----:B-1----:R-:W2:Y:S01]  /*17220*/  LDL.LU.64 R168, [R1+0x8e8] ;  /* 0x0008e80001a87983 */ /* 0x002ea20000300a00 */
[----:B------:R-:W-:-:S03]  /*17230*/  IMAD.WIDE R180, R2, 0x4, R180 ;  /* 0x0000000402b47825 */ /* 0x000fc600078e02b4 */
[----:B------:R1:W-:Y:S01]  /*17240*/  LDGSTS.E [R11+0x58000], desc[UR8][R8.64], !P6 ;  /* 0x58000000080b7fae */ /* 0x0003e2000f121848 */
[----:B------:R-:W-:-:S04]  /*17250*/  IMAD.WIDE R176, R2, 0x4, R176 ;  /* 0x0000000402b07825 */ /* 0x000fc800078e02b0 */
[----:B------:R-:W-:Y:S01]  /*17260*/  VIADD R157, R156, 0xffffff6a ;  /* 0xffffff6a9c9d7836 */ /* 0x000fe20000000000 */
[----:B------:R-:W-:Y:S01]  /*17270*/  STL.64 [R1+0x940], R180 ;  /* 0x000940b401007387 */ /* 0x000fe20000100a00 */
[----:B------:R-:W2:Y:S01]  /*17280*/  LDC R156, c[0x0][0x230] ;  /* 0x00008c00ff9c7b82 */ /* 0x000ea20000000800 */
[----:B-1----:R-:W-:Y:S02]  /*17290*/  IMAD.WIDE R8, R2, 0x4, R186 ;  /* 0x0000000402087825 */ /* 0x002fe400078e02ba */
[----:B------:R3:W-:Y:S01]  /*172a0*/  STL.64 [R1+0x938], R176 ;  /* 0x000938b001007387 */ /* 0x0007e20000100a00 */
[----:B------:R-:W-:Y:S01]  /*172b0*/  ISETP.GE.U32.AND P1, PT, R157, 0x7fffff2b, PT ;  /* 0x7fffff2b9d00780c */ /* 0x000fe20003f26070 */
[----:B------:R-:W-:Y:S02]  /*172c0*/  VIADD R157, R252, 0xffffff69 ;  /* 0xffffff69fc9d7836 */ /* 0x000fe40000000000 */
[----:B------:R-:W2:Y:S01]  /*172d0*/  LDL.LU.64 R190, [R1+0x8e0] ;  /* 0x0008e00001be7983 */ /* 0x000ea20000300a00 */
[----:B------:R-:W1:Y:S03]  /*172e0*/  LDC R252, c[0x0][0x230] ;  /* 0x00008c00fffc7b82 */ /* 0x000e660000000800 */
[----:B------:R4:W-:Y:S04]  /*172f0*/  LDGSTS.E [R11+0x5c000], desc[UR8][R6.64], !P6 ;  /* 0x5c000000060b7fae */ /* 0x0009e8000f121848 */
[----:B------:R2:W-:Y:S04]  /*17300*/  STL.64 [R1+0x930], R8 ;  /* 0x0009300801007387 */ /* 0x0005e80000100a00 */
[----:B------:R-:W2:Y:S01]  /*17310*/  LDL.LU.64 R188, [R1+0x8d8] ;  /* 0x0008d80001bc7983 */ /* 0x000ea20000300a00 */
[----:B------:R-:W-:-:S03]  /*17320*/  ISETP.GE.U32.AND P6, PT, R157, 0x7fffff2a, PT ;  /* 0x7fffff2a9d00780c */ /* 0x000fc60003fc6070 */
[----:B------:R-:W-:Y:S01]  /*17330*/  LDGSTS.E [R11+0x50004], desc[UR8][R180.64], !P5 ;  /* 0x50004000b40b7fae */ /* 0x000fe2000e921848 */
[----:B------:R-:W-:-:S03]  /*17340*/  IADD3 R157, R171, -0x98, RZ ;  /* 0xffffff68ab9d7810 */ /* 0x000fc60007ffe0ff */
[----:B------:R3:W-:Y:S04]  /*17350*/  LDGSTS.E [R11+0x54004], desc[UR8][R176.64], !P5 ;  /* 0x54004000b00b7fae */ /* 0x0007e8000e921848 */
[----:B------:R2:W-:Y:S01]  /*17360*/  LDGSTS.E [R11+0x58004], desc[UR8][R8.64], !P5 ;  /* 0x58004000080b7fae */ /* 0x0005e2000e921848 */
[----:B----4-:R-:W-:-:S05]  /*17370*/  IMAD.WIDE R6, R2, 0x4, R184 ;  /* 0x0000000402067825 */ /* 0x010fca00078e02b8 */
[----:B------:R4:W-:Y:S04]  /*17380*/  STL.64 [R1+0x928], R6 ;  /* 0x0009280601007387 */ /* 0x0009e80000100a00 */
[----:B------:R4:W-:Y:S01]  /*17390*/  LDGSTS.E [R11+0x5c004], desc[UR8][R6.64], !P5 ;  /* 0x5c004000060b7fae */ /* 0x0009e2000e921848 */
[----:B------:R-:W-:Y:S01]  /*173a0*/  ISETP.GE.U32.AND P5, PT, R157, 0x7fffff29, PT ;  /* 0x7fffff299d00780c */ /* 0x000fe20003fa6070 */
[----:B------:R-:W-:Y:S02]  /*173b0*/  VIADD R157, R170, 0xffffff4b ;  /* 0xffffff4baa9d7836 */ /* 0x000fe40000000000 */
[C---:B---3--:R-:W-:Y:S02]  /*173c0*/  IMAD.WIDE R176, R2.reuse, 0x4, R166 ;  /* 0x0000000402b07825 */ /* 0x048fe400078e02a6 */
[----:B------:R-:W3:Y:S02]  /*173d0*/  LDL.LU.64 R166, [R1+0x8d0] ;  /* 0x0008d00001a67983 */ /* 0x000ee40000300a00 */
[----:B------:R-:W-:-:S02]  /*173e0*/  IMAD.WIDE R174, R2, 0x4, R174 ;  /* 0x0000000402ae7825 */ /* 0x000fc400078e02ae */
[----:B------:R-:W3:Y:S04]  /*173f0*/  LDL.LU.64 R184, [R1+0x8c8] ;  /* 0x0008c80001b87983 */ /* 0x000ee80000300a00 */
[----:B------:R-:W-:Y:S04]  /*17400*/  STL.64 [R1+0x920], R176 ;  /* 0x000920b001007387 */ /* 0x000fe80000100a00 */
[----:B------:R-:W3:Y:S01]  /*17410*/  LDL.LU.64 R180, [R1+0x8c0] ;  /* 0x0008c00001b47983 */ /* 0x000ee20000300a00 */
[----:B--2---:R-:W-:-:S03]  /*17420*/  IMAD.WIDE R8, R2, 0x4, R182 ;  /* 0x0000000402087825 */ /* 0x004fc600078e02b6 */
[----:B------:R2:W-:Y:S04]  /*17430*/  STL.64 [R1+0x918], R174 ;  /* 0x000918ae01007387 */ /* 0x0005e80000100a00 */
[----:B------:R-:W3:Y:S01]  /*17440*/  LDL.LU.64 R170, [R1+0x8b8] ;  /* 0x0008b80001aa7983 */ /* 0x000ee20000300a00 */
[----:B----4-:R-:W-:-:S03]  /*17450*/  IMAD.WIDE R6, R2, 0x4, R178 ;  /* 0x0000000402067825 */ /* 0x010fc600078e02b2 */
[----:B------:R4:W-:Y:S04]  /*17460*/  STL.64 [R1+0x910], R8 ;  /* 0x0009100801007387 */ /* 0x0009e80000100a00 */
[----:B------:R1:W-:Y:S04]  /*17470*/  STL.64 [R1+0x908], R6 ;  /* 0x0009080601007387 */ /* 0x0003e80000100a00 */
[----:B------:R-:W-:Y:S04]  /*17480*/  LDGSTS.E [R11+0x50008], desc[UR8][R176.64], !P3 ;  /* 0x50008000b00b7fae */ /* 0x000fe8000d921848 */
[----:B------:R2:W-:Y:S01]  /*17490*/  LDGSTS.E [R11+0x54008], desc[UR8][R174.64], !P3 ;  /* 0x54008000ae0b7fae */ /* 0x0005e2000d921848 */
[----:B------:R-:W-:-:S03]  /*174a0*/  IMAD.WIDE R178, R2, 0x4, R172 ;  /* 0x0000000402b27825 */ /* 0x000fc600078e02ac */
[----:B------:R4:W-:Y:S04]  /*174b0*/  LDGSTS.E [R11+0x58008], desc[UR8][R8.64], !P3 ;  /* 0x58008000080b7fae */ /* 0x0009e8000d921848 */
[----:B------:R1:W-:Y:S04]  /*174c0*/  LDGSTS.E [R11+0x5c008], desc[UR8][R6.64], !P3 ;  /* 0x5c008000060b7fae */ /* 0x0003e8000d921848 */
[----:B------:R1:W-:Y:S01]  /*174d0*/  LDGSTS.E [R11+0x5000c], desc[UR8][R178.64], !P4 ;  /* 0x5000c000b20b7fae */ /* 0x0003e2000e121848 */
[----:B--2---:R-:W2:Y:S01]  /*174e0*/  LDC R174, c[0x0][0x230] ;  /* 0x00008c00ffae7b82 */ /* 0x004ea20000000800 */
[----:B------:R-:W-:-:S02]  /*174f0*/  IMAD.WIDE R172, R2, 0x4, R168 ;  /* 0x0000000402ac7825 */ /* 0x000fc400078e02a8 */
[----:B------:R-:W2:Y:S04]  /*17500*/  LDL.LU.64 R168, [R1+0x8b0] ;  /* 0x0008b00001a87983 */ /* 0x000ea80000300a00 */
[----:B------:R-:W2:Y:S04]  /*17510*/  LDL.LU.64 R186, [R1+0x8a8] ;  /* 0x0008a80001ba7983 */ /* 0x000ea80000300a00 */
[----:B------:R1:W-:Y:S04]  /*17520*/  STL.64 [R1+0x900], R178 ;  /* 0x000900b201007387 */ /* 0x0003e80000100a00 */
[----:B------:R-:W2:Y:S04]  /*17530*/  LDL.LU.64 R182, [R1+0x8a0] ;  /* 0x0008a00001b67983 */ /* 0x000ea80000300a00 */
[----:B------:R1:W-:Y:S04]  /*17540*/  STL.64 [R1+0x8f8], R172 ;  /* 0x0008f8ac01007387 */ /* 0x0003e80000100a00 */
[----:B------:R-:W2:Y:S01]  /*17550*/  LDL.LU.64 R176, [R1+0x898] ;  /* 0x0008980001b07983 */ /* 0x000ea20000300a00 */
[----:B----4-:R-:W-:-:S04]  /*17560*/  IMAD.WIDE R8, R2, 0x4, R190 ;  /* 0x0000000402087825 */ /* 0x010fc800078e02be */
[----:B-1----:R-:W-:Y:S01]  /*17570*/  IMAD.WIDE R6, R2, 0x4, R188 ;  /* 0x0000000402067825 */ /* 0x002fe200078e02bc */
[----:B------:R-:W-:Y:S01]  /*17580*/  STL.64 [R1+0x8f0], R8 ;  /* 0x0008f00801007387 */ /* 0x000fe20000100a00 */
[----:B------:R-:W-:Y:S01]  /*17590*/  ISETP.GE.U32.AND P3, PT, R157, 0x7fffff0c, PT ;  /* 0x7fffff0c9d00780c */ /* 0x000fe20003f66070 */
[----:B------:R-:W1:Y:S02]  /*175a0*/  LDC R178, c[0x0][0x230] ;  /* 0x00008c00ffb27b82 */ /* 0x000e640000000800 */
[----:B------:R-:W-:Y:S04]  /*175b0*/  LDGSTS.E [R11+0x5400c], desc[UR8][R172.64], !P4 ;  /* 0x5400c000ac0b7fae */ /* 0x000fe8000e121848 */
[----:B------:R-:W-:Y:S04]  /*175c0*/  STL.64 [R1+0x8e8], R6 ;  /* 0x0008e80601007387 */ /* 0x000fe80000100a00 */
[----:B------:R-:W-:Y:S04]  /*175d0*/  LDGSTS.E [R11+0x5800c], desc[UR8][R8.64], !P4 ;  /* 0x5800c000080b7fae */ /* 0x000fe8000e121848 */
[----:B------:R-:W4:Y:S04]  /*175e0*/  LDL.LU.64 R172, [R1+0x890] ;  /* 0x0008900001ac7983 */ /* 0x000f280000300a00 */
[----:B------:R3:W-:Y:S04]  /*175f0*/  LDGSTS.E [R11+0x5c00c], desc[UR8][R6.64], !P4 ;  /* 0x5c00c000060b7fae */ /* 0x0007e8000e121848 */
[----:B------:R3:W-:Y:S04]  /*17600*/  STL.64 [R1+0x23d8], R10 ;  /* 0x0023d80a01007387 */ /* 0x0007e80000100a00 */
[----:B------:R-:W4:Y:S01]  /*17610*/  LDL.LU.64 R188, [R1+0x888] ;  /* 0x0008880001bc7983 */ /* 0x000f220000300a00 */
[----:B------:R-:W-:-:S02]  /*17620*/  VIADD R157, R156, 0xffffff4a ;  /* 0xffffff4a9c9d7836 */ /* 0x000fc40000000000 */
[----:B------:R-:W1:Y:S03]  /*17630*/  LDC R156, c[0x0][0x230] ;  /* 0x00008c00ff9c7b82 */ /* 0x000e660000000800 */
[----:B------:R-:W-:Y:S01]  /*17640*/  ISETP.GE.U32.AND P4, PT, R157, 0x7fffff0b, PT ;  /* 0x7fffff0b9d00780c */ /* 0x000fe20003f86070 */
[----:B------:R-:W-:-:S04]  /*17650*/  VIADD R157, R252, 0xffffff49 ;  /* 0xffffff49fc9d7836 */ /* 0x000fc80000000000 */
[----:B------:R-:W1:Y:S01]  /*17660*/  LDC R252, c[0x0][0x230] ;  /* 0x00008c00fffc7b82 */ /* 0x000e620000000800 */
[----:B---3--:R-:W-:-:S04]  /*17670*/  IMAD.WIDE R166, R2, 0x4, R166 ;  /* 0x0000000402a67825 */ /* 0x008fc800078e02a6 */
[C---:B------:R-:W-:Y:S01]  /*17680*/  IMAD.WIDE R10, R2.reuse, 0x4, R184 ;  /* 0x00000004020a7825 */ /* 0x040fe200078e02b8 */
[----:B------:R3:W-:Y:S04]  /*17690*/  STL.64 [R1+0xb60], R166 ;  /* 0x000b60a601007387 */ /* 0x0007e80000100a00 */
[----:B------:R-:W-:Y:S01]  /*176a0*/  LDGSTS.E [R12+0x40000], desc[UR8][R166.64], !P2 ;  /* 0x40000000a60c7fae */ /* 0x000fe2000d121848 */
[----:B------:R-:W-:-:S03]  /*176b0*/  IMAD.WIDE R8, R2, 0x4, R180 ;  /* 0x0000000402087825 */ /* 0x000fc600078e02b4 */
[----:B------:R1:W-:Y:S04]  /*176c0*/  LDGSTS.E [R12+0x44000], desc[UR8][R10.64], !P2 ;  /* 0x440000000a0c7fae */ /* 0x0003e8000d121848 */
[----:B------:R-:W4:Y:S01]  /*176d0*/  LDL.LU.64 R180, [R1+0x880] ;  /* 0x0008800001b47983 */ /* 0x000f220000300a00 */
[----:B------:R-:W-:-:S03]  /*176e0*/  IMAD.WIDE R6, R2, 0x4, R170 ;  /* 0x0000000402067825 */ /* 0x000fc600078e02aa */
[----:B------:R1:W-:Y:S04]  /*176f0*/  STL.64 [R1+0xb58], R10 ;  /* 0x000b580a01007387 */ /* 0x0003e80000100a00 */
[----:B------:R-:W4:Y:S04]  /*17700*/  LDL.LU.64 R184, [R1+0x878] ;  /* 0x0008780001b87983 */ /* 0x000f280000300a00 */
[----:B------:R1:W-:Y:S04]  /*17710*/  STL.64 [R1+0xb50], R8 ;  /* 0x000b500801007387 */ /* 0x0003e80000100a00 */
[----:B------:R1:W-:Y:S04]  /*17720*/  STL.64 [R1+0xb48], R6 ;  /* 0x000b480601007387 */ /* 0x0003e80000100a00 */
[----:B---3--:R-:W3:Y:S04]  /*17730*/  LDL.LU.64 R166, [R1+0x870] ;  /* 0x0008700001a67983 */ /* 0x008ee80000300a00 */
[----:B------:R-:W3:Y:S04]  /*17740*/  LDL.LU.64 R170, [R1+0x498] ;  /* 0x0004980001aa7983 */ /* 0x000ee80000300a00 */
[----:B------:R1:W-:Y:S04]  /*17750*/  LDGSTS.E [R12+0x48000], desc[UR8][R8.64], !P2 ;  /* 0x48000000080c7fae */ /* 0x0003e8000d121848 */
[----:B------:R1:W-:Y:S01]  /*17760*/  LDGSTS.E [R12+0x4c000], desc[UR8][R6.64], !P2 ;  /* 0x4c000000060c7fae */ /* 0x0003e2000d121848 */
[----:B--2---:R-:W-:-:S04]  /*17770*/  IMAD.WIDE R168, R2, 0x4, R168 ;  /* 0x0000000402a87825 */ /* 0x004fc800078e02a8 */
[C---:B-1----:R-:W-:Y:S01]  /*17780*/  IMAD.WIDE R10, R2.reuse, 0x4, R186 ;  /* 0x00000004020a7825 */ /* 0x042fe200078e02ba */
[----:B------:R1:W-:Y:S04]  /*17790*/  STL.64 [R1+0xb40], R168 ;  /* 0x000b40a801007387 */ /* 0x0003e80000100a00 */
[----:B------:R2:W-:Y:S01]  /*177a0*/  STL.64 [R1+0xb38], R10 ;  /* 0x000b380a01007387 */ /* 0x0005e20000100a00 */
[----:B------:R-:W-:-:S03]  /*177b0*/  IMAD.WIDE R8, R2, 0x4, R182 ;  /* 0x0000000402087825 */ /* 0x000fc600078e02b6 */
[----:B------:R-:W3:Y:S04]  /*177c0*/  LDL.LU.64 R186, [R1+0x488] ;  /* 0x0004880001ba7983 */ /* 0x000ee80000300a00 */
[----:B------:R-:W-:Y:S01]  /*177d0*/  STL.64 [R1+0xb30], R8 ;  /* 0x000b300801007387 */ /* 0x000fe20000100a00 */
[----:B------:R-:W-:-:S03]  /*177e0*/  IMAD.WIDE R6, R2, 0x4, R176 ;  /* 0x0000000402067825 */ /* 0x000fc600078e02b0 */
[----:B------:R-:W-:Y:S04]  /*177f0*/  LDGSTS.E [R12+0x40004], desc[UR8][R168.64], !P1 ;  /* 0x40004000a80c7fae */ /* 0x000fe8000c921848 */
[----:B------:R-:W3:Y:S04]  /*17800*/  LDL.LU.64 R176, [R1+0x478] ;  /* 0x0004780001b07983 */ /* 0x000ee80000300a00 */
[----:B------:R-:W-:Y:S01]  /*17810*/  STL.64 [R1+0xb28], R6 ;  /* 0x000b280601007387 */ /* 0x000fe20000100a00 */
[----:B------:R-:W-:-:S03]  /*17820*/  ISETP.GE.U32.AND P2, PT, R157, 0x7fffff0a, PT ;  /* 0x7fffff0a9d00780c */ /* 0x000fc60003f46070 */
[----:B-1----:R-:W3:Y:S01]  /*17830*/  LDL.LU.64 R168, [R1+0x468] ;  /* 0x0004680001a87983 */ /* 0x002ee20000300a00 */
[----:B------:R-:W-:-:S03]  /*17840*/  IADD3 R157, R174, -0xb8, RZ ;  /* 0xffffff48ae9d7810 */ /* 0x000fc60007ffe0ff */
[----:B------:R-:W3:Y:S04]  /*17850*/  LDL.LU.64 R182, [R1+0x460] ;  /* 0x0004600001b67983 */ /* 0x000ee80000300a00 */
[----:B------:R-:W3:Y:S04]  /*17860*/  LDL.LU.64 R174, [R1+0x458] ;  /* 0x0004580001ae7983 */ /* 0x000ee80000300a00 */
[----:B------:R2:W-:Y:S01]  /*17870*/  LDGSTS.E [R12+0x44004], desc[UR8][R10.64], !P1 ;  /* 0x440040000a0c7fae */ /* 0x0005e2000c921848 */
[----:B----4-:R-:W-:-:S03]  /*17880*/  IMAD.WIDE R172, R2, 0x4, R172 ;  /* 0x0000000402ac7825 */ /* 0x010fc600078e02ac */
[----:B------:R-:W-:Y:S04]  /*17890*/  LDGSTS.E [R12+0x48004], desc[UR8][R8.64], !P1 ;  /* 0x48004000080c7fae */ /* 0x000fe8000c921848 */
[----:B------:R-:W-:Y:S04]  /*178a0*/  LDGSTS.E [R12+0x4c004], desc[UR8][R6.64], !P1 ;  /* 0x4c004000060c7fae */ /* 0x000fe8000c921848 */
[----:B------:R1:W-:Y:S01]  /*178b0*/  STL.64 [R1+0xb20], R172 ;  /* 0x000b20ac01007387 */ /* 0x0003e20000100a00 */
[----:B--2---:R-:W-:-:S03]  /*178c0*/  IMAD.WIDE R10, R2, 0x4, R188 ;  /* 0x00000004020a7825 */ /* 0x004fc600078e02bc */
[----:B------:R1:W-:Y:S04]  /*178d0*/  LDGSTS.E [R12+0x40008], desc[UR8][R172.64], !P6 ;  /* 0x40008000ac0c7fae */ /* 0x0003e8000f121848 */
[----:B------:R2:W-:Y:S01]  /*178e0*/  LDGSTS.E [R12+0x44008], desc[UR8][R10.64], !P6 ;  /* 0x440080000a0c7fae */ /* 0x0005e2000f121848 */
[----:B------:R-:W-:Y:S01]  /*178f0*/  ISETP.GE.U32.AND P1, PT, R157, 0x7fffff09, PT ;  /* 0x7fffff099d00780c */ /* 0x000fe20003f26070 */
[----:B------:R-:W-:Y:S01]  /*17900*/  VIADD R157, R178, 0xffffff67 ;  /* 0xffffff67b29d7836 */ /* 0x000fe20000000000 */
[----:B-1----:R-:W1:Y:S08]  /*17910*/  LDC R173, c[0x0][0x230] ;  /* 0x00008c00ffad7b82 */ /* 0x002e700000000800 */
[----:B------:R-:W4:Y:S01]  /*17920*/  LDC R172, c[0x0][0x230] ;  /* 0x00008c00ffac7b82 */ /* 0x000f220000000800 */
[----:B------:R-:W-:-:S02]  /*17930*/  IMAD.WIDE R8, R2, 0x4, R180 ;  /* 0x0000000402087825 */ /* 0x000fc400078e02b4 */
[----:B------:R-:W4:Y:S02]  /*17940*/  LDL.LU.64 R180, [R1+0x448] ;  /* 0x0004480001b47983 */ /* 0x000f240000300a00 */
[C---:B------:R-:W-:Y:S02]  /*17950*/  IMAD.WIDE R6, R2.reuse, 0x4, R184 ;  /* 0x0000000402067825 */ /* 0x040fe400078e02b8 */
[----:B------:R2:W-:Y:S04]  /*17960*/  STL.64 [R1+0xb18], R10 ;  /* 0x000b180a01007387 */ /* 0x0005e80000100a00 */
[----:B------:R1:W-:Y:S04]  /*17970*/  STL.64 [R1+0xb10], R8 ;  /* 0x000b100801007387 */ /* 0x0003e80000100a00 */
[----:B------:R1:W-:Y:S01]  /*17980*/  STL.64 [R1+0xb08], R6 ;  /* 0x000b080601007387 */ /* 0x0003e20000100a00 */
[----:B---3--:R-:W-:-:S03]  /*17990*/  IMAD.WIDE R166, R2, 0x4, R166 ;  /* 0x0000000402a67825 */ /* 0x008fc600078e02a6 */
[----:B------:R1:W-:Y:S01]  /*179a0*/  LDGSTS.E [R12+0x48008], desc[UR8][R8.64], !P6 ;  /* 0x48008000080c7fae */ /* 0x0003e2000f121848 */
[----:B--2---:R-:W-:-:S03]  /*179b0*/  IMAD.WIDE R10, R2, 0x4, R170 ;  /* 0x00000004020a7825 */ /* 0x004fc600078e02aa */
[----:B------:R2:W-:Y:S04]  /*179c0*/  LDGSTS.E [R12+0x4c008], desc[UR8][R6.64], !P6 ;  /* 0x4c008000060c7fae */ /* 0x0005e8000f121848 */
[----:B------:R-:W3:Y:S04]  /*179d0*/  LDL.LU.64 R170, [R1+0x438] ;  /* 0x0004380001aa7983 */ /* 0x000ee80000300a00 */
[----:B------:R-:W3:Y:S04]  /*179e0*/  LDL.LU.64 R188, [R1+0x428] ;  /* 0x0004280001bc7983 */ /* 0x000ee80000300a00 */
[----:B------:R2:W-:Y:S04]  /*179f0*/  STL.64 [R1+0xb00], R166 ;  /* 0x000b00a601007387 */ /* 0x0005e80000100a00 */
[----:B------:R-:W3:Y:S04]  /*17a00*/  LDL.LU.64 R184, [R1+0x418] ;  /* 0x0004180001b87983 */ /* 0x000ee80000300a00 */
[----:B------:R-:W-:Y:S04]  /*17a10*/  STL.64 [R1+0xaf8], R10 ;  /* 0x000af80a01007387 */ /* 0x000fe80000100a00 */
[----:B------:R-:W3:Y:S01]  /*17a20*/  LDL.LU.64 R178, [R1+0x408] ;  /* 0x0004080001b27983 */ /* 0x000ee20000300a00 */
[----:B-1----:R-:W-:-:S03]  /*17a30*/  IMAD.WIDE R8, R2, 0x4, R186 ;  /* 0x0000000402087825 */ /* 0x002fc600078e02ba */
[----:B------:R-:W-:Y:S04]  /*17a40*/  LDGSTS.E [R12+0x4000c], desc[UR8][R166.64], !P5 ;  /* 0x4000c000a60c7fae */ /* 0x000fe8000e921848 */
[----:B------:R1:W-:Y:S04]  /*17a50*/  STL.64 [R1+0xaf0], R8 ;  /* 0x000af00801007387 */ /* 0x0003e80000100a00 */
[----:B------:R-:W-:Y:S01]  /*17a60*/  LDGSTS.E [R12+0x4400c], desc[UR8][R10.64], !P5 ;  /* 0x4400c0000a0c7fae */ /* 0x000fe2000e921848 */
[----:B--2---:R-:W-:-:S03]  /*17a70*/  IMAD.WIDE R6, R2, 0x4, R176 ;  /* 0x0000000402067825 */ /* 0x004fc600078e02b0 */
[----:B------:R1:W-:Y:S04]  /*17a80*/  LDGSTS.E [R12+0x4800c], desc[UR8][R8.64], !P5 ;  /* 0x4800c000080c7fae */ /* 0x0003e8000e921848 */
[----:B------:R4:W-:Y:S01]  /*17a90*/  STL.64 [R1+0xae8], R6 ;  /* 0x000ae80601007387 */ /* 0x0009e20000100a00 */
[----:B------:R-:W-:-:S03]  /*17aa0*/  IMAD.WIDE R168, R2, 0x4, R168 ;  /* 0x0000000402a87825 */ /* 0x000fc600078e02a8 */
[----:B------:R-:W2:Y:S04]  /*17ab0*/  LDL.LU.64 R166, [R1+0x3f8] ;  /* 0x0003f80001a67983 */ /* 0x000ea80000300a00 */
[----:B------:R-:W2:Y:S01]  /*17ac0*/  LDL.LU.64 R176, [R1+0x3e8] ;  /* 0x0003e80001b07983 */ /* 0x000ea20000300a00 */
[----:B-1----:R-:W-:-:S03]  /*17ad0*/  IMAD.WIDE R8, R2, 0x4, R174 ;  /* 0x0000000402087825 */ /* 0x002fc600078e02ae */
[----:B------:R1:W-:Y:S04]  /*17ae0*/  STL.64 [R1+0x8e0], R168 ;  /* 0x0008e0a801007387 */ /* 0x0003e80000100a00 */
[----:B------:R-:W2:Y:S01]  /*17af0*/  LDL.LU.64 R174, [R1+0x3d8] ;  /* 0x0003d80001ae7983 */ /* 0x000ea20000300a00 */
[----:B------:R-:W-:-:S03]  /*17b00*/  IMAD.WIDE R10, R2, 0x4, R182 ;  /* 0x00000004020a7825 */ /* 0x000fc600078e02b6 */
[----:B------:R4:W-:Y:S04]  /*17b10*/  LDGSTS.E [R12+0x4c00c], desc[UR8][R6.64], !P5 ;  /* 0x4c00c000060c7fae */ /* 0x0009e8000e921848 */
[----:B------:R3:W-:Y:S04]  /*17b20*/  STL.64 [R1+0x8d8], R10 ;  /* 0x0008d80a01007387 */ /* 0x0007e80000100a00 */
[----:B------:R-:W2:Y:S04]  /*17b30*/  LDL.LU.64 R186, [R1+0x3c8] ;  /* 0x0003c80001ba7983 */ /* 0x000ea80000300a00 */
[----:B------:R3:W-:Y:S04]  /*17b40*/  STL.64 [R1+0x8d0], R8 ;  /* 0x0008d00801007387 */ /* 0x0007e80000100a00 */
[----:B------:R-:W-:Y:S04]  /*17b50*/  LDGSTS.E [R12+0x50000], desc[UR8][R168.64], !P3 ;  /* 0x50000000a80c7fae */ /* 0x000fe8000d921848 */
[----:B------:R3:W-:Y:S04]  /*17b60*/  LDGSTS.E [R12+0x54000], desc[UR8][R10.64], !P3 ;  /* 0x540000000a0c7fae */ /* 0x0007e8000d921848 */
[----:B------:R3:W-:Y:S01]  /*17b70*/  LDGSTS.E [R12+0x58000], desc[UR8][R8.64], !P3 ;  /* 0x58000000080c7fae */ /* 0x0007e2000d921848 */
[----:B----4-:R-:W-:-:S05]  /*17b80*/  IMAD.WIDE R6, R2, 0x4, R180 ;  /* 0x0000000402067825 */ /* 0x010fca00078e02b4 */
[----:B------:R4:W-:Y:S04]  /*17b90*/  STL.64 [R1+0x8c8], R6 ;  /* 0x0008c80601007387 */ /* 0x0009e80000100a00 */
[----:B-1----:R-:W2:Y:S04]  /*17ba0*/  LDL.LU.64 R168, [R1+0x3b8] ;  /* 0x0003b80001a87983 */ /* 0x002ea80000300a00 */
[----:B------:R-:W2:Y:S04]  /*17bb0*/  LDL.LU.64 R182, [R1+0x3a8] ;  /* 0x0003a80001b67983 */ /* 0x000ea80000300a00 */
[----:B------:R-:W2:Y:S04]  /*17bc0*/  LDL.LU.64 R180, [R1+0x398] ;  /* 0x0003980001b47983 */ /* 0x000ea80000300a00 */
[----:B------:R4:W-:Y:S01]  /*17bd0*/  LDGSTS.E [R12+0x5c000], desc[UR8][R6.64], !P3 ;  /* 0x5c000000060c7fae */ /* 0x0009e2000d921848 */
[----:B---3--:R-:W-:-:S04]  /*17be0*/  IMAD.WIDE R170, R2, 0x4, R170 ;  /* 0x0000000402aa7825 */ /* 0x008fc800078e02aa */
[C---:B------:R-:W-:Y:S01]  /*17bf0*/  IMAD.WIDE R10, R2.reuse, 0x4, R188 ;  /* 0x00000004020a7825 */ /* 0x040fe200078e02bc */
[----:B------:R1:W-:Y:S03]  /*17c00*/  STL.64 [R1+0x8c0], R170 ;  /* 0x0008c0aa01007387 */ /* 0x0003e60000100a00 */
[C---:B------:R-:W-:Y:S01]  /*17c10*/  IMAD.WIDE R8, R2.reuse, 0x4, R184 ;  /* 0x0000000402087825 */ /* 0x040fe200078e02b8 */
[----:B------:R3:W-:Y:S04]  /*17c20*/  STL.64 [R1+0x8b8], R10 ;  /* 0x0008b80a01007387 */ /* 0x0007e80000100a00 */
[----:B------:R3:W-:Y:S01]  /*17c30*/  STL.64 [R1+0x8b0], R8 ;  /* 0x0008b00801007387 */ /* 0x0007e20000100a00 */
[----:B----4-:R-:W-:-:S03]  /*17c40*/  IMAD.WIDE R6, R2, 0x4, R178 ;  /* 0x0000000402067825 */ /* 0x010fc600078e02b2 */
[----:B------:R-:W-:Y:S04]  /*17c50*/  LDGSTS.E [R12+0x50004], desc[UR8][R170.64], !P4 ;  /* 0x50004000aa0c7fae */ /* 0x000fe8000e121848 */
[----:B------:R-:W4:Y:S04]  /*17c60*/  LDL.LU.64 R178, [R1+0x388] ;  /* 0x0003880001b27983 */ /* 0x000f280000300a00 */
[----:B------:R3:W-:Y:S04]  /*17c70*/  STL.64 [R1+0x8a8], R6 ;  /* 0x0008a80601007387 */ /* 0x0007e80000100a00 */
[----:B-1----:R-:W4:Y:S04]  /*17c80*/  LDL.LU.64 R170, [R1+0x378] ;  /* 0x0003780001aa7983 */ /* 0x002f280000300a00 */
[----:B------:R3:W-:Y:S04]  /*17c90*/  LDGSTS.E [R12+0x54004], desc[UR8][R10.64], !P4 ;  /* 0x540040000a0c7fae */ /* 0x0007e8000e121848 */
[----:B------:R1:W-:Y:S01]  /*17ca0*/  LDGSTS.E [R12+0x58004], desc[UR8][R8.64], !P4 ;  /* 0x58004000080c7fae */ /* 0x0003e2000e121848 */
[----:B--2---:R-:W-:Y:S01]  /*17cb0*/  IMAD.WIDE R184, R2, 0x4, R166 ;  /* 0x0000000402b87825 */ /* 0x004fe200078e02a6 */
[----:B------:R-:W-:-:S02]  /*17cc0*/  ISETP.GE.U32.AND P6, PT, R157, 0x7fffff28, PT ;  /* 0x7fffff289d00780c */ /* 0x000fc40003fc6070 */
[----:B------:R-:W2:Y:S01]  /*17cd0*/  LDL.LU.64 R166, [R1+0x368] ;  /* 0x0003680001a67983 */ /* 0x000ea20000300a00 */
[----:B---3--:R-:W-:-:S03]  /*17ce0*/  IMAD.WIDE R10, R2, 0x4, R176 ;  /* 0x00000004020a7825 */ /* 0x008fc600078e02b0 */
[----:B------:R3:W-:Y:S04]  /*17cf0*/  STL.64 [R1+0x8a0], R184 ;  /* 0x0008a0b801007387 */ /* 0x0007e80000100a00 */
[----:B------:R-:W2:Y:S01]  /*17d00*/  LDL.LU.64 R176, [R1+0x358] ;  /* 0x0003580001b07983 */ /* 0x000ea20000300a00 */
[----:B-1----:R-:W-:-:S03]  /*17d10*/  IMAD.WIDE R8, R2, 0x4, R174 ;  /* 0x0000000402087825 */ /* 0x002fc600078e02ae */
[----:B------:R-:W2:Y:S01]  /*17d20*/  LDL.LU.64 R174, [R1+0x350] ;  /* 0x0003500001ae7983 */ /* 0x000ea20000300a00 */
[----:B------:R-:W-:Y:S02]  /*17d30*/  VIADD R157, R156, 0xffffff66 ;  /* 0xffffff669c9d7836 */ /* 0x000fe40000000000 */
[----:B------:R-:W1:Y:S01]  /*17d40*/  LDC R156, c[0x0][0x230] ;  /* 0x00008c00ff9c7b82 */ /* 0x000e620000000800 */
[----:B------:R3:W-:Y:S02]  /*17d50*/  LDGSTS.E [R12+0x5c004], desc[UR8][R6.64], !P4 ;  /* 0x5c004000060c7fae */ /* 0x0007e4000e121848 */
[----:B------:R-:W-:Y:S01]  /*17d60*/  ISETP.GE.U32.AND P5, PT, R157, 0x7fffff27, PT ;  /* 0x7fffff279d00780c */ /* 0x000fe20003fa6070 */
[----:B------:R-:W-:Y:S01]  /*17d70*/  VIADD R157, R252, 0xffffff65 ;  /* 0xffffff65fc9d7836 */ /* 0x000fe20000000000 */
[----:B------:R-:W-:Y:S03]  /*17d80*/  LDGSTS.E [R12+0x50008], desc[UR8][R184.64], !P2 ;  /* 0x50008000b80c7fae */ /* 0x000fe6000d121848 */
[----:B------:R-:W2:Y:S01]  /*17d90*/  LDC R252, c[0x0][0x230] ;  /* 0x00008c00fffc7b82 */ /* 0x000ea20000000800 */
[----:B------:R-:W-:Y:S01]  /*17da0*/  ISETP.GE.U32.AND P3, PT, R157, 0x7fffff26, PT ;  /* 0x7fffff269d00780c */ /* 0x000fe20003f66070 */
[----:B------:R1:W-:Y:S01]  /*17db0*/  STL.64 [R1+0x898], R10 ;  /* 0x0008980a01007387 */ /* 0x0003e20000100a00 */
[----:B---3--:R-:W-:Y:S01]  /*17dc0*/  IMAD.WIDE R6, R2, 0x4, R186 ;  /* 0x0000000402067825 */ /* 0x008fe200078e02ba */
[----:B------:R-:W-:-:S02]  /*17dd0*/  IADD3 R157, R173, -0x9c, RZ ;  /* 0xffffff64ad9d7810 */ /* 0x000fc40007ffe0ff */
[----:B------:R3:W-:Y:S04]  /*17de0*/  LDGSTS.E [R12+0x54008], desc[UR8][R10.64], !P2 ;  /* 0x540080000a0c7fae */ /* 0x0007e8000d121848 */
[----:B------:R3:W-:Y:S01]  /*17df0*/  STL.64 [R1+0x890], R8 ;  /* 0x0008900801007387 */ /* 0x0007e20000100a00 */
[----:B------:R-:W-:-:S03]  /*17e00*/  ISETP.GE.U32.AND P4, PT, R157, 0x7fffff25, PT ;  /* 0x7fffff259d00780c */ /* 0x000fc60003f86070 */
[----:B------:R4:W-:Y:S01]  /*17e10*/  STL.64 [R1+0x888], R6 ;  /* 0x0008880601007387 */ /* 0x0009e20000100a00 */
[----:B-1----:R-:W-:Y:S02]  /*17e20*/  VIADD R157, R156, 0xffffff47 ;  /* 0xffffff479c9d7836 */ /* 0x002fe40000000000 */
[----:B------:R-:W1:Y:S01]  /*17e30*/  LDC R156, c[0x0][0x230] ;  /* 0x00008c00ff9c7b82 */ /* 0x000e620000000800 */
[----:B------:R3:W-:Y:S04]  /*17e40*/  LDGSTS.E [R12+0x58008], desc[UR8][R8.64], !P2 ;  /* 0x58008000080c7fae */ /* 0x0007e8000d121848 */
[----:B------:R-:W2:Y:S04]  /*17e50*/  LDL.LU.64 R184, [R1+0x348] ;  /* 0x0003480001b87983 */ /* 0x000ea80000300a00 */
[----:B------:R4:W-:Y:S01]  /*17e60*/  LDGSTS.E [R12+0x5c008], desc[UR8][R6.64], !P2 ;  /* 0x5c008000060c7fae */ /* 0x0009e2000d121848 */
[----:B------:R-:W-:Y:S01]  /*17e70*/  ISETP.GE.U32.AND P2, PT, R157, 0x7fffff08, PT ;  /* 0x7fffff089d00780c */ /* 0x000fe20003f46070 */
[----:B------:R-:W-:-:S02]  /*17e80*/  VIADD R157, R172, 0xffffff46 ;  /* 0xffffff46ac9d7836 */ /* 0x000fc40000000000 */
[----:B------:R-:W-:-:S04]  /*17e90*/  IMAD.WIDE R168, R2, 0x4, R168 ;  /* 0x0000000402a87825 */ /* 0x000fc800078e02a8 */
[C---:B---3--:R-:W-:Y:S01]  /*17ea0*/  IMAD.WIDE R10, R2.reuse, 0x4, R182 ;  /* 0x00000004020a7825 */ /* 0x048fe200078e02b6 */
[----:B------:R3:W-:Y:S03]  /*17eb0*/  STL.64 [R1+0x880], R168 ;  /* 0x000880a801007387 */ /* 0x0007e60000100a00 */
[C---:B------:R-:W-:Y:S01]  /*17ec0*/  IMAD.WIDE R8, R2.reuse, 0x4, R180 ;  /* 0x0000000402087825 */ /* 0x040fe200078e02b4 */
[----:B------:R-:W2:Y:S04]  /*17ed0*/  LDL.LU.64 R182, [R1+0x340] ;  /* 0x0003400001b67983 */ /* 0x000ea80000300a00 */
[----:B------:R1:W-:Y:S04]  /*17ee0*/  STL.64 [R1+0x878], R10 ;  /* 0x0008780a01007387 */ /* 0x0003e80000100a00 */
[----:B------:R-:W2:Y:S04]  /*17ef0*/  LDL.LU.64 R188, [R1+0x338] ;  /* 0x0003380001bc7983 */ /* 0x000ea80000300a00 */
[----:B------:R1:W-:Y:S04]  /*17f00*/  STL.64 [R1+0x870], R8 ;  /* 0x0008700801007387 */ /* 0x0003e80000100a00 */
[----:B------:R-:W2:Y:S04]  /*17f10*/  LDL.LU.64 R186, [R1+0x330] ;  /* 0x0003300001ba7983 */ /* 0x000ea80000300a00 */
[----:B------:R-:W-:Y:S04]  /*17f20*/  LDGSTS.E [R12+0x5000c], desc[UR8][R168.64], !P1 ;  /* 0x5000c000a80c7fae */ /* 0x000fe8000c921848 */
[----:B------:R1:W-:Y:S04]  /*17f30*/  LDGSTS.E [R12+0x5400c], desc[UR8][R10.64], !P1 ;  /* 0x5400c0000a0c7fae */ /* 0x0003e8000c921848 */
[----:B------:R1:W-:Y:S01]  /*17f40*/  LDGSTS.E [R12+0x5800c], desc[UR8][R8.64], !P1 ;  /* 0x5800c000080c7fae */ /* 0x0003e2000c921848 */
[----:B----4-:R-:W-:-:S05]  /*17f50*/  IMAD.WIDE R6, R2, 0x4, R178 ;  /* 0x0000000402067825 */ /* 0x010fca00078e02b2 */
[----:B------:R4:W-:Y:S01]  /*17f60*/  STL.64 [R1+0x868], R6 ;  /* 0x0008680601007387 */ /* 0x0009e20000100a00 */
[----:B------:R-:W-:-:S03]  /*17f70*/  IMAD.WIDE R170, R2, 0x4, R170 ;  /* 0x0000000402aa7825 */ /* 0x000fc600078e02aa */
[----:B------:R-:W4:Y:S04]  /*17f80*/  LDL.LU.64 R172, [R1+0x328] ;  /* 0x0003280001ac7983 */ /* 0x000f280000300a00 */
[----:B---3--:R-:W3:Y:S04]  /*17f90*/  LDL.LU.64 R168, [R1+0x320] ;  /* 0x0003200001a87983 */ /* 0x008ee80000300a00 */
[----:B------:R-:W3:Y:S01]  /*17fa0*/  LDL.LU.64 R178, [R1+0x318] ;  /* 0x0003180001b27983 */ /* 0x000ee20000300a00 */
[----:B--2---:R-:W-:-:S03]  /*17fb0*/  IMAD.WIDE R166, R2, 0x4, R166 ;  /* 0x0000000402a67825 */ /* 0x004fc600078e02a6 */
[----:B------:R2:W-:Y:S04]  /*17fc0*/  STL.64 [R1+0xae0], R170 ;  /* 0x000ae0aa01007387 */ /* 0x0005e80000100a00 */
[----:B------:R2:W-:Y:S01]  /*17fd0*/  STL.64 [R1+0xad8], R166 ;  /* 0x000ad8a601007387 */ /* 0x0005e20000100a00 */
[----:B-1----:R-:W-:-:S03]  /*17fe0*/  IMAD.WIDE R10, R2, 0x4, R176 ;  /* 0x00000004020a7825 */ /* 0x002fc600078e02b0 */
[----:B------:R4:W-:Y:S01]  /*17ff0*/  LDGSTS.E [R12+0x5c00c], desc[UR8][R6.64], !P1 ;  /* 0x5c00c000060c7fae */ /* 0x0009e2000c921848 */
[----:B------:R-:W-:-:S03]  /*18000*/  IMAD.WIDE R8, R2, 0x4, R174 ;  /* 0x0000000402087825 */ /* 0x000fc600078e02ae */
[----:B------:R-:W3:Y:S04]  /*18010*/  LDL.LU.64 R176, [R1+0x310] ;  /* 0x0003100001b07983 */ /* 0x000ee80000300a00 */
[----:B------:R1:W-:Y:S04]  /*18020*/  STL.64 [R1+0xad0], R10 ;  /* 0x000ad00a01007387 */ /* 0x0003e80000100a00 */
[----:B------:R-:W-:Y:S01]  /*18030*/  LDGSTS.E [R13+0x40000], desc[UR8][R170.64], !P6 ;  /* 0x40000000aa0d7fae */ /* 0x000fe2000f121848 */
[----:B----4-:R-:W4:Y:S03]  /*18040*/  LDC R6, c[0x0][0x230] ;  /* 0x00008c00ff067b82 */ /* 0x010f260000000800 */
[----:B------:R1:W-:Y:S04]  /*18050*/  STL.64 [R1+0xac8], R8 ;  /* 0x000ac80801007387 */ /* 0x0003e80000100a00 */
[----:B------:R-:W-:Y:S01]  /*18060*/  LDGSTS.E [R13+0x44000], desc[UR8][R166.64], !P6 ;  /* 0x44000000a60d7fae */ /* 0x000fe2000f121848 */
[----:B------:R-:W4:Y:S03]  /*18070*/  LDC R7, c[0x0][0x230] ;  /* 0x00008c00ff077b82 */ /* 0x000f260000000800 */
[----:B--2---:R-:W2:Y:S04]  /*18080*/  LDL.LU.64 R170, [R1+0x308] ;  /* 0x0003080001aa7983 */ /* 0x004ea80000300a00 */
[----:B------:R1:W-:Y:S04]  /*18090*/  LDGSTS.E [R13+0x48000], desc[UR8][R10.64], !P6 ;  /* 0x480000000a0d7fae */ /* 0x0003e8000f121848 */
[----:B------:R-:W4:Y:S04]  /*180a0*/  LDL.LU.64 R166, [R1+0x300] ;  /* 0x0003000001a67983 */ /* 0x000f280000300a00 */
[----:B------:R-:W4:Y:S04]  /*180b0*/  LDL.LU.64 R180, [R1+0x2f8] ;  /* 0x0002f80001b47983 */ /* 0x000f280000300a00 */
[----:B------:R-:W4:Y:S01]  /*180c0*/  LDL.LU.64 R174, [R1+0x2f0] ;  /* 0x0002f00001ae7983 */ /* 0x000f220000300a00 */
[----:B------:R-:W-:-:S03]  /*180d0*/  IMAD.WIDE R184, R2, 0x4, R184 ;  /* 0x0000000402b87825 */ /* 0x000fc600078e02b8 */
[----:B------:R1:W-:Y:S04]  /*180e0*/  LDGSTS.E [R13+0x4c000], desc[UR8][R8.64], !P6 ;  /* 0x4c000000080d7fae */ /* 0x0003e8000f121848 */
[----:B------:R1:W-:Y:S04]  /*180f0*/  STL.64 [R1+0xac0], R184 ;  /* 0x000ac0b801007387 */ /* 0x0003e80000100a00 */
[----:B------:R1:W-:Y:S01]  /*18100*/  LDGSTS.E [R13+0x40004], desc[UR8][R184.64], !P5 ;  /* 0x40004000b80d7fae */ /* 0x0003e2000e921848 */
[----:B------:R-:W-:-:S04]  /*18110*/  IMAD.WIDE R182, R2, 0x4, R182 ;  /* 0x0000000402b67825 */ /* 0x000fc800078e02b6 */
[C---:B-1----:R-:W-:Y:S01]  /*18120*/  IMAD.WIDE R10, R2.reuse, 0x4, R188 ;  /* 0x00000004020a7825 */ /* 0x042fe200078e02bc */
[----:B------:R3:W-:Y:S04]  /*18130*/  STL.64 [R1+0xab8], R182 ;  /* 0x000ab8b601007387 */ /* 0x0007e80000100a00 */
[----:B------:R3:W-:Y:S01]  /*18140*/  LDGSTS.E [R13+0x44004], desc[UR8][R182.64], !P5 ;  /* 0x44004000b60d7fae */ /* 0x0007e2000e921848 */
[----:B------:R-:W-:-:S03]  /*18150*/  IMAD.WIDE R8, R2, 0x4, R186 ;  /* 0x0000000402087825 */ /* 0x000fc600078e02ba */
[----:B------:R1:W-:Y:S04]  /*18160*/  STL.64 [R1+0xab0], R10 ;  /* 0x000ab00a01007387 */ /* 0x0003e80000100a00 */
[----:B------:R1:W-:Y:S04]  /*18170*/  STL.64 [R1+0xaa8], R8 ;  /* 0x000aa80801007387 */ /* 0x0003e80000100a00 */
[----:B------:R1:W-:Y:S04]  /*18180*/  LDGSTS.E [R13+0x48004], desc[UR8][R10.64], !P5 ;  /* 0x480040000a0d7fae */ /* 0x0003e8000e921848 */
[----:B------:R1:W-:Y:S01]  /*18190*/  LDGSTS.E [R13+0x4c004], desc[UR8][R8.64], !P5 ;  /* 0x4c004000080d7fae */ /* 0x0003e2000e921848 */
[----:B------:R-:W-:-:S03]  /*181a0*/  IMAD.WIDE R184, R2, 0x4, R172 ;  /* 0x0000000402b87825 */ /* 0x000fc600078e02ac */
[----:B------:R-:W4:Y:S01]  /*181b0*/  LDL.LU.64 R172, [R1+0x2e8] ;  /* 0x0002e80001ac7983 */ /* 0x000f220000300a00 */
[----:B---3--:R-:W-:-:S03]  /*181c0*/  IMAD.WIDE R182, R2, 0x4, R168 ;  /* 0x0000000402b67825 */ /* 0x008fc600078e02a8 */
[----:B------:R-:W3:Y:S01]  /*181d0*/  LDL.LU.64 R168, [R1+0x2e0] ;  /* 0x0002e00001a87983 */ /* 0x000ee20000300a00 */
[----:B-1----:R-:W-:-:S03]  /*181e0*/  IMAD.WIDE R10, R2, 0x4, R178 ;  /* 0x00000004020a7825 */ /* 0x002fc600078e02b2 */
[----:B------:R-:W-:Y:S04]  /*181f0*/  STL.64 [R1+0xaa0], R184 ;  /* 0x000aa0b801007387 */ /* 0x000fe80000100a00 */
[----:B------:R-:W-:Y:S04]  /*18200*/  STL.64 [R1+0xa98], R182 ;  /* 0x000a98b601007387 */ /* 0x000fe80000100a00 */
[----:B------:R-:W3:Y:S04]  /*18210*/  LDL.LU.64 R178, [R1+0x258] ;  /* 0x0002580001b27983 */ /* 0x000ee80000300a00 */
[----:B------:R-:W-:Y:S01]  /*18220*/  LDGSTS.E [R13+0x40008], desc[UR8][R184.64], !P3 ;  /* 0x40008000b80d7fae */ /* 0x000fe2000d921848 */
[----:B------:R-:W-:-:S03]  /*18230*/  IMAD.WIDE R8, R2, 0x4, R176 ;  /* 0x0000000402087825 */ /* 0x000fc600078e02b0 */
[----:B------:R-:W-:Y:S04]  /*18240*/  LDGSTS.E [R13+0x44008], desc[UR8][R182.64], !P3 ;  /* 0x44008000b60d7fae */ /* 0x000fe8000d921848 */
[----:B------:R-:W3:Y:S04]  /*18250*/  LDL.LU.64 R176, [R1+0x250] ;  /* 0x0002500001b07983 */ /* 0x000ee80000300a00 */
[----:B------:R1:W-:Y:S04]  /*18260*/  STL.64 [R1+0xa90], R10 ;  /* 0x000a900a01007387 */ /* 0x0003e80000100a00 */
[----:B------:R1:W-:Y:S01]  /*18270*/  LDGSTS.E [R13+0x48008], desc[UR8][R10.64], !P3 ;  /* 0x480080000a0d7fae */ /* 0x0003e2000d921848 */
[----:B--2---:R-:W-:-:S03]  /*18280*/  IMAD.WIDE R170, R2, 0x4, R170 ;  /* 0x0000000402aa7825 */ /* 0x004fc600078e02aa */
[----:B------:R2:W-:Y:S04]  /*18290*/  STL.64 [R1+0xa88], R8 ;  /* 0x000a880801007387 */ /* 0x0005e80000100a00 */
[----:B------:R2:W-:Y:S01]  /*182a0*/  LDGSTS.E [R13+0x4c008], desc[UR8][R8.64], !P3 ;  /* 0x4c008000080d7fae */ /* 0x0005e2000d921848 */
[----:B----4-:R-:W-:-:S03]  /*182b0*/  IMAD.WIDE R166, R2, 0x4, R166 ;  /* 0x0000000402a67825 */ /* 0x010fc600078e02a6 */
[----:B------:R4:W-:Y:S01]  /*182c0*/  STL.64 [R1+0xa80], R170 ;  /* 0x000a80aa01007387 */ /* 0x0009e20000100a00 */
[----:B-1----:R-:W-:-:S03]  /*182d0*/  IMAD.WIDE R10, R2, 0x4, R180 ;  /* 0x00000004020a7825 */ /* 0x002fc600078e02b4 */
[----:B------:R-:W3:Y:S01]  /*182e0*/  LDL.LU.64 R186, [R1+0x248] ;  /* 0x0002480001ba7983 */ /* 0x000ee20000300a00 */
[----:B--2---:R-:W-:-:S03]  /*182f0*/  IMAD.WIDE R8, R2, 0x4, R174 ;  /* 0x0000000402087825 */ /* 0x004fc600078e02ae */
[----:B------:R1:W-:Y:S04]  /*18300*/  STL.64 [R1+0xa78], R166 ;  /* 0x000a78a601007387 */ /* 0x0003e80000100a00 */
[----:B------:R-:W2:Y:S04]  /*18310*/  LDL.LU.64 R184, [R1+0x240] ;  /* 0x0002400001b87983 */ /* 0x000ea80000300a00 */
[----:B------:R3:W-:Y:S04]  /*18320*/  STL.64 [R1+0xa70], R10 ;  /* 0x000a700a01007387 */ /* 0x0007e80000100a00 */
[----:B------:R-:W2:Y:S04]  /*18330*/  LDL.LU.64 R182, [R1+0x238] ;  /* 0x0002380001b67983 */ /* 0x000ea80000300a00 */
[----:B------:R3:W-:Y:S04]  /*18340*/  STL.64 [R1+0xa68], R8 ;  /* 0x000a680801007387 */ /* 0x0007e80000100a00 */
[----:B------:R-:W2:Y:S04]  /*18350*/  LDL.LU.64 R188, [R1+0x230] ;  /* 0x0002300001bc7983 */ /* 0x000ea80000300a00 */
[----:B------:R-:W-:Y:S04]  /*18360*/  LDGSTS.E [R13+0x4000c], desc[UR8][R170.64], !P4 ;  /* 0x4000c000aa0d7fae */ /* 0x000fe8000e121848 */
[----:B------:R-:W2:Y:S04]  /*18370*/  LDL.LU.64 R174, [R1+0x228] ;  /* 0x0002280001ae7983 */ /* 0x000ea80000300a00 */
[----:B------:R-:W-:Y:S04]  /*18380*/  LDGSTS.E [R13+0x4400c], desc[UR8][R166.64], !P4 ;  /* 0x4400c000a60d7fae */ /* 0x000fe8000e121848 */
[----:B----4-:R-:W4:Y:S04]  /*18390*/  LDL.LU.64 R170, [R1+0x220] ;  /* 0x0002200001aa7983 */ /* 0x010f280000300a00 */
[----:B------:R3:W-:Y:S04]  /*183a0*/  LDGSTS.E [R13+0x4800c], desc[UR8][R10.64], !P4 ;  /* 0x4800c0000a0d7fae */ /* 0x0007e8000e121848 */
[----:B-1----:R-:W4:Y:S04]  /*183b0*/  LDL.LU.64 R166, [R1+0x218] ;  /* 0x0002180001a67983 */ /* 0x002f280000300a00 */
[----:B------:R-:W4:Y:S04]  /*183c0*/  LDL.LU.64 R180, [R1+0x210] ;  /* 0x0002100001b47983 */ /* 0x000f280000300a00 */
[----:B------:R1:W-:Y:S01]  /*183d0*/  LDGSTS.E [R13+0x4c00c], desc[UR8][R8.64], !P4 ;  /* 0x4c00c000080d7fae */ /* 0x0003e2000e121848 */
[----:B------:R-:W-:Y:S01]  /*183e0*/  ISETP.GE.U32.AND P1, PT, R157, 0x7fffff07, PT ;  /* 0x7fffff079d00780c */ /* 0x000fe20003f26070 */
[----:B------:R-:W-:-:S04]  /*183f0*/  IMAD.WIDE R172, R2, 0x4, R172 ;  /* 0x0000000402ac7825 */ /* 0x000fc800078e02ac */
[C---:B---3--:R-:W-:Y:S01]  /*18400*/  IMAD.WIDE R168, R2.reuse, 0x4, R168 ;  /* 0x0000000402a87825 */ /* 0x048fe200078e02a8 */
[----:B------:R3:W-:Y:S04]  /*18410*/  STL.64 [R1+0x860], R172 ;  /* 0x000860ac01007387 */ /* 0x0007e80000100a00 */
[----:B------:R3:W-:Y:S04]  /*18420*/  STL.64 [R1+0x858], R168 ;  /* 0x000858a801007387 */ /* 0x0007e80000100a00 */
[----:B------:R-:W-:Y:S01]  /*18430*/  LDGSTS.E [R13+0x50000], desc[UR8][R172.64], !P2 ;  /* 0x50000000ac0d7fae */ /* 0x000fe2000d121848 */
[----:B------:R-:W-:-:S03]  /*18440*/  IMAD.WIDE R10, R2, 0x4, R178 ;  /* 0x00000004020a7825 */ /* 0x000fc600078e02b2 */
[----:B------:R-:W-:Y:S04]  /*18450*/  LDGSTS.E [R13+0x54000], desc[UR8][R168.64], !P2 ;  /* 0x54000000a80d7fae */ /* 0x000fe8000d121848 */
[----:B------:R-:W-:Y:S04]  /*18460*/  STL.64 [R1+0x850], R10 ;  /* 0x0008500a01007387 */ /* 0x000fe80000100a00 */
[----:B------:R-:W-:Y:S01]  /*18470*/  LDGSTS.E [R13+0x58000], desc[UR8][R10.64], !P2 ;  /* 0x580000000a0d7fae */ /* 0x000fe2000d121848 */
[----:B-1----:R-:W-:-:S05]  /*18480*/  IMAD.WIDE R8, R2, 0x4, R176 ;  /* 0x0000000402087825 */ /* 0x002fca00078e02b0 */
[----:B------:R1:W-:Y:S04]  /*18490*/  STL.64 [R1+0x848], R8 ;  /* 0x0008480801007387 */ /* 0x0003e80000100a00 */
[----:B------:R-:W4:Y:S04]  /*184a0*/  LDL.LU.64 R176, [R1+0x208] ;  /* 0x0002080001b07983 */ /* 0x000f280000300a00 */
[----:B---3--:R-:W3:Y:S04]  /*184b0*/  LDL.LU.64 R172, [R1+0x200] ;  /* 0x0002000001ac7983 */ /* 0x008ee80000300a00 */
[----:B------:R-:W3:Y:S04]  /*184c0*/  LDL.LU.64 R168, [R1+0x1f8] ;  /* 0x0001f80001a87983 */ /* 0x000ee80000300a00 */
[----:B------:R-:W3:Y:S04]  /*184d0*/  LDL.LU.64 R178, [R1+0x1f0] ;  /* 0x0001f00001b27983 */ /* 0x000ee80000300a00 */
[----:B------:R1:W-:Y:S01]  /*184e0*/  LDGSTS.E [R13+0x5c000], desc[UR8][R8.64], !P2 ;  /* 0x5c000000080d7fae */ /* 0x0003e2000d121848 */
[----:B------:R-:W-:-:S05]  /*184f0*/  IMAD.WIDE R186, R2, 0x4, R186 ;  /* 0x0000000402ba7825 */ /* 0x000fca00078e02ba */
[----:B------:R-:W-:Y:S01]  /*18500*/  STL.64 [R1+0x840], R186 ;  /* 0x000840ba01007387 */ /* 0x000fe20000100a00 */
[----:B--2---:R-:W-:-:S03]  /*18510*/  IMAD.WIDE R184, R2, 0x4, R184 ;  /* 0x0000000402b87825 */ /* 0x004fc600078e02b8 */
[----:B------:R-:W-:Y:S01]  /*18520*/  LDGSTS.E [R13+0x50004], desc[UR8][R186.64], !P1 ;  /* 0x50004000ba0d7fae */ /* 0x000fe2000c921848 */
[----:B-1----:R-:W1:Y:S03]  /*18530*/  LDC R8, c[0x0][0x230] ;  /* 0x00008c00ff087b82 */ /* 0x002e660000000800 */
[----:B------:R2:W-:Y:S01]  /*18540*/  STL.64 [R1+0x838], R184 ;  /* 0x000838b801007387 */ /* 0x0005e20000100a00 */
[----:B------:R-:W-:-:S03]  /*18550*/  IMAD.WIDE R182, R2, 0x4, R182 ;  /* 0x0000000402b67825 */ /* 0x000fc600078e02b6 */
[----:B------:R2:W-:Y:S01]  /*18560*/  LDGSTS.E [R13+0x54004], desc[UR8][R184.64], !P1 ;  /* 0x54004000b80d7fae */ /* 0x0005e2000c921848 */
[----:B------:R-:W-:-:S03]  /*18570*/  IMAD.WIDE R10, R2, 0x4, R188 ;  /* 0x00000004020a7825 */ /* 0x000fc600078e02bc */
[----:B------:R-:W-:Y:S04]  /*18580*/  STL.64 [R1+0x830], R182 ;  /* 0x000830b601007387 */ /* 0x000fe80000100a00 */
[----:B------:R4:W-:Y:S01]  /*18590*/  STL.64 [R1+0x828], R10 ;  /* 0x0008280a01007387 */ /* 0x0009e20000100a00 */
[----:B--2---:R-:W-:-:S03]  /*185a0*/  IMAD.WIDE R184, R2, 0x4, R174 ;  /* 0x0000000402b87825 */ /* 0x004fc600078e02ae */
[----:B------:R-:W-:Y:S01]  /*185b0*/  LDGSTS.E [R13+0x58004], desc[UR8][R182.64], !P1 ;  /* 0x58004000b60d7fae */ /* 0x000fe2000c921848 */
[----:B------:R-:W-:-:S03]  /*185c0*/  VIADD R157, R252, 0xffffff45 ;  /* 0xffffff45fc9d7836 */ /* 0x000fc60000000000 */
[----:B------:R2:W-:Y:S01]  /*185d0*/  LDGSTS.E [R13+0x5c004], desc[UR8][R10.64], !P1 ;  /* 0x5c0040000a0d7fae */ /* 0x0005e2000c921848 */
[----:B------:R-:W1:Y:S01]  /*185e0*/  LDC R252, c[0x0][0x230] ;  /* 0x00008c00fffc7b82 */ /* 0x000e620000000800 */
[----:B----4-:R-:W-:-:S04]  /*185f0*/  IMAD.WIDE R174, R2, 0x4, R170 ;  /* 0x0000000402ae7825 */ /* 0x010fc800078e02aa */
[C---:B------:R-:W-:Y:S02]  /*18600*/  IMAD.WIDE R170, R2.reuse, 0x4, R166 ;  /* 0x0000000402aa7825 */ /* 0x040fe400078e02a6 */
[----:B------:R-:W4:Y:S01]  /*18610*/  LDL.LU.64 R166, [R1+0x2d8] ;  /* 0x0002d80001a67983 */ /* 0x000f220000300a00 */
[----:B------:R-:W-:Y:S01]  /*18620*/  ISETP.GE.U32.AND P6, PT, R157, 0x7fffff06, PT ;  /* 0x7fffff069d00780c */ /* 0x000fe20003fc6070 */
[----:B--2---:R-:W-:Y:S02]  /*18630*/  IMAD.WIDE R10, R2, 0x4, R180 ;  /* 0x00000004020a7825 */ /* 0x004fe400078e02b4 */
[----:B------:R-:W-:Y:S04]  /*18640*/  STL.64 [R1+0x7f0], R184 ;  /* 0x0007f0b801007387 */ /* 0x000fe80000100a00 */
[----:B------:R2:W-:Y:S04]  /*18650*/  STL.64 [R1+0x800], R174 ;  /* 0x000800ae01007387 */ /* 0x0005e80000100a00 */
[----:B------:R-:W4:Y:S04]  /*18660*/  LDL.LU.64 R188, [R1+0x2d0] ;  /* 0x0002d00001bc7983 */ /* 0x000f280000300a00 */
[----:B------:R2:W-:Y:S04]  /*18670*/  STL.64 [R1+0x810], R170 ;  /* 0x000810aa01007387 */ /* 0x0005e80000100a00 */
[----:B------:R-:W4:Y:S04]  /*18680*/  LDL.LU.64 R182, [R1+0x2c8] ;  /* 0x0002c80001b67983 */ /* 0x000f280000300a00 */
[----:B------:R1:W-:Y:S01]  /*18690*/  STL.64 [R1+0x820], R10 ;  /* 0x0008200a01007387 */ /* 0x0003e20000100a00 */
[----:B------:R-:W-:Y:S01]  /*186a0*/  IADD3 R157, R156, -0xbc, RZ ;  /* 0xffffff449c9d7810 */ /* 0x000fe20007ffe0ff */
[----:B------:R-:W-:Y:S01]  /*186b0*/  UISETP.GT.AND UP1, UPT, UR4, 0xff, UPT ;  /* 0x000000ff0400788c */ /* 0x000fe2000bf24270 */
[----:B------:R-:W4:Y:S01]  /*186c0*/  LDC R156, c[0x0][0x230] ;  /* 0x00008c00ff9c7b82 */ /* 0x000f220000000800 */
[----:B------:R-:W4:Y:S04]  /*186d0*/  LDL.LU.64 R180, [R1+0x2c0] ;  /* 0x0002c00001b47983 */ /* 0x000f280000300a00 */
[----:B------:R-:W-:Y:S04]  /*186e0*/  LDGSTS.E [R13+0x50008], desc[UR8][R184.64], !P6 ;  /* 0x50008000b80d7fae */ /* 0x000fe8000f121848 */
[----:B------:R-:W-:Y:S01]  /*186f0*/  LDGSTS.E [R13+0x54008], desc[UR8][R174.64], !P6 ;  /* 0x54008000ae0d7fae */ /* 0x000fe2000f121848 */
[----:B------:R-:W-:-:S03]  /*18700*/  ISETP.GE.U32.AND P5, PT, R157, 0x7fffff05, PT ;  /* 0x7fffff059d00780c */ /* 0x000fc60003fa6070 */
[----:B------:R-:W-:Y:S04]  /*18710*/  LDGSTS.E [R13+0x58008], desc[UR8][R170.64], !P6 ;  /* 0x58008000aa0d7fae */ /* 0x000fe8000f121848 */
[----:B------:R1:W-:Y:S04]  /*18720*/  LDGSTS.E [R13+0x5c008], desc[UR8][R10.64], !P6 ;  /* 0x5c0080000a0d7fae */ /* 0x0003e8000f121848 */
[----:B--2---:R-:W2:Y:S04]  /*18730*/  LDL.LU.64 R174, [R1+0x2b8] ;  /* 0x0002b80001ae7983 */ /* 0x004ea80000300a00 */
[----:B------:R-:W2:Y:S01]  /*18740*/  LDL.LU.64 R170, [R1+0x2b0] ;  /* 0x0002b00001aa7983 */ /* 0x000ea20000300a00 */
[----:B------:R-:W-:-:S04]  /*18750*/  IMAD.WIDE R176, R2, 0x4, R176 ;  /* 0x0000000402b07825 */ /* 0x000fc800078e02b0 */
[C---:B---3--:R-:W-:Y:S01]  /*18760*/  IMAD.WIDE R172, R2.reuse, 0x4, R172 ;  /* 0x0000000402ac7825 */ /* 0x048fe200078e02ac */
[----:B------:R3:W-:Y:S03]  /*18770*/  STL.64 [R1+0x818], R176 ;  /* 0x000818b001007387 */ /* 0x0007e60000100a00 */
[C---:B------:R-:W-:Y:S01]  /*18780*/  IMAD.WIDE R168, R2.reuse, 0x4, R168 ;  /* 0x0000000402a87825 */ /* 0x040fe200078e02a8 */
[----:B------:R3:W-:Y:S03]  /*18790*/  STL.64 [R1+0x808], R172 ;  /* 0x000808ac01007387 */ /* 0x0007e60000100a00 */
[----:B-1----:R-:W-:Y:S01]  /*187a0*/  IMAD.WIDE R10, R2, 0x4, R178 ;  /* 0x00000004020a7825 */ /* 0x002fe200078e02b2 */
[----:B------:R1:W-:Y:S04]  /*187b0*/  STL.64 [R1+0x7f8], R168 ;  /* 0x0007f8a801007387 */ /* 0x0003e80000100a00 */
[----:B------:R-:W2:Y:S04]  /*187c0*/  LDL.LU.64 R186, [R1+0x2a8] ;  /* 0x0002a80001ba7983 */ /* 0x000ea80000300a00 */
[----:B------:R-:W-:Y:S04]  /*187d0*/  STL.64 [R1+0x7e8], R10 ;  /* 0x0007e80a01007387 */ /* 0x000fe80000100a00 */
[----:B------:R-:W-:Y:S04]  /*187e0*/  LDGSTS.E [R13+0x5000c], desc[UR8][R176.64], !P5 ;  /* 0x5000c000b00d7fae */ /* 0x000fe8000e921848 */
[----:B------:R-:W2:Y:S04]  /*187f0*/  LDL.LU.64 R184, [R1+0x2a0] ;  /* 0x0002a00001b87983 */ /* 0x000ea80000300a00 */
[----:B------:R-:W-:Y:S04]  /*18800*/  LDGSTS.E [R13+0x5400c], desc[UR8][R172.64], !P5 ;  /* 0x5400c000ac0d7fae */ /* 0x000fe8000e921848 */
[----:B---3--:R-:W3:Y:S04]  /*18810*/  LDL.LU.64 R176, [R1+0x298] ;  /* 0x0002980001b07983 */ /* 0x008ee80000300a00 */
[----:B------:R4:W-:Y:S04]  /*18820*/  STL.64 [R1+0x23e0], R12 ;  /* 0x0023e00c01007387 */ /* 0x0009e80000100a00 */
[----:B------:R-:W3:Y:S04]  /*18830*/  LDL.LU.64 R172, [R1+0x290] ;  /* 0x0002900001ac7983 */ /* 0x000ee80000300a00 */
[----:B------:R-:W-:Y:S01]  /*18840*/  LDGSTS.E [R13+0x5800c], desc[UR8][R168.64], !P5 ;  /* 0x5800c000a80d7fae */ /* 0x000fe2000e921848 */
[----:B------:R-:W-:-:S02]  /*18850*/  VIADD R157, R6, 0xffffff63 ;  /* 0xffffff63069d7836 */ /* 0x000fc40000000000 */
[----:B------:R-:W4:Y:S01]  /*18860*/  LDC R6, c[0x0][0x230] ;  /* 0x00008c00ff067b82 */ /* 0x000f220000000800 */
[----:B------:R4:W-:Y:S04]  /*18870*/  LDGSTS.E [R13+0x5c00c], desc[UR8][R10.64], !P5 ;  /* 0x5c00c0000a0d7fae */ /* 0x0009e8000e921848 */
[----:B-1----:R-:W3:Y:S01]  /*18880*/  LDL.LU.64 R168, [R1+0x288] ;  /* 0x0002880001a87983 */ /* 0x002ee20000300a00 */
[----:B----4-:R-:W-:-:S03]  /*18890*/  IMAD.WIDE R178, R2, 0x4, R166 ;  /* 0x0000000402b27825 */ /* 0x010fc600078e02a6 */
[----:B------:R-:W4:Y:S01]  /*188a0*/  LDL.LU.64 R166, [R1+0x280] ;  /* 0x0002800001a67983 */ /* 0x000f220000300a00 */
[----:B------:R-:W-:Y:S01]  /*188b0*/  ISETP.GE.U32.AND P3, PT, R157, 0x7fffff24, PT ;  /* 0x7fffff249d00780c */ /* 0x000fe20003f66070 */
[----:B------:R-:W-:Y:S02]  /*188c0*/  VIADD R157, R7, 0xffffff62 ;  /* 0xffffff62079d7836 */ /* 0x000fe40000000000 */
[----:B------:R-:W1:Y:S03]  /*188d0*/  LDC R7, c[0x0][0x230] ;  /* 0x00008c00ff077b82 */ /* 0x000e660000000800 */
[----:B------:R-:W-:Y:S01]  /*188e0*/  ISETP.GE.U32.AND P4, PT, R157, 0x7fffff23, PT ;  /* 0x7fffff239d00780c */ /* 0x000fe20003f86070 */
[----:B------:R-:W-:-:S04]  /*188f0*/  VIADD R157, R252, 0xffffff61 ;  /* 0xffffff61fc9d7836 */ /* 0x000fc80000000000 */
[----:B------:R-:W1:Y:S01]  /*18900*/  LDC R252, c[0x0][0x230] ;  /* 0x00008c00fffc7b82 */ /* 0x000e620000000800 */
[----:B------:R-:W-:Y:S01]  /*18910*/  ISETP.GE.U32.AND P2, PT, R157, 0x7fffff22, PT ;  /* 0x7fffff229d00780c */ /* 0x000fe20003f46070 */
[----:B------:R-:W-:Y:S01]  /*18920*/  IMAD.WIDE R12, R2, 0x4, R188 ;  /* 0x00000004020c7825 */ /* 0x000fe200078e02bc */
[----:B------:R-:W-:-:S03]  /*18930*/  IADD3 R157, R6, -0xa0, RZ ;  /* 0xffffff60069d7810 */ /* 0x000fc60007ffe0ff */
[----:B------:R-:W-:Y:S01]  /*18940*/  IMAD.WIDE R10, R2, 0x4, R182 ;  /* 0x00000004020a7825 */ /* 0x000fe200078e02b6 */
[----:B------:R-:W-:Y:S01]  /*18950*/  ISETP.GE.U32.AND P1, PT, R157, 0x7fffff21, PT ;  /* 0x7fffff219d00780c */ /* 0x000fe20003f26070 */
[----:B------:R-:W-:Y:S01]  /*18960*/  STL.64 [R1+0xa60], R178 ;  /* 0x000a60b201007387 */ /* 0x000fe20000100a00 */
[----:B------:R-:W4:Y:S03]  /*18970*/  LDC R6, c[0x0][0x230] ;  /* 0x00008c00ff067b82 */ /* 0x000f260000000800 */
[----:B------:R-:W-:Y:S01]  /*18980*/  LDGSTS.E [R153+0x40000], desc[UR8][R178.64], !P3 ;  /* 0x40000000b2997fae */ /* 0x000fe2000d921848 */
[----:B-1----:R-:W-:-:S03]  /*18990*/  VIADD R157, R7, 0xffffff43 ;  /* 0xffffff43079d7836 */ /* 0x002fc60000000000 */
[----:B------:R1:W-:Y:S01]  /*189a0*/  STL.64 [R1+0xa58], R12 ;  /* 0x000a580c01007387 */ /* 0x0003e20000100a00 */
[----:B------:R-:W4:Y:S01]  /*189b0*/  LDC R7, c[0x0][0x230] ;  /* 0x00008c00ff077b82 */ /* 0x000f220000000800 */
[----:B------:R-:W-:Y:S02]  /*189c0*/  ISETP.GE.U32.AND P6, PT, R157, 0x7fffff04, PT ;  /* 0x7fffff049d00780c */ /* 0x000fe40003fc6070 */
[----:B------:R1:W-:Y:S01]  /*189d0*/  LDGSTS.E [R153+0x44000], desc[UR8][R12.64], !P3 ;  /* 0x440000000c997fae */ /* 0x0003e2000d921848 */
[----:B------:R-:W-:-:S03]  /*189e0*/  VIADD R157, R252, 0xffffff42 ;  /* 0xffffff42fc9d7836 */ /* 0x000fc60000000000 */
[----:B------:R1:W-:Y:S02]  /*189f0*/  STL.64 [R1+0x9d0], R10 ;  /* 0x0009d00a01007387 */ /* 0x0003e40000100a00 */
[----:B------:R-:W-:Y:S01]  /*18a00*/  ISETP.GE.U32.AND P5, PT, R157, 0x7fffff03, PT ;  /* 0x7fffff039d00780c */ /* 0x000fe20003fa6070 */
[----:B------:R-:W-:Y:S01]  /*18a10*/  VIADD R157, R8, 0xffffff41 ;  /* 0xffffff41089d7836 */ /* 0x000fe20000000000 */
[----:B------:R1:W-:Y:S01]  /*18a20*/  LDGSTS.E [R153+0x48000], desc[UR8][R10.64], !P3 ;  /* 0x480000000a997fae */ /* 0x0003e2000d921848 */
[----:B------:R-:W-:-:S04]  /*18a30*/  IMAD.WIDE R8, R2, 0x4, R180 ;  /* 0x0000000402087825 */ /* 0x000fc800078e02b4 */
[C---:B--2---:R-:W-:Y:S01]  /*18a40*/  IMAD.WIDE R182, R2.reuse, 0x4, R174 ;  /* 0x0000000402b67825 */ /* 0x044fe200078e02ae */
[----:B------:R2:W-:Y:S03]  /*18a50*/  STL.64 [R1+0x9c8], R8 ;  /* 0x0009c80801007387 */ /* 0x0005e60000100a00 */
[C---:B-1----:R-:W-:Y:S01]  /*18a60*/  IMAD.WIDE R12, R2.reuse, 0x4, R170 ;  /* 0x00000004020c7825 */ /* 0x042fe200078e02aa */
[----:B------:R2:W-:Y:S04]  /*18a70*/  LDGSTS.E [R153+0x4c000], desc[UR8][R8.64], !P3 ;  /* 0x4c00000008997fae */ /* 0x0005e8000d921848 */
[----:B------:R-:W4:Y:S04]  /*18a80*/  LDL.LU.64 R170, [R1+0x278] ;  /* 0x0002780001aa7983 */ /* 0x000f280000300a00 */
[----:B------:R-:W4:Y:S04]  /*18a90*/  LDL.LU.64 R180, [R1+0x270] ;  /* 0x0002700001b47983 */ /* 0x000f280000300a00 */
[----:B------:R3:W-:Y:S04]  /*18aa0*/  STL.64 [R1+0x9c0], R182 ;  /* 0x0009c0b601007387 */ /* 0x0007e80000100a00 */
[----:B------:R-:W4:Y:S04]  /*18ab0*/  LDL.LU.64 R178, [R1+0x268] ;  /* 0x0002680001b27983 */ /* 0x000f280000300a00 */
[----:B------:R1:W-:Y:S04]  /*18ac0*/  STL.64 [R1+0x9b8], R12 ;  /* 0x0009b80c01007387 */ /* 0x0003e80000100a00 */
[----:B------:R-:W4:Y:S04]  /*18ad0*/  LDL.LU.64 R174, [R1+0x260] ;  /* 0x0002600001ae7983 */ /* 0x000f280000300a00 */
[----:B------:R3:W-:Y:S04]  /*18ae0*/  LDGSTS.E [R153+0x40004], desc[UR8][R182.64], !P4 ;  /* 0x40004000b6997fae */ /* 0x0007e8000e121848 */
[----:B------:R1:W-:Y:S01]  /*18af0*/  LDGSTS.E [R153+0x44004], desc[UR8][R12.64], !P4 ;  /* 0x440040000c997fae */ /* 0x0003e2000e121848 */
[----:B------:R-:W-:-:S05]  /*18b00*/  IMAD.WIDE R10, R2, 0x4, R186 ;  /* 0x00000004020a7825 */ /* 0x000fca00078e02ba */
[----:B------:R1:W-:Y:S04]  /*18b10*/  STL.64 [R1+0x9b0], R10 ;  /* 0x0009b00a01007387 */ /* 0x0003e80000100a00 */
[----:B------:R1:W-:Y:S01]  /*18b20*/  LDGSTS.E [R153+0x48004], desc[UR8][R10.64], !P4 ;  /* 0x480040000a997fae */ /* 0x0003e2000e121848 */
[----:B--2---:R-:W-:-:S04]  /*18b30*/  IMAD.WIDE R8, R2, 0x4, R184 ;  /* 0x0000000402087825 */ /* 0x004fc800078e02b8 */
[C---:B---3--:R-:W-:Y:S01]  /*18b40*/  IMAD.WIDE R182, R2.reuse, 0x4, R176 ;  /* 0x0000000402b67825 */ /* 0x048fe200078e02b0 */
[----:B------:R4:W-:Y:S04]  /*18b50*/  STL.64 [R1+0x9a8], R8 ;  /* 0x0009a80801007387 */ /* 0x0009e80000100a00 */
[----:B------:R4:W-:Y:S01]  /*18b60*/  LDGSTS.E [R153+0x4c004], desc[UR8][R8.64], !P4 ;  /* 0x4c00400008997fae */ /* 0x0009e2000e121848 */
[----:B-1----:R-:W-:-:S03]  /*18b70*/  IMAD.WIDE R12, R2, 0x4, R172 ;  /* 0x00000004020c7825 */ /* 0x002fc600078e02ac */
[----:B------:R-:W-:Y:S04]  /*18b80*/  STL.64 [R1+0x9a0], R182 ;  /* 0x0009a0b601007387 */ /* 0x000fe80000100a00 */
[----:B------:R-:W-:Y:S04]  /*18b90*/  LDGSTS.E [R153+0x40008], desc[UR8][R182.64], !P2 ;  /* 0x40008000b6997fae */ /* 0x000fe8000d121848 */
[----:B------:R1:W-:Y:S01]  /*18ba0*/  LDGSTS.E [R153+0x44008], desc[UR8][R12.64], !P2 ;  /* 0x440080000c997fae */ /* 0x0003e2000d121848 */
[----:B------:R-:W-:-:S05]  /*18bb0*/  IMAD.WIDE R10, R2, 0x4, R168 ;  /* 0x00000004020a7825 */ /* 0x000fca00078e02a8 */
[----:B------:R2:W-:Y:S01]  /*18bc0*/  LDGSTS.E [R153+0x48008], desc[UR8][R10.64], !P2 ;  /* 0x480080000a997fae */ /* 0x0005e2000d121848 */
[----:B----4-:R-:W-:-:S03]  /*18bd0*/  IMAD.WIDE R8, R2, 0x4, R166 ;  /* 0x0000000402087825 */ /* 0x010fc600078e02a6 */
[----:B------:R-:W3:Y:S04]  /*18be0*/  LDL.LU.64 R166, [R1+0x1e8] ;  /* 0x0001e80001a67983 */ /* 0x000ee80000300a00 */
[----:B------:R1:W-:Y:S04]  /*18bf0*/  STL.64 [R1+0x998], R12 ;  /* 0x0009980c01007387 */ /* 0x0003e80000100a00 */
[----:B------:R-:W4:Y:S04]  /*18c00*/  LDL.LU.64 R176, [R1+0x1e0] ;  /* 0x0001e00001b07983 */ /* 0x000f280000300a00 */
[----:B------:R2:W-:Y:S04]  /*18c10*/  STL.64 [R1+0x990], R10 ;  /* 0x0009900a01007387 */ /* 0x0005e80000100a00 */
[----:B------:R-:W4:Y:S04]  /*18c20*/  LDL.LU.64 R172, [R1+0x1d8] ;  /* 0x0001d80001ac7983 */ /* 0x000f280000300a00 */
[----:B------:R2:W-:Y:S04]  /*18c30*/  STL.64 [R1+0x988], R8 ;  /* 0x0009880801007387 */ /* 0x0005e80000100a00 */
[----:B------:R-:W4:Y:S04]  /*18c40*/  LDL.LU.64 R168, [R1+0x1d0] ;  /* 0x0001d00001a87983 */ /* 0x000f280000300a00 */
[----:B------:R2:W-:Y:S01]  /*18c50*/  LDGSTS.E [R153+0x4c008], desc[UR8][R8.64], !P2 ;  /* 0x4c00800008997fae */ /* 0x0005e2000d121848 */
[----:B------:R-:W-:-:S04]  /*18c60*/  IMAD.WIDE R170, R2, 0x4, R170 ;  /* 0x0000000402aa7825 */ /* 0x000fc800078e02aa */
[C---:B-1----:R-:W-:Y:S01]  /*18c70*/  IMAD.WIDE R12, R2.reuse, 0x4, R180 ;  /* 0x00000004020c7825 */ /* 0x042fe200078e02b4 */
[----:B------:R1:W-:Y:S04]  /*18c80*/  STL.64 [R1+0x980], R170 ;  /* 0x000980aa01007387 */ /* 0x0003e80000100a00 */
[----:B------:R-:W4:Y:S01]  /*18c90*/  LDL.LU.64 R182, [R1+0x1c8] ;  /* 0x0001c80001b67983 */ /* 0x000f220000300a00 */
[----:B--2---:R-:W-:-:S03]  /*18ca0*/  IMAD.WIDE R10, R2, 0x4, R178 ;  /* 0x00000004020a7825 */ /* 0x004fc600078e02b2 */
[----:B------:R4:W-:Y:S04]  /*18cb0*/  STL.64 [R1+0x978], R12 ;  /* 0x0009780c01007387 */ /* 0x0009e80000100a00 */
[----:B------:R-:W2:Y:S01]  /*18cc0*/  LDL.LU.64 R188, [R1+0x1c0] ;  /* 0x0001c00001bc7983 */ /* 0x000ea20000300a00 */
[----:B------:R-:W-:-:S03]  /*18cd0*/  IMAD.WIDE R8, R2, 0x4, R174 ;  /* 0x0000000402087825 */ /* 0x000fc600078e02ae */
[----:B------:R4:W-:Y:S04]  /*18ce0*/  STL.64 [R1+0x970], R10 ;  /* 0x0009700a01007387 */ /* 0x0009e80000100a00 */
[----:B------:R-:W2:Y:S04]  /*18cf0*/  LDL.LU.64 R186, [R1+0x1b8] ;  /* 0x0001b80001ba7983 */ /* 0x000ea80000300a00 */
[----:B------:R4:W-:Y:S04]  /*18d00*/  STL.64 [R1+0x968], R8 ;  /* 0x0009680801007387 */ /* 0x0009e80000100a00 */
[----:B------:R-:W2:Y:S04]  /*18d10*/  LDL.LU.64 R184, [R1+0x1b0] ;  /* 0x0001b00001b87983 */ /* 0x000ea80000300a00 */
[----:B------:R-:W-:Y:S04]  /*18d20*/  LDGSTS.E [R153+0x4000c], desc[UR8][R170.64], !P1 ;  /* 0x4000c000aa997fae */ /* 0x000fe8000c921848 */
[----:B------:R4:W-:Y:S04]  /*18d30*/  LDGSTS.E [R153+0x4400c], desc[UR8][R12.64], !P1 ;  /* 0x4400c0000c997fae */ /* 0x0009e8000c921848 */
[----:B------:R4:W-:Y:S04]  /*18d40*/  LDGSTS.E [R153+0x4800c], desc[UR8][R10.64], !P1 ;  /* 0x4800c0000a997fae */ /* 0x0009e8000c921848 */
[----:B-1----:R-:W2:Y:S04]  /*18d50*/  LDL.LU.64 R170, [R1+0x1a8] ;  /* 0x0001a80001aa7983 */ /* 0x002ea80000300a00 */
[----:B------:R-:W2:Y:S04]  /*18d60*/  LDL.LU.64 R180, [R1+0x1a0] ;  /* 0x0001a00001b47983 */ /* 0x000ea80000300a00 */
[----:B------:R-:W2:Y:S04]  /*18d70*/  LDL.LU.64 R178, [R1+0x198] ;  /* 0x0001980001b27983 */ /* 0x000ea80000300a00 */
[----:B------:R-:W2:Y:S04]  /*18d80*/  LDL.LU.64 R174, [R1+0x190] ;  /* 0x0001900001ae7983 */ /* 0x000ea80000300a00 */
[----:B------:R1:W-:Y:S01]  /*18d90*/  LDGSTS.E [R153+0x4c00c], desc[UR8][R8.64], !P1 ;  /* 0x4c00c00008997fae */ /* 0x0003e2000c921848 */
[----:B---3--:R-:W-:-:S04]  /*18da0*/  IMAD.WIDE R166, R2, 0x4, R166 ;  /* 0x0000000402a67825 */ /* 0x008fc800078e02a6 */
[C---:B----4-:R-:W-:Y:S01]  /*18db0*/  IMAD.WIDE R12, R2.reuse, 0x4, R176 ;  /* 0x00000004020c7825 */ /* 0x050fe200078e02b0 */
[----:B------:R3:W-:Y:S03]  /*18dc0*/  STL.64 [R1+0xe00], R166 ;  /* 0x000e00a601007387 */ /* 0x0007e60000100a00 */
[C---:B------:R-:W-:Y:S01]  /*18dd0*/  IMAD.WIDE R10, R2.reuse, 0x4, R172 ;  /* 0x00000004020a7825 */ /* 0x040fe200078e02ac */
[----:B------:R2:W-:Y:S03]  /*18de0*/  STL.64 [R1+0xe60], R12 ;  /* 0x000e600c01007387 */ /* 0x0005e60000100a00 */
[----:B-1----:R-:W-:Y:S01]  /*18df0*/  IMAD.WIDE R8, R2, 0x4, R168 ;  /* 0x0000000402087825 */ /* 0x002fe200078e02a8 */
[----:B------:R1:W-:Y:S04]  /*18e00*/  STL.64 [R1+0xe58], R10 ;  /* 0x000e580a01007387 */ /* 0x0003e80000100a00 */
[----:B------:R4:W-:Y:S04]  /*18e10*/  STL.64 [R1+0xe50], R8 ;  /* 0x000e500801007387 */ /* 0x0009e80000100a00 */
[----:B------:R-:W4:Y:S04]  /*18e20*/  LDL.LU.64 R172, [R1+0x188] ;  /* 0x0001880001ac7983 */ /* 0x000f280000300a00 */
[----:B------:R-:W4:Y:S04]  /*18e30*/  LDL.LU.64 R168, [R1+0x180] ;  /* 0x0001800001a87983 */ /* 0x000f280000300a00 */
[----:B------:R-:W-:Y:S04]  /*18e40*/  LDGSTS.E [R153+0x50000], desc[UR8][R166.64], !P6 ;  /* 0x50000000a6997fae */ /* 0x000fe8000f121848 */
[----:B------:R-:W4:Y:S04]  /*18e50*/  LDL.LU.64 R176, [R1+0x178] ;  /* 0x0001780001b07983 */ /* 0x000f280000300a00 */
[----:B------:R2:W-:Y:S04]  /*18e60*/  LDGSTS.E [R153+0x54000], desc[UR8][R12.64], !P6 ;  /* 0x540000000c997fae */ /* 0x0005e8000f121848 */
[----:B---3--:R-:W3:Y:S04]  /*18e70*/  LDL.LU.64 R166, [R1+0x170] ;  /* 0x0001700001a67983 */ /* 0x008ee80000300a00 */
[----:B------:R1:W-:Y:S01]  /*18e80*/  LDGSTS.E [R153+0x58000], desc[UR8][R10.64], !P6 ;  /* 0x580000000a997fae */ /* 0x0003e2000f121848 */
[----:B------:R-:W-:-:S03]  /*18e90*/  ISETP.GE.U32.AND P4, PT, R157, 0x7fffff02, PT ;  /* 0x7fffff029d00780c */ /* 0x000fc60003f86070 */
[----:B------:R4:W-:Y:S01]  /*18ea0*/  LDGSTS.E [R153+0x5c000], desc[UR8][R8.64], !P6 ;  /* 0x5c00000008997fae */ /* 0x0009e2000f121848 */
[----:B------:R-:W-:-:S04]  /*18eb0*/  IMAD.WIDE R182, R2, 0x4, R182 ;  /* 0x0000000402b67825 */ /* 0x000fc800078e02b6 */
[C---:B--2---:R-:W-:Y:S01]  /*18ec0*/  IMAD.WIDE R12, R2.reuse, 0x4, R188 ;  /* 0x00000004020c7825 */ /* 0x044fe200078e02bc */
[----:B------:R-:W-:Y:S04]  /*18ed0*/  STL.64 [R1+0xdf8], R182 ;  /* 0x000df8b601007387 */ /* 0x000fe80000100a00 */
[----:B------:R-:W-:Y:S01]  /*18ee0*/  LDGSTS.E [R153+0x50004], desc[UR8][R182.64], !P5 ;  /* 0x50004000b6997fae */ /* 0x000fe2000e921848 */
[----:B-1----:R-:W-:-:S03]  /*18ef0*/  IMAD.WIDE R10, R2, 0x4, R186 ;  /* 0x00000004020a7825 */ /* 0x002fc600078e02ba */
[----:B------:R1:W-:Y:S04]  /*18f00*/  STL.64 [R1+0xe48], R12 ;  /* 0x000e480c01007387 */ /* 0x0003e80000100a00 */
[----:B------:R1:W-:Y:S01]  /*18f10*/  LDGSTS.E [R153+0x54004], desc[UR8][R12.64], !P5 ;  /* 0x540040000c997fae */ /* 0x0003e2000e921848 */
[----:B----4-:R-:W-:-:S03]  /*18f20*/  IMAD.WIDE R8, R2, 0x4, R184 ;  /* 0x0000000402087825 */ /* 0x010fc600078e02b8 */
[----:B------:R2:W-:Y:S04]  /*18f30*/  STL.64 [R1+0xe40], R10 ;  /* 0x000e400a01007387 */ /* 0x0005e80000100a00 */
[----:B------:R2:W-:Y:S04]  /*18f40*/  LDGSTS.E [R153+0x58004], desc[UR8][R10.64], !P5 ;  /* 0x580040000a997fae */ /* 0x0005e8000e921848 */
[----:B------:R4:W-:Y:S04]  /*18f50*/  STL.64 [R1+0xe38], R8 ;  /* 0x000e380801007387 */ /* 0x0009e80000100a00 */
[----:B------:R4:W-:Y:S01]  /*18f60*/  LDGSTS.E [R153+0x5c004], desc[UR8][R8.64], !P5 ;  /* 0x5c00400008997fae */ /* 0x0009e2000e921848 */
[----:B------:R-:W-:-:S04]  /*18f70*/  IMAD.WIDE R170, R2, 0x4, R170 ;  /* 0x0000000402aa7825 */ /* 0x000fc800078e02aa */
[C---:B-1----:R-:W-:Y:S01]  /*18f80*/  IMAD.WIDE R12, R2.reuse, 0x4, R180 ;  /* 0x00000004020c7825 */ /* 0x042fe200078e02b4 */
[----:B------:R1:W-:Y:S03]  /*18f90*/  STL.64 [R1+0xdf0], R170 ;  /* 0x000df0aa01007387 */ /* 0x0003e60000100a00 */
[C---:B--2---:R-:W-:Y:S01]  /*18fa0*/  IMAD.WIDE R10, R2.reuse, 0x4, R178 ;  /* 0x00000004020a7825 */ /* 0x044fe200078e02b2 */
[----:B------:R2:W-:Y:S03]  /*18fb0*/  STL.64 [R1+0xe30], R12 ;  /* 0x000e300c01007387 */ /* 0x0005e60000100a00 */
[C---:B----4-:R-:W-:Y:S01]  /*18fc0*/  IMAD.WIDE R8, R2.reuse, 0x4, R174 ;  /* 0x0000000402087825 */ /* 0x050fe200078e02ae */
[----:B------:R-:W-:Y:S04]  /*18fd0*/  STL.64 [R1+0xe28], R10 ;  /* 0x000e280a01007387 */ /* 0x000fe80000100a00 */
[----:B------:R-:W4:Y:S04]  /*18fe0*/  LDL.LU.64 R182, [R1+0x168] ;  /* 0x0001680001b67983 */ /* 0x000f280000300a00 */
[----:B------:R3:W-:Y:S04]  /*18ff0*/  STL.64 [R1+0xe20], R8 ;  /* 0x000e200801007387 */ /* 0x0007e80000100a00 */
[----:B------:R-:W4:Y:S04]  /*19000*/  LDL.LU.64 R180, [R1+0x160] ;  /* 0x0001600001b47983 */ /* 0x000f280000300a00 */
[----:B------:R-:W-:Y:S04]  /*19010*/  LDGSTS.E [R153+0x50008], desc[UR8][R170.64], !P4 ;  /* 0x50008000aa997fae */ /* 0x000fe8000e121848 */
[----:B------:R-:W4:Y:S04]  /*19020*/  LDL.LU.64 R178, [R1+0x158] ;  /* 0x0001580001b27983 */ /* 0x000f280000300a00 */
[----:B------:R2:W-:Y:S04]  /*19030*/  LDGSTS.E [R153+0x54008], desc[UR8][R12.64], !P4 ;  /* 0x540080000c997fae */ /* 0x0005e8000e121848 */
[----:B-1----:R-:W4:Y:S04]  /*19040*/  LDL.LU.64 R170, [R1+0x150] ;  /* 0x0001500001aa7983 */ /* 0x002f280000300a00 */
[----:B------:R-:W4:Y:S04]  /*19050*/  LDL.LU.64 R174, [R1+0x148] ;  /* 0x0001480001ae7983 */ /* 0x000f280000300a00 */
[----:B------:R-:W-:Y:S04]  /*19060*/  LDGSTS.E [R153+0x58008], desc[UR8][R10.64], !P4 ;  /* 0x580080000a997fae */ /* 0x000fe8000e121848 */
[----:B------:R3:W-:Y:S01]  /*19070*/  LDGSTS.E [R153+0x5c008], desc[UR8][R8.64], !P4 ;  /* 0x5c00800008997fae */ /* 0x0007e2000e121848 */
[----:B------:R-:W-:-:S04]  /*19080*/  IMAD.WIDE R172, R2, 0x4, R172 ;  /* 0x0000000402ac7825 */ /* 0x000fc800078e02ac */
[C---:B--2---:R-:W-:Y:S02]  /*19090*/  IMAD.WIDE R12, R2.reuse, 0x4, R168 ;  /* 0x00000004020c7825 */ /* 0x044fe400078e02a8 */
[----:B------:R-:W2:Y:S04]  /*190a0*/  LDL.LU.64 R168, [R1+0x140] ;  /* 0x0001400001a87983 */ /* 0x000ea80000300a00 */
[----:B------:R-:W-:Y:S04]  /*190b0*/  STL.64 [R1+0xde8], R172 ;  /* 0x000de8ac01007387 */ /* 0x000fe80000100a00 */
[----:B------:R-:W-:Y:S01]  /*190c0*/  STL.64 [R1+0xe18], R12 ;  /* 0x000e180c01007387 */ /* 0x000fe20000100a00 */
[----:B---3--:R-:W-:-:S03]  /*190d0*/  IMAD.WIDE R8, R2, 0x4, R166 ;  /* 0x0000000402087825 */ /* 0x008fc600078e02a6 */
[----:B------:R-:W3:Y:S01]  /*190e0*/  LDL.LU.64 R166, [R1+0x138] ;  /* 0x0001380001a67983 */ /* 0x000ee20000300a00 */
[----:B------:R-:W-:Y:S02]  /*190f0*/  IADD3 R252, R6, -0xc0, RZ ;  /* 0xffffff4006fc7810 */ /* 0x000fe40007ffe0ff */
[----:B------:R-:W1:Y:S02]  /*19100*/  LDC R6, c[0x0][0x230] ;  /* 0x00008c00ff067b82 */ /* 0x000e640000000800 */
[----:B------:R-:W-:-:S04]  /*19110*/  ISETP.GE.AND P3, PT, R152, R252, PT ;  /* 0x000000fc9800720c */ /* 0x000fc80003f66270 */
[----:B------:R-:W-:Y:S02]  /*19120*/  SEL R157, RZ, 0x4, P3 ;  /* 0x00000004ff9d7807 */ /* 0x000fe40001800000 */
[----:B------:R-:W-:-:S04]  /*19130*/  PLOP3.LUT P3, PT, PT, PT, UP1, 0x80, 0x0 ;  /* 0x000000000000781c */ /* 0x000fc80003f6f018 */
[----:B------:R-:W-:-:S04]  /*19140*/  SEL R157, R157, RZ, P3 ;  /* 0x000000ff9d9d7207 */ /* 0x000fc80001800000 */
[----:B------:R-:W-:Y:S01]  /*19150*/  ISETP.NE.U32.AND P2, PT, R157, RZ, PT ;  /* 0x000000ff9d00720c */ /* 0x000fe20003f45070 */
[----:B------:R-:W-:Y:S02]  /*19160*/  VIADD R157, R7, 0xffffff3f ;  /* 0xffffff3f079d7836 */ /* 0x000fe40000000000 */
[----:B------:R-:W1:Y:S01]  /*19170*/  LDC R7, c[0x0][0x230] ;  /* 0x00008c00ff077b82 */ /* 0x000e620000000800 */
[----:B------:R-:W-:Y:S02]  /*19180*/  ISETP.GE.U32.AND P3, PT, R252, 0x7fffff01, PT ;  /* 0x7fffff01fc00780c */ /* 0x000fe40003f66070 */
[----:B------:R-:W-:-:S05]  /*19190*/  ISETP.GE.U32.AND P1, PT, R157, 0x7fffff00, PT ;  /* 0x7fffff009d00780c */ /* 0x000fca0003f26070 */
[----:B------:R-:W1:Y:S02]  /*191a0*/  LDC R252, c[0x0][0x230] ;  /* 0x00008c00fffc7b82 */ /* 0x000e640000000800 */
[----:B-1----:R-:W-:Y:S02]  /*191b0*/  VIADD R157, R6, 0xffffff3e ;  /* 0xffffff3e069d7836 */ /* 0x002fe40000000000 */
[----:B------:R-:W-:Y:S01]  /*191c0*/  IMAD.WIDE R10, R2, 0x4, R176 ;  /* 0x00000004020a7825 */ /* 0x000fe200078e02b0 */
[----:B------:R4:W-:Y:S03]  /*191d0*/  STL.64 [R1+0x23e8], R2 ;  /* 0x0023e80201007387 */ /* 0x0009e60000100a00 */
[----:B------:R-:W1:Y:S01]  /*191e0*/  LDC R6, c[0x0][0x230] ;  /* 0x00008c00ff067b82 */ /* 0x000e620000000800 */
[----:B------:R-:W-:Y:S01]  /*191f0*/  ISETP.GE.U32.AND P6, PT, R157, 0x7ffffeff, PT ;  /* 0x7ffffeff9d00780c */ /* 0x000fe20003fc6070 */
[----:B------:R-:W-:Y:S01]  /*19200*/  VIADD R157, R156, 0xffffff3d ;  /* 0xffffff3d9c9d7836 */ /* 0x000fe20000000000 */
[----:B------:R-:W-:Y:S05]  /*19210*/  LDGSTS.E [R153+0x5000c], desc[UR8][R172.64], !P3 ;  /* 0x5000c000ac997fae */ /* 0x000fea000d921848 */
[----:B------:R-:W4:Y:S01]  /*19220*/  LDC R156, c[0x0][0x230] ;  /* 0x00008c00ff9c7b82 */ /* 0x000f220000000800 */
[----:B------:R-:W-:Y:S01]  /*19230*/  ISETP.GE.U32.AND P5, PT, R157, 0x7ffffefe, PT ;  /* 0x7ffffefe9d00780c */ /* 0x000fe20003fa6070 */
[----:B------:R-:W-:Y:S01]  /*19240*/  STL.64 [R1+0xe10], R10 ;  /* 0x000e100a01007387 */ /* 0x000fe20000100a00 */
[----:B------:R-:W-:-:S03]  /*19250*/  IADD3 R157, R7, -0xc4, RZ ;  /* 0xffffff3c079d7810 */ /* 0x000fc60007ffe0ff */
[----:B------:R-:W-:Y:S01]  /*19260*/  LDGSTS.E [R153+0x5400c], desc[UR8][R12.64], !P3 ;  /* 0x5400c0000c997fae */ /* 0x000fe2000d921848 */
[----:B------:R-:W-:Y:S01]  /*19270*/  ISETP.GE.U32.AND P4, PT, R157, 0x7ffffefd, PT ;  /* 0x7ffffefd9d00780c */ /* 0x000fe20003f86070 */
[----:B------:R-:W-:Y:S02]  /*19280*/  VIADD R157, R252, 0xffffff1f ;  /* 0xffffff1ffc9d7836 */ /* 0x000fe40000000000 */
[----:B------:R-:W-:Y:S01]  /*19290*/  STL.64 [R1+0xe08], R8 ;  /* 0x000e080801007387 */ /* 0x000fe20000100a00 */
[----:B------:R-:W-:Y:S01]  /*192a0*/  IMAD.WIDE R250, R4, 0x4, R250 ;  /* 0x0000000404fa7825 */ /* 0x000fe200078e02fa */
[----:B------:R-:W3:Y:S02]  /*192b0*/  LDC R252, c[0x0][0x230] ;  /* 0x00008c00fffc7b82 */ /* 0x000ee40000000800 */
[----:B------:R-:W-:Y:S04]  /*192c0*/  LDGSTS.E [R153+0x5800c], desc[UR8][R10.64], !P3 ;  /* 0x5800c0000a997fae */ /* 0x000fe8000d921848 */
[----:B------:R-:W3:Y:S04]  /*192d0*/  LDL.LU.64 R184, [R1+0x130] ;  /* 0x0001300001b87983 */ /* 0x000ee80000300a00 */
[----:B------:R3:W-:Y:S01]  /*192e0*/  LDGSTS.E [R153+0x5c00c], desc[UR8][R8.64], !P3 ;  /* 0x5c00c00008997fae */ /* 0x0007e2000d921848 */
[----:B------:R-:W-:Y:S01]  /*192f0*/  ISETP.GE.U32.AND P3, PT, R157, 0x7ffffee0, PT ;  /* 0x7ffffee09d00780c */ /* 0x000fe20003f66070 */
[----:B-1----:R-:W-:-:S02]  /*19300*/  VIADD R157, R6, 0xffffff1e ;  /* 0xffffff1e069d7836 */ /* 0x002fc40000000000 */
[----:B------:R-:W3:Y:S01]  /*19310*/  LDL.LU.64 R194, [R1+0x128] ;  /* 0x0001280001c27983 */ /* 0x000ee20000300a00 */
[----:B----4-:R-:W-:-:S03]  /*19320*/  IMAD.WIDE R2, R4, 0x4, R182 ;  /* 0x0000000404027825 */ /* 0x010fc600078e02b6 */
[----:B------:R-:W-:Y:S04]  /*19330*/  STL.64 [R1+0x23f0], R152 ;  /* 0x0023f09801007387 */ /* 0x000fe80000100a00 */
[----:B------:R-:W4:Y:S01]  /*19340*/  LDL.LU.64 R176, [R1+0x120] ;  /* 0x0001200001b07983 */ /* 0x000f220000300a00 */
[----:B------:R-:W-:-:S03]  /*19350*/  IMAD.WIDE R230, R4, 0x4, R180 ;  /* 0x0000000404e67825 */ /* 0x000fc600078e02b4 */
[----:B------:R-:W4:Y:S04]  /*19360*/  LDL.LU.64 R172, [R1+0x118] ;  /* 0x0001180001ac7983 */ /* 0x000f280000300a00 */
[----:B------:R-:W-:Y:S04]  /*19370*/  STL.64 [R1+0x23f8], R156 ;  /* 0x0023f89c01007387 */ /* 0x000fe80000100a00 */
[----:B------:R-:W4:Y:S01]  /*19380*/  LDL.LU.64 R182, [R1+0x110] ;  /* 0x0001100001b67983 */ /* 0x000f220000300a00 */
[----:B------:R-:W-:-:S03]  /*19390*/  IMAD.WIDE R186, R4, 0x4, R170 ;  /* 0x0000000404ba7825 */ /* 0x000fc600078e02aa */
[----:B------:R1:W-:Y:S04]  /*193a0*/  STL.64 [R1+0x7e0], R2 ;  /* 0x0007e00201007387 */ /* 0x0003e80000100a00 */
[----:B------:R-:W4:Y:S04]  /*193b0*/  LDL.LU.64 R188, [R1+0x108] ;  /* 0x0001080001bc7983 */ /* 0x000f280000300a00 */
[----:B------:R-:W4:Y:S01]  /*193c0*/  LDL.LU.64 R170, [R1+0x100] ;  /* 0x0001000001aa7983 */ /* 0x000f220000300a00 */
[----:B-1----:R-:W-:-:S03]  /*193d0*/  IMAD.WIDE R2, R4, 0x4, R174 ;  /* 0x0000000404027825 */ /* 0x002fc600078e02ae */
[----:B------:R-:W4:Y:S04]  /*193e0*/  LDL.LU.64 R180, [R1+0xf8] ;  /* 0x0000f80001b47983 */ /* 0x000f280000300a00 */
[----:B------:R-:W-:Y:S01]  /*193f0*/  STL.64 [R1+0x7d8], R230 ;  /* 0x0007d8e601007387 */ /* 0x000fe20000100a00 */
[----:B------:R-:W-:-:S03]  /*19400*/  IMAD.WIDE R208, R4, 0x4, R178 ;  /* 0x0000000404d07825 */ /* 0x000fc600078e02b2 */
[----:B------:R1:W-:Y:S04]  /*19410*/  STL.64 [R1+0x7c0], R2 ;  /* 0x0007c00201007387 */ /* 0x0003e80000100a00 */
[----:B------:R-:W-:Y:S04]  /*19420*/  STL.64 [R1+0x2400], R230 ;  /* 0x002400e601007387 */ /* 0x000fe80000100a00 */
[----:B------:R-:W4:Y:S01]  /*19430*/  LDL.LU.64 R174, [R1+0xf0] ;  /* 0x0000f00001ae7983 */ /* 0x000f220000300a00 */
[----:B------:R-:W-:-:S03]  /*19440*/  IMAD.WIDE R246, R4, 0x4, R246 ;  /* 0x0000000404f67825 */ /* 0x000fc600078e02f6 */
[----:B------:R-:W0:Y:S01]  /*19450*/  LDGDEPBAR ;  /* 0x00000000000079af */ /* 0x000e220000000000 */
[----:B--2---:R-:W-:-:S03]  /*19460*/  IMAD.WIDE R6, R4, 0x4, R168 ;  /* 0x0000000404067825 */ /* 0x004fc600078e02a8 */
[----:B------:R-:W2:Y:S04]  /*19470*/  LDL.LU.64 R168, [R1+0xe8] ;  /* 0x0000e80001a87983 */ /* 0x000ea80000300a00 */
[----:B------:R-:W-:Y:S04]  /*19480*/  STL.64 [R1+0x7d0], R208 ;  /* 0x0007d0d001007387 */ /* 0x000fe80000100a00 */
[----:B------:R-:W-:Y:S04]  /*19490*/  STL.64 [R1+0x2408], R208 ;  /* 0x002408d001007387 */ /* 0x000fe80000100a00 */
[----:B------:R-:W2:Y:S01]  /*194a0*/  LDL.LU.64 R192, [R1+0xe0] ;  /* 0x0000e00001c07983 */ /* 0x000ea20000300a00 */
[----:B---3--:R-:W-:-:S03]  /*194b0*/  IMAD.WIDE R206, R4, 0x4, R166 ;  /* 0x0000000404ce7825 */ /* 0x008fc600078e02a6 */
[----:B------:R-:W3:Y:S04]  /*194c0*/  LDL.LU.64 R178, [R1+0xd8] ;  /* 0x0000d80001b27983 */ /* 0x000ee80000300a00 */
[----:B------:R-:W3:Y:S04]  /*194d0*/  LDL.LU.64 R166, [R1+0xd0] ;  /* 0x0000d00001a67983 */ /* 0x000ee80000300a00 */
[----:B------:R-:W-:Y:S04]  /*194e0*/  STL.64 [R1+0x7c8], R186 ;  /* 0x0007c8ba01007387 */ /* 0x000fe80000100a00 */
[----:B------:R4:W-:Y:S04]  /*194f0*/  STL.64 [R1+0x2410], R186 ;  /* 0x002410ba01007387 */ /* 0x0009e80000100a00 */
[----:B------:R-:W-:Y:S04]  /*19500*/  STL.64 [R1+0x7b8], R6 ;  /* 0x0007b80601007387 */ /* 0x000fe80000100a00 */
[----:B------:R-:W-:Y:S04]  /*19510*/  STL.64 [R1+0x2418], R6 ;  /* 0x0024180601007387 */ /* 0x000fe80000100a00 */
[----:B------:R-:W3:Y:S04]  /*19520*/  LDL.LU.64 R190, [R1+0xc8] ;  /* 0x0000c80001be7983 */ /* 0x000ee80000300a00 */
[----:B------:R-:W-:Y:S01]  /*19530*/  STL.64 [R1+0x7b0], R206 ;  /* 0x0007b0ce01007387 */ /* 0x000fe20000100a00 */
[----:B------:R-:W-:-:S04]  /*19540*/  IMAD.WIDE R184, R4, 0x4, R184 ;  /* 0x0000000404b87825 */ /* 0x000fc800078e02b8 */
[----:B-1----:R-:W-:-:S05]  /*19550*/  IMAD.WIDE R2, R4, 0x4, R194 ;  /* 0x0000000404027825 */ /* 0x002fca00078e02c2 */
[----:B------:R1:W-:Y:S01]  /*19560*/  STL.64 [R1+0x7a0], R2 ;  /* 0x0007a00201007387 */ /* 0x0003e20000100a00 */
[----:B----4-:R-:W-:-:S03]  /*19570*/  IMAD.WIDE R228, R4, 0x4, R176 ;  /* 0x0000000404e47825 */ /* 0x010fc600078e02b0 */
[----:B------:R-:W4:Y:S01]  /*19580*/  LDL.LU.64 R176, [R1+0xc0] ;  /* 0x0000c00001b07983 */ /* 0x000f220000300a00 */
[----:B------:R-:W-:-:S03]  /*19590*/  IMAD.WIDE R204, R4, 0x4, R172 ;  /* 0x0000000404cc7825 */ /* 0x000fc600078e02ac */
[----:B------:R-:W4:Y:S04]  /*195a0*/  LDL.LU.64 R172, [R1+0xb8] ;  /* 0x0000b80001ac7983 */ /* 0x000f280000300a00 */
[----:B------:R-:W-:Y:S01]  /*195b0*/  STL.64 [R1+0x7a8], R184 ;  /* 0x0007a8b801007387 */ /* 0x000fe20000100a00 */
[----:B------:R-:W-:-:S03]  /*195c0*/  IMAD.WIDE R182, R4, 0x4, R182 ;  /* 0x0000000404b67825 */ /* 0x000fc600078e02b6 */
[----:B------:R-:W-:Y:S04]  /*195d0*/  STL.64 [R1+0x798], R228 ;  /* 0x000798e401007387 */ /* 0x000fe80000100a00 */
[----:B------:R-:W-:Y:S01]  /*195e0*/  STL.64 [R1+0x790], R204 ;  /* 0x000790cc01007387 */ /* 0x000fe20000100a00 */
[----:B------:R-:W-:-:S04]  /*195f0*/  IMAD.WIDE R186, R4, 0x4, R188 ;  /* 0x0000000404ba7825 */ /* 0x000fc800078e02bc */
[C---:B------:R-:W-:Y:S02]  /*19600*/  IMAD.WIDE R226, R4.reuse, 0x4, R170 ;  /* 0x0000000404e27825 */ /* 0x040fe400078e02aa */
[----:B------:R-:W4:Y:S04]  /*19610*/  LDL.LU.64 R170, [R1+0xb0] ;  /* 0x0000b00001aa7983 */ /* 0x000f280000300a00 */
[----:B------:R-:W4:Y:S01]  /*19620*/  LDL.LU.64 R188, [R1+0xa8] ;  /* 0x0000a80001bc7983 */ /* 0x000f220000300a00 */
[----:B------:R-:W-:-:S03]  /*19630*/  IMAD.WIDE R202, R4, 0x4, R180 ;  /* 0x0000000404ca7825 */ /* 0x000fc600078e02b4 */
[----:B------:R1:W-:Y:S04]  /*19640*/  STL.64 [R1+0x780], R186 ;  /* 0x000780ba01007387 */ /* 0x0003e80000100a00 */
[----:B------:R-:W-:Y:S04]  /*19650*/  STL.64 [R1+0x788], R182 ;  /* 0x000788b601007387 */ /* 0x000fe80000100a00 */
[----:B------:R-:W-:Y:S01]  /*19660*/  STL.64 [R1+0x778], R226 ;  /* 0x000778e201007387 */ /* 0x000fe20000100a00 */
[----:B------:R-:W-:-:S03]  /*19670*/  IMAD.WIDE R180, R4, 0x4, R174 ;  /* 0x0000000404b47825 */ /* 0x000fc600078e02ae */
[----:B------:R-:W4:Y:S01]  /*19680*/  LDL.LU.64 R174, [R1+0xa0] ;  /* 0x0000a00001ae7983 */ /* 0x000f220000300a00 */
[----:B--2---:R-:W-:-:S03]  /*19690*/  IMAD.WIDE R208, R4, 0x4, R168 ;  /* 0x0000000404d07825 */ /* 0x004fc600078e02a8 */
[----:B------:R-:W2:Y:S04]  /*196a0*/  LDL.LU.64 R168, [R1+0x98] ;  /* 0x0000980001a87983 */ /* 0x000ea80000300a00 */
[----:B------:R-:W-:Y:S04]  /*196b0*/  STL.64 [R1+0x770], R202 ;  /* 0x000770ca01007387 */ /* 0x000fe80000100a00 */
[----:B------:R1:W-:Y:S04]  /*196c0*/  STL.64 [R1+0x760], R208 ;  /* 0x000760d001007387 */ /* 0x0003e80000100a00 */
[----:B------:R-:W-:Y:S01]  /*196d0*/  STL.64 [R1+0x768], R180 ;  /* 0x000768b401007387 */ /* 0x000fe20000100a00 */
[----:B---3--:R-:W-:-:S04]  /*196e0*/  IMAD.WIDE R200, R4, 0x4, R178 ;  /* 0x0000000404c87825 */ /* 0x008fc800078e02b2 */
[C---:B------:R-:W-:Y:S02]  /*196f0*/  IMAD.WIDE R178, R4.reuse, 0x4, R166 ;  /* 0x0000000404b27825 */ /* 0x040fe400078e02a6 */
[----:B------:R-:W3:Y:S02]  /*19700*/  LDL.LU.64 R166, [R1+0x90] ;  /* 0x0000900001a67983 */ /* 0x000ee40000300a00 */
[----:B------:R-:W-:-:S05]  /*19710*/  IMAD.WIDE R224, R4, 0x4, R192 ;  /* 0x0000000404e07825 */ /* 0x000fca00078e02c0 */
[----:B------:R-:W-:Y:S04]  /*19720*/  STL.64 [R1+0x758], R224 ;  /* 0x000758e001007387 */ /* 0x000fe80000100a00 */
[----:B------:R-:W3:Y:S04]  /*19730*/  LDL.LU.64 R12, [R1+0x88] ;  /* 0x00008800010c7983 */ /* 0x000ee80000300a00 */
[----:B------:R-:W3:Y:S01]  /*19740*/  LDL.LU.64 R218, [R1+0x80] ;  /* 0x0000800001da7983 */ /* 0x000ee20000300a00 */
[----:B------:R-:W-:-:S03]  /*19750*/  IMAD.WIDE R230, R4, 0x4, R190 ;  /* 0x0000000404e67825 */ /* 0x000fc600078e02be */
[----:B------:R-:W3:Y:S04]  /*19760*/  LDL.LU.64 R194, [R1+0x78] ;  /* 0x0000780001c27983 */ /* 0x000ee80000300a00 */
[----:B------:R-:W-:Y:S01]  /*19770*/  STL.64 [R1+0x750], R200 ;  /* 0x000750c801007387 */ /* 0x000fe20000100a00 */
[----:B----4-:R-:W-:-:S04]  /*19780*/  IMAD.WIDE R222, R4, 0x4, R176 ;  /* 0x0000000404de7825 */ /* 0x010fc800078e02b0 */
[C---:B------:R-:W-:Y:S02]  /*19790*/  IMAD.WIDE R198, R4.reuse, 0x4, R172 ;  /* 0x0000000404c67825 */ /* 0x040fe400078e02ac */
[----:B------:R-:W4:Y:S04]  /*197a0*/  LDL.LU.64 R172, [R1+0x70] ;  /* 0x0000700001ac7983 */ /* 0x000f280000300a00 */
[----:B------:R-:W1:Y:S04]  /*197b0*/  LDL.LU.64 R10, [R1+0x68] ;  /* 0x00006800010a7983 */ /* 0x000e680000300a00 */
[----:B------:R-:W4:Y:S04]  /*197c0*/  LDL.LU.64 R216, [R1+0x60] ;  /* 0x0000600001d87983 */ /* 0x000f280000300a00 */
[----:B------:R-:W4:Y:S04]  /*197d0*/  LDL.LU.64 R192, [R1+0x58] ;  /* 0x0000580001c07983 */ /* 0x000f280000300a00 */
[----:B------:R1:W-:Y:S01]  /*197e0*/  STL.64 [R1+0x740], R230 ;  /* 0x000740e601007387 */ /* 0x0003e20000100a00 */
[----:B------:R-:W-:-:S03]  /*197f0*/  IMAD.WIDE R176, R4, 0x4, R170 ;  /* 0x0000000404b07825 */ /* 0x000fc600078e02aa */
[----:B------:R-:W-:Y:S04]  /*19800*/  STL.64 [R1+0x748], R178 ;  /* 0x000748b201007387 */ /* 0x000fe80000100a00 */
[----:B------:R-:W4:Y:S04]  /*19810*/  LDL.LU.64 R170, [R1+0x50] ;  /* 0x0000500001aa7983 */ /* 0x000f280000300a00 */
[----:B------:R-:W-:Y:S04]  /*19820*/  STL.64 [R1+0x738], R222 ;  /* 0x000738de01007387 */ /* 0x000fe80000100a00 */
[----:B------:R-:W4:Y:S01]  /*19830*/  LDL.LU.64 R8, [R1+0x48] ;  /* 0x0000480001087983 */ /* 0x000f220000300a00 */
[----:B------:R-:W-:-:S03]  /*19840*/  IMAD.WIDE R156, R4, 0x4, R188 ;  /* 0x00000004049c7825 */ /* 0x000fc600078e02bc */
[----:B------:R-:W4:Y:S04]  /*19850*/  LDL.LU.64 R214, [R1+0x40] ;  /* 0x0000400001d67983 */ /* 0x000f280000300a00 */
[----:B------:R-:W4:Y:S04]  /*19860*/  LDL.LU.64 R190, [R1+0x38] ;  /* 0x0000380001be7983 */ /* 0x000f280000300a00 */
[----:B------:R-:W-:Y:S01]  /*19870*/  STL.64 [R1+0x730], R198 ;  /* 0x000730c601007387 */ /* 0x000fe20000100a00 */
[----:B------:R-:W-:-:S04]  /*19880*/  IMAD.WIDE R220, R4, 0x4, R174 ;  /* 0x0000000404dc7825 */ /* 0x000fc800078e02ae */
[C---:B--2---:R-:W-:Y:S02]  /*19890*/  IMAD.WIDE R196, R4.reuse, 0x4, R168 ;  /* 0x0000000404c47825 */ /* 0x044fe400078e02a8 */
[----:B------:R-:W2:Y:S04]  /*198a0*/  LDL.LU.64 R168, [R1+0x30] ;  /* 0x0000300001a87983 */ /* 0x000ea80000300a00 */
[----:B------:R-:W2:Y:S04]  /*198b0*/  LDL.LU.64 R212, [R1+0x28] ;  /* 0x0000280001d47983 */ /* 0x000ea80000300a00 */
[----:B------:R-:W2:Y:S04]  /*198c0*/  LDL.LU.64 R210, [R1+0x20] ;  /* 0x0000200001d27983 */ /* 0x000ea80000300a00 */
[----:B------:R-:W2:Y:S04]  /*198d0*/  LDL.LU.64 R188, [R1+0x18] ;  /* 0x0000180001bc7983 */ /* 0x000ea80000300a00 */
[----:B------:R2:W-:Y:S01]  /*198e0*/  STL.64 [R1+0x720], R156 ;  /* 0x0007209c01007387 */ /* 0x0005e20000100a00 */
[----:B---3--:R-:W-:-:S03]  /*198f0*/  IMAD.WIDE R174, R4, 0x4, R166 ;  /* 0x0000000404ae7825 */ /* 0x008fc600078e02a6 */
[----:B------:R-:W-:Y:S04]  /*19900*/  STL.64 [R1+0x728], R176 ;  /* 0x000728b001007387 */ /* 0x000fe80000100a00 */
[----:B------:R-:W3:Y:S01]  /*19910*/  LDL.LU.64 R166, [R1+0x10] ;  /* 0x0000100001a67983 */ /* 0x000ee20000300a00 */
[----:B------:R-:W-:-:S03]  /*19920*/  IMAD.WIDE R152, R4, 0x4, R12 ;  /* 0x0000000404987825 */ /* 0x000fc600078e020c */
[----:B------:R-:W-:Y:S01]  /*19930*/  STL.64 [R1+0x718], R220 ;  /* 0x000718dc01007387 */ /* 0x000fe20000100a00 */
[----:B------:R-:W-:-:S03]  /*19940*/  IMAD.WIDE R218, R4, 0x4, R218 ;  /* 0x0000000404da7825 */ /* 0x000fc600078e02da */
[----:B------:R-:W-:Y:S01]  /*19950*/  STL.64 [R1+0x710], R196 ;  /* 0x000710c401007387 */ /* 0x000fe20000100a00 */
[----:B------:R-:W-:-:S03]  /*19960*/  IMAD.WIDE R194, R4, 0x4, R194 ;  /* 0x0000000404c27825 */ /* 0x000fc600078e02c2 */
[----:B------:R3:W-:Y:S04]  /*19970*/  STL.64 [R1+0x700], R152 ;  /* 0x0007009801007387 */ /* 0x0007e80000100a00 */
[----:B------:R-:W-:Y:S04]  /*19980*/  STL.64 [R1+0x708], R174 ;  /* 0x000708ae01007387 */ /* 0x000fe80000100a00 */
[----:B------:R-:W-:Y:S04]  /*19990*/  STL.64 [R1+0x6f8], R218 ;  /* 0x0006f8da01007387 */ /* 0x000fe80000100a00 */
[----:B------:R-:W-:Y:S01]  /*199a0*/  STL.64 [R1+0x6f0], R194 ;  /* 0x0006f0c201007387 */ /* 0x000fe20000100a00 */
[----:B------:R-:W-:-:S04]  /*199b0*/  IMAD.WIDE R248, R4, 0x4, R248 ;  /* 0x0000000404f87825 */ /* 0x000fc800078e02f8 */
[----:B------:R-:W-:-:S04]  /*199c0*/  IMAD.WIDE R244, R4, 0x4, R244 ;  /* 0x0000000404f47825 */ /* 0x000fc800078e02f4 */
[----:B------:R-:W-:-:S04]  /*199d0*/  IMAD.WIDE R242, R4, 0x4, R242 ;  /* 0x0000000404f27825 */ /* 0x000fc800078e02f2 */
[----:B------:R-:W-:-:S04]  /*199e0*/  IMAD.WIDE R238, R4, 0x4, R238 ;  /* 0x0000000404ee7825 */ /* 0x000fc800078e02ee */
[----:B------:R-:W-:-:S04]  /*199f0*/  IMAD.WIDE R240, R4, 0x4, R240 ;  /* 0x0000000404f07825 */ /* 0x000fc800078e02f0 */
[----:B------:R-:W-:-:S04]  /*19a00*/  IMAD.WIDE R236, R4, 0x4, R236 ;  /* 0x0000000404ec7825 */ /* 0x000fc800078e02ec */
[----:B----4-:R-:W-:-:S04]  /*19a10*/  IMAD.WIDE R172, R4, 0x4, R172 ;  /* 0x0000000404ac7825 */ /* 0x010fc800078e02ac */
[----:B-1----:R-:W-:-:S04]  /*19a20*/  IMAD.WIDE R2, R4, 0x4, R10 ;  /* 0x0000000404027825 */ /* 0x002fc800078e020a */
[C---:B------:R-:W-:Y:S01]  /*19a30*/  IMAD.WIDE R216, R4.reuse, 0x4, R216 ;  /* 0x0000000404d87825 */ /* 0x040fe200078e02d8 */
[----:B------:R1:W-:Y:S03]  /*19a40*/  STL.64 [R1+0x6e0], R2 ;  /* 0x0006e00201007387 */ /* 0x0003e60000100a00 */
[C---:B------:R-:W-:Y:S01]  /*19a50*/  IMAD.WIDE R192, R4.reuse, 0x4, R192 ;  /* 0x0000000404c07825 */ /* 0x040fe200078e02c0 */
[----:B------:R-:W-:Y:S04]  /*19a60*/  STL.64 [R1+0x6e8], R172 ;  /* 0x0006e8ac01007387 */ /* 0x000fe80000100a00 */
[----:B------:R-:W-:Y:S04]  /*19a70*/  STL.64 [R1+0x6d8], R216 ;  /* 0x0006d8d801007387 */ /* 0x000fe80000100a00 */
[----:B------:R-:W-:Y:S01]  /*19a80*/  STL.64 [R1+0x6d0], R192 ;  /* 0x0006d0c001007387 */ /* 0x000fe20000100a00 */
[----:B------:R-:W-:-:S04]  /*19a90*/  IMAD.WIDE R170, R4, 0x4, R170 ;  /* 0x0000000404aa7825 */ /* 0x000fc800078e02aa */
[----:B------:R-:W-:-:S04]  /*19aa0*/  IMAD.WIDE R12, R4, 0x4, R8 ;  /* 0x00000004040c7825 */ /* 0x000fc800078e0208 */
[C---:B------:R-:W-:Y:S01]  /*19ab0*/  IMAD.WIDE R214, R4.reuse, 0x4, R214 ;  /* 0x0000000404d67825 */ /* 0x040fe200078e02d6 */
[----:B------:R-:W-:Y:S03]  /*19ac0*/  STL.64 [R1+0x6c0], R12 ;  /* 0x0006c00c01007387 */ /* 0x000fe60000100a00 */
[C---:B------:R-:W-:Y:S01]  /*19ad0*/  IMAD.WIDE R190, R4.reuse, 0x4, R190 ;  /* 0x0000000404be7825 */ /* 0x040fe200078e02be */
[----:B------:R-:W-:Y:S04]  /*19ae0*/  STL.64 [R1+0x6c8], R170 ;  /* 0x0006c8aa01007387 */ /* 0x000fe80000100a00 */
[----:B------:R-:W-:Y:S01]  /*19af0*/  STL.64 [R1+0x6b8], R214 ;  /* 0x0006b8d601007387 */ /* 0x000fe20000100a00 */
[----:B------:R-:W-:-:S03]  /*19b00*/  IMAD.WIDE R8, R4, 0x4, R154 ;  /* 0x0000000404087825 */ /* 0x000fc600078e029a */
[----:B------:R-:W-:Y:S01]  /*19b10*/  STL.64 [R1+0x6b0], R190 ;  /* 0x0006b0be01007387 */ /* 0x000fe20000100a00 */
[----:B------:R-:W-:-:S04]  /*19b20*/  IMAD.WIDE R234, R4, 0x4, R234 ;  /* 0x0000000404ea7825 */ /* 0x000fc800078e02ea */
[----:B------:R-:W-:-:S04]  /*19b30*/  IMAD.WIDE R14, R4, 0x4, R14 ;  /* 0x00000004040e7825 */ /* 0x000fc800078e020e */
[----:B------:R-:W-:-:S04]  /*19b40*/  IMAD.WIDE R154, R4, 0x4, R232 ;  /* 0x00000004049a7825 */ /* 0x000fc800078e02e8 */
[----:B--2---:R-:W-:-:S04]  /*19b50*/  IMAD.WIDE R168, R4, 0x4, R168 ;  /* 0x0000000404a87825 */ /* 0x004fc800078e02a8 */
[----:B------:R-:W-:-:S04]  /*19b60*/  IMAD.WIDE R10, R4, 0x4, R212 ;  /* 0x00000004040a7825 */ /* 0x000fc800078e02d4 */
[C---:B------:R-:W-:Y:S01]  /*19b70*/  IMAD.WIDE R212, R4.reuse, 0x4, R210 ;  /* 0x0000000404d47825 */ /* 0x040fe200078e02d2 */
[----:B------:R-:W-:Y:S03]  /*19b80*/  STL.64 [R1+0x6a0], R10 ;  /* 0x0006a00a01007387 */ /* 0x000fe60000100a00 */
[C---:B------:R-:W-:Y:S01]  /*19b90*/  IMAD.WIDE R188, R4.reuse, 0x4, R188 ;  /* 0x0000000404bc7825 */ /* 0x040fe200078e02bc */
[----:B------:R-:W-:Y:S03]  /*19ba0*/  STL.64 [R1+0x6a8], R168 ;  /* 0x0006a8a801007387 */ /* 0x000fe60000100a00 */
[C---:B------:R-:W-:Y:S01]  /*19bb0*/  IMAD.WIDE R210, R4.reuse, 0x4, R22 ;  /* 0x0000000404d27825 */ /* 0x040fe200078e0216 */
[----:B------:R-:W-:Y:S04]  /*19bc0*/  STL.64 [R1+0x698], R212 ;  /* 0x000698d401007387 */ /* 0x000fe80000100a00 */
[----:B------:R-:W-:Y:S01]  /*19bd0*/  STL.64 [R1+0x690], R188 ;  /* 0x000690bc01007387 */ /* 0x000fe20000100a00 */
[----:B---3--:R-:W-:-:S03]  /*19be0*/  IMAD.WIDE R166, R4, 0x4, R166 ;  /* 0x0000000404a67825 */ /* 0x008fc600078e02a6 */
[----:B------:R-:W2:Y:S04]  /*19bf0*/  LDL.64 R6, [R1+0x7e0] ;  /* 0x0007e00001067983 */ /* 0x000ea80000100a00 */
[----:B------:R-:W-:Y:S04]  /*19c00*/  STL.64 [R1+0x680], R8 ;  /* 0x0006800801007387 */ /* 0x000fe80000100a00 */
        /* <DEDUP_REMOVED lines=8> */
[----:B------:R-:W-:Y:S01]  /*19c90*/  STL.64 [R1+0x648], R240 ;  /* 0x000648f001007387 */ /* 0x000fe20000100a00 */
[----:B------:R-:W-:-:S03]  /*19ca0*/  IMAD.WIDE R22, R4, 0x4, R20 ;  /* 0x0000000404167825 */ /* 0x000fc600078e0214 */
[----:B------:R-:W3:Y:S04]  /*19cb0*/  LDL.64 R232, [R1+0x7a0] ;  /* 0x0007a00001e87983 */ /* 0x000ee80000100a00 */
[----:B------:R-:W-:Y:S04]  /*19cc0*/  STL.64 [R1+0x638], R236 ;  /* 0x000638ec01007387 */ /* 0x000fe80000100a00 */
[----:B------:R-:W-:Y:S04]  /*19cd0*/  STL.64 [R1+0x630], R234 ;  /* 0x000630ea01007387 */ /* 0x000fe80000100a00 */
[----:B------:R4:W-:Y:S04]  /*19ce0*/  STL.64 [R1+0x620], R14 ;  /* 0x0006200e01007387 */ /* 0x0009e80000100a00 */
[----:B------:R-:W4:Y:S01]  /*19cf0*/  LDL.64 R20, [R1+0x7c0] ;  /* 0x0007c00001147983 */ /* 0x000f220000100a00 */
[----:B------:R-:W-:-:S04]  /*19d00*/  IMAD.WIDE R16, R4, 0x4, R16 ;  /* 0x0000000404107825 */ /* 0x000fc800078e0210 */
[C---:B------:R-:W-:Y:S01]  /*19d10*/  IMAD.WIDE R18, R4.reuse, 0x4, R18 ;  /* 0x0000000404127825 */ /* 0x040fe200078e0212 */
[----:B------:R-:W-:Y:S03]  /*19d20*/  STL.64 [R1+0x618], R16 ;  /* 0x0006181001007387 */ /* 0x000fe60000100a00 */
        /* <DEDUP_REMOVED lines=9> */
[----:B------:R1:W-:Y:S03]  /*19dc0*/  STL.64 [R1+0x5e0], R32 ;  /* 0x0005e02001007387 */ /* 0x0003e60000100a00 */
        /* <DEDUP_REMOVED lines=124> */
[----:B------:R-:W-:Y:S01]  /*1a590*/  IMAD.WIDE R164, R4, 0x4, R164 ;  /* 0x0000000404a47825 */ /* 0x000fe200078e02a4 */
[----:B--2---:R-:W-:Y:S04]  /*1a5a0*/  LDGSTS.E [R0], desc[UR8][R6.64], P0 ;  /* 0x0000000006007fae */ /* 0x004fe80008121848 */
[----:B------:R-:W-:Y:S04]  /*1a5b0*/  STL.64 [R1+0x2f0], R162 ;  /* 0x0002f0a201007387 */ /* 0x000fe80000100a00 */
[----:B------:R-:W2:Y:S04]  /*1a5c0*/  LDL.LU.64 R6, [R1+0x2418] ;  /* 0x0024180001067983 */ /* 0x000ea80000300a00 */
[----:B------:R-:W-:Y:S04]  /*1a5d0*/  STL.64 [R1+0x2e8], R164 ;  /* 0x0002e8a401007387 */ /* 0x000fe80000100a00 */
[----:B----4-:R-:W-:Y:S04]  /*1a5e0*/  LDGSTS.E [R0+0x400], desc[UR8][R20.64], P0 ;  /* 0x0040000014007fae */ /* 0x010fe80008121848 */
[----:B---3--:R-:W-:Y:S04]  /*1a5f0*/  LDGSTS.E [R0+0x800], desc[UR8][R232.64], P0 ;  /* 0x00800000e8007fae */ /* 0x008fe80008121848 */
[----:B------:R-:W-:Y:S04]  /*1a600*/  LDGSTS.E [R0+0xc00], desc[UR8][R186.64], P0 ;  /* 0x00c00000ba007fae */ /* 0x000fe80008121848 */
[----:B------:R-:W-:Y:S04]  /*1a610*/  LDGSTS.E [R0+0x1000], desc[UR8][R208.64], P0 ;  /* 0x01000000d0007fae */ /* 0x000fe80008121848 */
[----:B------:R-:W-:Y:S04]  /*1a620*/  LDGSTS.E [R0+0x1400], desc[UR8][R230.64], P0 ;  /* 0x01400000e6007fae */ /* 0x000fe80008121848 */
[----:B------:R-:W3:Y:S04]  /*1a630*/  LDL.LU.64 R186, [R1+0x2410] ;  /* 0x0024100001ba7983 */ /* 0x000ee80000300a00 */
[----:B------:R-:W4:Y:S04]  /*1a640*/  LDL.LU.64 R208, [R1+0x2408] ;  /* 0x0024080001d07983 */ /* 0x000f280000300a00 */
[----:B------:R-:W2:Y:S04]  /*1a650*/  LDL.LU.64 R230, [R1+0x2400] ;  /* 0x0024000001e67983 */ /* 0x000ea80000300a00 */
[----:B------:R-:W-:Y:S04]  /*1a660*/  LDGSTS.E [R0+0x1800], desc[UR8][R156.64], P0 ;  /* 0x018000009c007fae */ /* 0x000fe80008121848 */
[----:B------:R-:W-:Y:S04]  /*1a670*/  LDGSTS.E [R0+0x1c00], desc[UR8][R152.64], P0 ;  /* 0x01c0000098007fae */ /* 0x000fe80008121848 */
[----:B------:R-:W-:Y:S04]  /*1a680*/  LDGSTS.E [R0+0x2000], desc[UR8][R2.64], P0 ;  /* 0x0200000002007fae */ /* 0x000fe80008121848 */
[----:B------:R-:W3:Y:S04]  /*1a690*/  LDL.LU.64 R156, [R1+0x23f8] ;  /* 0x0023f800019c7983 */ /* 0x000ee80000300a00 */
[----:B------:R-:W3:Y:S04]  /*1a6a0*/  LDL.LU.64 R152, [R1+0x23f0] ;  /* 0x0023f00001987983 */ /* 0x000ee80000300a00 */
[----:B-1----:R-:W2:Y:S04]  /*1a6b0*/  LDL.LU.64 R2, [R1+0x23e8] ;  /* 0x0023e80001027983 */ /* 0x002ea80000300a00 */
[----:B------:R-:W-:Y:S04]  /*1a6c0*/  LDGSTS.E [R0+0x2400], desc[UR8][R12.64], P0 ;  /* 0x024000000c007fae */ /* 0x000fe80008121848 */
[----:B------:R-:W-:Y:S04]  /*1a6d0*/  LDGSTS.E [R0+0x2800], desc[UR8][R10.64], P0 ;  /* 0x028000000a007fae */ /* 0x000fe80008121848 */
[----:B------:R-:W-:Y:S04]  /*1a6e0*/  LDGSTS.E [R0+0x2c00], desc[UR8][R8.64], P0 ;  /* 0x02c0000008007fae */ /* 0x000fe80008121848 */
[----:B------:R-:W-:Y:S04]  /*1a6f0*/  LDGSTS.E [R0+0x3000], desc[UR8][R246.64], P0 ;  /* 0x03000000f6007fae */ /* 0x000fe80008121848 */
[----:B------:R-:W-:Y:S04]  /*1a700*/  LDGSTS.E [R0+0x3400], desc[UR8][R238.64], P0 ;  /* 0x03400000ee007fae */ /* 0x000fe80008121848 */
[----:B------:R1:W-:Y:S04]  /*1a710*/  LDGSTS.E [R0+0x3800], desc[UR8][R14.64], P0 ;  /* 0x038000000e007fae */ /* 0x0003e80008121848 */
[----:B------:R-:W-:Y:S04]  /*1a720*/  LDGSTS.E [R0+0x3c00], desc[UR8][R24.64], P0 ;  /* 0x03c0000018007fae */ /* 0x000fe80008121848 */
[----:B------:R1:W-:Y:S04]  /*1a730*/  LDGSTS.E [R0+0x4000], desc[UR8][R32.64], P0 ;  /* 0x0400000020007fae */ /* 0x0003e80008121848 */
[----:B------:R1:W-:Y:S02]  /*1a740*/  LDGSTS.E [R0+0x4400], desc[UR8][R40.64], P0 ;  /* 0x0440000028007fae */ /* 0x0003e40008121848 */
[----:B-1----:R-:W1:Y:S02]  /*1a750*/  LDC R15, c[0x0][0x230] ;  /* 0x00008c00ff0f7b82 */ /* 0x002e640000000800 */
[----:B------:R1:W-:Y:S04]  /*1a760*/  LDGSTS.E [R0+0x4800], desc[UR8][R48.64], P0 ;  /* 0x0480000030007fae */ /* 0x0003e80008121848 */
[----:B------:R1:W-:Y:S04]  /*1a770*/  LDGSTS.E [R0+0x4c00], desc[UR8][R56.64], P0 ;  /* 0x04c0000038007fae */ /* 0x0003e80008121848 */
[----:B------:R-:W3:Y:S01]  /*1a780*/  LDL.LU.64 R12, [R1+0x23e0] ;  /* 0x0023e000010c7983 */ /* 0x000ee20000300a00 */
[----:B------:R-:W-:Y:S01]  /*1a790*/  VIADD R14, R252, 0xffffff1d ;  /* 0xffffff1dfc0e7836 */ /* 0x000fe20000000000 */
[----:B------:R-:W1:Y:S02]  /*1a7a0*/  LDC R32, c[0x0][0x230] ;  /* 0x00008c00ff207b82 */ /* 0x000e640000000800 */
[----:B------:R1:W-:Y:S04]  /*1a7b0*/  LDGSTS.E [R0+0x5000], desc[UR8][R64.64], P0 ;  /* 0x0500000040007fae */ /* 0x0003e80008121848 */
[----:B------:R1:W-:Y:S02]  /*1a7c0*/  LDGSTS.E [R0+0x5400], desc[UR8][R72.64], P0 ;  /* 0x0540000048007fae */ /* 0x0003e40008121848 */
[----:B------:R-:W1:Y:S02]  /*1a7d0*/  LDC R40, c[0x0][0x230] ;  /* 0x00008c00ff287b82 */ /* 0x000e640000000800 */
[----:B------:R1:W-:Y:S04]  /*1a7e0*/  LDGSTS.E [R0+0x5800], desc[UR8][R80.64], P0 ;  /* 0x0580000050007fae */ /* 0x0003e80008121848 */
[----:B------:R1:W-:Y:S02]  /*1a7f0*/  LDGSTS.E [R0+0x5c00], desc[UR8][R88.64], P0 ;  /* 0x05c0000058007fae */ /* 0x0003e40008121848 */
[----:B-1----:R-:W1:Y:S02]  /*1a800*/  LDC R48, c[0x0][0x230] ;  /* 0x00008c00ff307b82 */ /* 0x002e640000000800 */
[----:B------:R1:W-:Y:S04]  /*1a810*/  LDGSTS.E [R0+0x6000], desc[UR8][R96.64], P0 ;  /* 0x0600000060007fae */ /* 0x0003e80008121848 */
[----:B------:R1:W-:Y:S02]  /*1a820*/  LDGSTS.E [R0+0x6400], desc[UR8][R104.64], P0 ;  /* 0x0640000068007fae */ /* 0x0003e40008121848 */
[----:B------:R-:W3:Y:S02]  /*1a830*/  LDC R49, c[0x0][0x230] ;  /* 0x00008c00ff317b82 */ /* 0x000ee40000000800 */
[----:B------:R1:W-:Y:S04]  /*1a840*/  LDGSTS.E [R0+0x6800], desc[UR8][R112.64], P0 ;  /* 0x0680000070007fae */ /* 0x0003e80008121848 */
[----:B------:R1:W-:Y:S02]  /*1a850*/  LDGSTS.E [R0+0x6c00], desc[UR8][R120.64], P0 ;  /* 0x06c0000078007fae */ /* 0x0003e40008121848 */
[----:B------:R-:W1:Y:S02]  /*1a860*/  LDC R56, c[0x0][0x230] ;  /* 0x00008c00ff387b82 */ /* 0x000e640000000800 */
[----:B------:R1:W-:Y:S04]  /*1a870*/  LDGSTS.E [R0+0x7000], desc[UR8][R128.64], P0 ;  /* 0x0700000080007fae */ /* 0x0003e80008121848 */
[----:B------:R1:W-:Y:S04]  /*1a880*/  LDGSTS.E [R0+0x7400], desc[UR8][R136.64], P0 ;  /* 0x0740000088007fae */ /* 0x0003e80008121848 */
[----:B------:R-:W3:Y:S01]  /*1a890*/  LDL.LU.64 R10, [R1+0x23d8] ;  /* 0x0023d800010a7983 */ /* 0x000ee20000300a00 */
[----:B------:R-:W-:Y:S01]  /*1a8a0*/  IADD3 R32, R32, -0xcc, RZ ;  /* 0xffffff3420207810 */ /* 0x000fe20007ffe0ff */
[----:B------:R-:W-:Y:S01]  /*1a8b0*/  VIADD R40, R40, 0xffffff17 ;  /* 0xffffff1728287836 */ /* 0x000fe20000000000 */
[----:B------:R-:W1:Y:S01]  /*1a8c0*/  LDC R64, c[0x0][0x230] ;  /* 0x00008c00ff407b82 */ /* 0x000e620000000800 */
[----:B------:R1:W-:Y:S04]  /*1a8d0*/  LDGSTS.E [R0+0x7800], desc[UR8][R144.64], P0 ;  /* 0x0780000090007fae */ /* 0x0003e80008121848 */
[----:B------:R-:W-:Y:S01]  /*1a8e0*/  LDGSTS.E [R0+0x7c00], desc[UR8][R158.64], P0 ;  /* 0x07c000009e007fae */ /* 0x000fe20008121848 */
[----:B-1----:R-:W-:-:S02]  /*1a8f0*/  VIADD R48, R48, 0xffffff16 ;  /* 0xffffff1630307836 */ /* 0x002fc40000000000 */
[----:B------:R-:W1:Y:S01]  /*1a900*/  LDC R72, c[0x0][0x230] ;  /* 0x00008c00ff487b82 */ /* 0x000e620000000800 */
[----:B------:R-:W3:Y:S01]  /*1a910*/  LDL.LU.64 R8, [R1+0x23d0] ;  /* 0x0023d00001087983 */ /* 0x000ee20000300a00 */
[----:B------:R-:W-:-:S06]  /*1a920*/  VIADD R56, R56, 0xffffff31 ;  /* 0xffffff3138387836 */ /* 0x000fcc0000000000 */
[----:B------:R-:W1:Y:S01]  /*1a930*/  LDC R80, c[0x0][0x230] ;  /* 0x00008c00ff507b82 */ /* 0x000e620000000800 */
[----:B------:R-:W-:-:S07]  /*1a940*/  IADD3 R64, R64, -0xd0, RZ ;  /* 0xffffff3040407810 */ /* 0x000fce0007ffe0ff */
[----:B------:R-:W3:Y:S08]  /*1a950*/  LDC R81, c[0x0][0x230] ;  /* 0x00008c00ff517b82 */ /* 0x000ef00000000800 */
[----:B------:R-:W1:Y:S08]  /*1a960*/  LDC R88, c[0x0][0x230] ;  /* 0x00008c00ff587b82 */ /* 0x000e700000000800 */
[----:B------:R-:W1:Y:S08]  /*1a970*/  LDC R96, c[0x0][0x230] ;  /* 0x00008c00ff607b82 */ /* 0x000e700000000800 */
[----:B------:R-:W1:Y:S08]  /*1a980*/  LDC R104, c[0x0][0x230] ;  /* 0x00008c00ff687b82 */ /* 0x000e700000000800 */
[----:B------:R-:W4:Y:S08]  /*1a990*/  LDC R112, c[0x0][0x230] ;  /* 0x00008c00ff707b82 */ /* 0x000f300000000800 */
[----:B------:R-:W3:Y:S08]  /*1a9a0*/  LDC R113, c[0x0][0x230] ;  /* 0x00008c00ff717b82 */ /* 0x000ef00000000800 */
[----:B------:R-:W3:Y:S08]  /*1a9b0*/  LDC R120, c[0x0][0x230] ;  /* 0x00008c00ff787b82 */ /* 0x000ef00000000800 */
[----:B------:R-:W3:Y:S08]  /*1a9c0*/  LDC R128, c[0x0][0x230] ;  /* 0x00008c00ff807b82 */ /* 0x000ef00000000800 */
[----:B------:R-:W3:Y:S08]  /*1a9d0*/  LDC R136, c[0x0][0x230] ;  /* 0x00008c00ff887b82 */ /* 0x000ef00000000800 */
[----:B------:R-:W3:Y:S08]  /*1a9e0*/  LDC R144, c[0x0][0x230] ;  /* 0x00008c00ff907b82 */ /* 0x000ef00000000800 */
[----:B------:R-:W3:Y:S08]  /*1a9f0*/  LDC R145, c[0x0][0x230] ;  /* 0x00008c00ff917b82 */ /* 0x000ef00000000800 */
[----:B------:R-:W3:Y:S01]  /*1aa00*/  LDC R252, c[0x0][0x230] ;  /* 0x00008c00fffc7b82 */ /* 0x000ee20000000800 */
[----:B--2---:R-:W-:Y:S04]  /*1aa10*/  LDGSTS.E [R3+0x100], desc[UR8][R230.64], P0 ;  /* 0x00100000e6037fae */ /* 0x004fe80008121848 */
[----:B------:R-:W-:Y:S04]  /*1aa20*/  LDGSTS.E [R3+0x500], desc[UR8][R6.64], P0 ;  /* 0x0050000006037fae */ /* 0x000fe80008121848 */
[----:B------:R-:W-:Y:S04]  /*1aa30*/  LDGSTS.E [R3+0x900], desc[UR8][R228.64], P0 ;  /* 0x00900000e4037fae */ /* 0x000fe80008121848 */
[----:B------:R-:W2:Y:S04]  /*1aa40*/  LDL.LU.64 R230, [R1+0x23c8] ;  /* 0x0023c80001e67983 */ /* 0x000ea80000300a00 */
[----:B------:R-:W2:Y:S04]  /*1aa50*/  LDL.LU.64 R6, [R1+0x23c0] ;  /* 0x0023c00001067983 */ /* 0x000ea80000300a00 */
[----:B------:R-:W-:Y:S04]  /*1aa60*/  LDGSTS.E [R3+0xd00], desc[UR8][R226.64], P0 ;  /* 0x00d00000e2037fae */ /* 0x000fe80008121848 */
        /* <DEDUP_REMOVED lines=14> */
[----:B------:R1:W-:Y:S04]  /*1ab50*/  LDGSTS.E [R3+0x4900], desc[UR8][R50.64], P0 ;  /* 0x0490000032037fae */ /* 0x0003e80008121848 */
[----:B------:R-:W-:Y:S04]  /*1ab60*/  LDGSTS.E [R3+0x4d00], desc[UR8][R58.64], P0 ;  /* 0x04d000003a037fae */ /* 0x000fe80008121848 */
[----:B------:R-:W-:Y:S04]  /*1ab70*/  LDGSTS.E [R3+0x5100], desc[UR8][R66.64], P0 ;  /* 0x0510000042037fae */ /* 0x000fe80008121848 */
[----:B------:R-:W-:Y:S01]  /*1ab80*/  LDGSTS.E [R3+0x5500], desc[UR8][R74.64], P0 ;  /* 0x055000004a037fae */ /* 0x000fe20008121848 */
[----:B-1----:R-:W1:Y:S03]  /*1ab90*/  LDC R50, c[0x0][0x230] ;  /* 0x00008c00ff327b82 */ /* 0x002e660000000800 */
[----:B------:R4:W-:Y:S04]  /*1aba0*/  LDGSTS.E [R3+0x5900], desc[UR8][R82.64], P0 ;  /* 0x0590000052037fae */ /* 0x0009e80008121848 */
[----:B------:R-:W-:Y:S01]  /*1abb0*/  LDGSTS.E [R3+0x5d00], desc[UR8][R90.64], P0 ;  /* 0x05d000005a037fae */ /* 0x000fe20008121848 */
[----:B------:R-:W1:Y:S03]  /*1abc0*/  LDC R51, c[0x0][0x230] ;  /* 0x00008c00ff337b82 */ /* 0x000e660000000800 */
[----:B------:R-:W-:Y:S04]  /*1abd0*/  LDGSTS.E [R3+0x6100], desc[UR8][R98.64], P0 ;  /* 0x0610000062037fae */ /* 0x000fe80008121848 */
[----:B------:R-:W-:Y:S01]  /*1abe0*/  LDGSTS.E [R3+0x6500], desc[UR8][R106.64], P0 ;  /* 0x065000006a037fae */ /* 0x000fe20008121848 */
[----:B------:R-:W-:Y:S01]  /*1abf0*/  VIADD R72, R72, 0xffffff13 ;  /* 0xffffff1348487836 */ /* 0x000fe20000000000 */
[----:B----4-:R-:W4:Y:S02]  /*1ac00*/  LDC R82, c[0x0][0x230] ;  /* 0x00008c00ff527b82 */ /* 0x010f240000000800 */
[----:B------:R3:W-:Y:S04]  /*1ac10*/  LDGSTS.E [R3+0x6900], desc[UR8][R114.64], P0 ;  /* 0x0690000072037fae */ /* 0x0007e80008121848 */
[----:B------:R-:W-:Y:S01]  /*1ac20*/  LDGSTS.E [R3+0x6d00], desc[UR8][R122.64], P0 ;  /* 0x06d000007a037fae */ /* 0x000fe20008121848 */
[----:B------:R-:W-:Y:S01]  /*1ac30*/  VIADD R80, R80, 0xffffff12 ;  /* 0xffffff1250507836 */ /* 0x000fe20000000000 */
[----:B------:R-:W4:Y:S02]  /*1ac40*/  LDC R83, c[0x0][0x230] ;  /* 0x00008c00ff537b82 */ /* 0x000f240000000800 */
[----:B------:R-:W-:Y:S04]  /*1ac50*/  LDGSTS.E [R3+0x7100], desc[UR8][R130.64], P0 ;  /* 0x0710000082037fae */ /* 0x000fe80008121848 */
[----:B------:R-:W-:Y:S01]  /*1ac60*/  LDGSTS.E [R3+0x7500], desc[UR8][R138.64], P0 ;  /* 0x075000008a037fae */ /* 0x000fe20008121848 */
[----:B------:R-:W-:Y:S01]  /*1ac70*/  VIADD R88, R88, 0xffffff2d ;  /* 0xffffff2d58587836 */ /* 0x000fe20000000000 */
[----:B------:R-:W-:Y:S01]  /*1ac80*/  IADD3 R96, R96, -0xd4, RZ ;  /* 0xffffff2c60607810 */ /* 0x000fe20007ffe0ff */
[----:B------:R-:W-:Y:S01]  /*1ac90*/  VIADD R104, R104, 0xffffff0f ;  /* 0xffffff0f68687836 */ /* 0x000fe20000000000 */
[----:B------:R-:W-:Y:S01]  /*1aca0*/  LDGSTS.E [R3+0x7900], desc[UR8][R146.64], P0 ;  /* 0x0790000092037fae */ /* 0x000fe20008121848 */
[----:B---3--:R-:W3:Y:S03]  /*1acb0*/  LDC R114, c[0x0][0x230] ;  /* 0x00008c00ff727b82 */ /* 0x008ee60000000800 */
[----:B------:R-:W-:Y:S04]  /*1acc0*/  LDGSTS.E [R3+0x7d00], desc[UR8][R160.64], P0 ;  /* 0x07d00000a0037fae */ /* 0x000fe80008121848 */
[----:B------:R-:W-:Y:S01]  /*1acd0*/  LDGSTS.E [R5+0x200], desc[UR8][R208.64], P0 ;  /* 0x00200000d0057fae */ /* 0x000fe20008121848 */
[----:B------:R-:W-:Y:S01]  /*1ace0*/  VIADD R112, R112, 0xffffff0e ;  /* 0xffffff0e70707836 */ /* 0x000fe20000000000 */
[----:B------:R-:W3:Y:S02]  /*1acf0*/  LDC R115, c[0x0][0x230] ;  /* 0x00008c00ff737b82 */ /* 0x000ee40000000800 */
        /* <DEDUP_REMOVED lines=11> */
[----:B------:R-:W4:Y:S04]  /*1adb0*/  LDL.LU.64 R228, [R1+0x23b8] ;  /* 0x0023b80001e47983 */ /* 0x000f280000300a00 */
[----:B------:R-:W-:Y:S04]  /*1adc0*/  LDGSTS.E [R5+0x3200], desc[UR8][R242.64], P0 ;  /* 0x03200000f2057fae */ /* 0x000fe80008121848 */
[----:B------:R-:W3:Y:S04]  /*1add0*/  LDL.LU.64 R226, [R1+0x23b0] ;  /* 0x0023b00001e27983 */ /* 0x000ee80000300a00 */
        /* <DEDUP_REMOVED lines=34> */
[----:B------:R1:W-:Y:S04]  /*1b000*/  LDGSTS.E [R5+0x7a00], desc[UR8][R148.64], P0 ;  /* 0x07a0000094057fae */ /* 0x0003e80008121848 */
[----:B------:R-:W3:Y:S04]  /*1b010*/  LDL.LU.64 R190, [R1+0x2320] ;  /* 0x0023200001be7983 */ /* 0x000ee80000300a00 */
[----:B------:R-:W-:Y:S04]  /*1b020*/  LDGSTS.E [R5+0x7e00], desc[UR8][R162.64], P0 ;  /* 0x07e00000a2057fae */ /* 0x000fe80008121848 */
[----:B------:R-:W4:Y:S01]  /*1b030*/  LDL.LU.64 R188, [R1+0x2318] ;  /* 0x0023180001bc7983 */ /* 0x000f220000300a00 */
[----:B------:R-:W-:Y:S01]  /*1b040*/  VIADD R120, R120, 0xffffff29 ;  /* 0xffffff2978787836 */ /* 0x000fe20000000000 */
[----:B------:R-:W-:Y:S01]  /*1b050*/  IADD3 R128, R128, -0xd8, RZ ;  /* 0xffffff2880807810 */ /* 0x000fe20007ffe0ff */
[----:B------:R-:W-:Y:S01]  /*1b060*/  VIADD R136, R136, 0xffffff0b ;  /* 0xffffff0b88887836 */ /* 0x000fe20000000000 */
[----:B--2---:R-:W-:Y:S01]  /*1b070*/  LDGSTS.E [R6+0x300], desc[UR8][R186.64], P0 ;  /* 0x00300000ba067fae */ /* 0x004fe20008121848 */
[----:B------:R-:W-:Y:S01]  /*1b080*/  VIADD R144, R144, 0xffffff0a ;  /* 0xffffff0a90907836 */ /* 0x000fe20000000000 */
[----:B-1----:R-:W1:Y:S02]  /*1b090*/  LDC R148, c[0x0][0x230] ;  /* 0x00008c00ff947b82 */ /* 0x002e640000000800 */
[----:B------:R-:W-:Y:S04]  /*1b0a0*/  LDGSTS.E [R6+0x700], desc[UR8][R184.64], P0 ;  /* 0x00700000b8067fae */ /* 0x000fe80008121848 */
[----:B------:R-:W-:Y:S04]  /*1b0b0*/  LDGSTS.E [R6+0xb00], desc[UR8][R182.64], P0 ;  /* 0x00b00000b6067fae */ /* 0x000fe80008121848 */
[----:B------:R-:W2:Y:S04]  /*1b0c0*/  LDL.LU.64 R186, [R1+0x2310] ;  /* 0x0023100001ba7983 */ /* 0x000ea80000300a00 */
[----:B------:R-:W3:Y:S04]  /*1b0d0*/  LDL.LU.64 R184, [R1+0x2308] ;  /* 0x0023080001b87983 */ /* 0x000ee80000300a00 */
[----:B------:R-:W4:Y:S04]  /*1b0e0*/  LDL.LU.64 R182, [R1+0x2300] ;  /* 0x0023000001b67983 */ /* 0x000f280000300a00 */
[----:B------:R-:W-:Y:S04]  /*1b0f0*/  LDGSTS.E [R6+0xf00], desc[UR8][R180.64], P0 ;  /* 0x00f00000b4067fae */ /* 0x000fe80008121848 */
[----:B------:R-:W-:Y:S04]  /*1b100*/  LDGSTS.E [R6+0x1300], desc[UR8][R178.64], P0 ;  /* 0x01300000b2067fae */ /* 0x000fe80008121848 */
[----:B------:R-:W-:Y:S04]  /*1b110*/  LDGSTS.E [R6+0x1700], desc[UR8][R176.64], P0 ;  /* 0x01700000b0067fae */ /* 0x000fe80008121848 */
[----:B------:R-:W2:Y:S04]  /*1b120*/  LDL.LU.64 R180, [R1+0x22f8] ;  /* 0x0022f80001b47983 */ /* 0x000ea80000300a00 */
[----:B------:R-:W3:Y:S04]  /*1b130*/  LDL.LU.64 R178, [R1+0x22f0] ;  /* 0x0022f00001b27983 */ /* 0x000ee80000300a00 */
[----:B------:R-:W2:Y:S04]  /*1b140*/  LDL.LU.64 R176, [R1+0x22e8] ;  /* 0x0022e80001b07983 */ /* 0x000ea80000300a00 */
[----:B------:R-:W-:Y:S04]  /*1b150*/  LDGSTS.E [R6+0x1b00], desc[UR8][R174.64], P0 ;  /* 0x01b00000ae067fae */ /* 0x000fe80008121848 */
[----:B------:R-:W-:Y:S04]  /*1b160*/  LDGSTS.E [R6+0x1f00], desc[UR8][R172.64], P0 ;  /* 0x01f00000ac067fae */ /* 0x000fe80008121848 */
[----:B------:R1:W-:Y:S04]  /*1b170*/  LDGSTS.E [R6+0x2300], desc[UR8][R170.64], P0 ;  /* 0x02300000aa067fae */ /* 0x0003e80008121848 */
[----:B------:R-:W3:Y:S04]  /*1b180*/  LDL.LU.64 R174, [R1+0x22e0] ;  /* 0x0022e00001ae7983 */ /* 0x000ee80000300a00 */
[----:B------:R-:W2:Y:S04]  /*1b190*/  LDL.LU.64 R172, [R1+0x22d8] ;  /* 0x0022d80001ac7983 */ /* 0x000ea80000300a00 */
[----:B------:R-:W2:Y:S04]  /*1b1a0*/  LDL.LU.64 R170, [R1+0x22d0] ;  /* 0x0022d00001aa7983 */ /* 0x000ea80000300a00 */
[----:B------:R-:W-:Y:S04]  /*1b1b0*/  LDGSTS.E [R6+0x2700], desc[UR8][R168.64], P0 ;  /* 0x02700000a8067fae */ /* 0x000fe80008121848 */
        /* <DEDUP_REMOVED lines=24> */
[----:B------:R-:W0:Y:S01]  /*1b340*/  LDGDEPBAR ;  /* 0x00000000000079af */ /* 0x000e220000000000 */
[----:B------:R-:W-:Y:S01]  /*1b350*/  ISETP.GE.U32.AND P0, PT, R157, 0x7ffffedf, PT ;  /* 0x7ffffedf9d00780c */ /* 0x000fe20003f06070 */
[----:B----4-:R-:W-:Y:S01]  /*1b360*/  IMAD.WIDE R28, R2, 0x4, R182 ;  /* 0x00000004021c7825 */ /* 0x010fe200078e02b6 */
[----:B-1----:R-:W-:Y:S01]  /*1b370*/  IADD3 R148, R148, -0xf8, RZ ;  /* 0xffffff0894947810 */ /* 0x002fe20007ffe0ff */
[----:B------:R-:W1:Y:S02]  /*1b380*/  LDC R157, c[0x0][0x230] ;  /* 0x00008c00ff9d7b82 */ /* 0x000e640000000800 */
[----:B---3--:R-:W-:-:S04]  /*1b390*/  IMAD.WIDE R26, R2, 0x4, R174 ;  /* 0x00000004021a7825 */ /* 0x008fc800078e02ae */
[----:B--2---:R-:W-:-:S04]  /*1b3a0*/  IMAD.WIDE R16, R2, 0x4, R172 ;  /* 0x0000000402107825 */ /* 0x004fc800078e02ac */
[C---:B------:R-:W-:Y:S02]  /*1b3b0*/  IMAD.WIDE R18, R2.reuse, 0x4, R170 ;  /* 0x0000000402127825 */ /* 0x040fe400078e02aa */
[----:B------:R-:W2:Y:S02]  /*1b3c0*/  LDC R170, c[0x0][0x230] ;  /* 0x00008c00ffaa7b82 */ /* 0x000ea40000000800 */
[----:B------:R-:W-:-:S04]  /*1b3d0*/  IMAD.WIDE R20, R2, 0x4, R168 ;  /* 0x0000000402147825 */ /* 0x000fc800078e02a8 */
[C---:B------:R-:W-:Y:S02]  /*1b3e0*/  IMAD.WIDE R24, R2.reuse, 0x4, R166 ;  /* 0x0000000402187825 */ /* 0x040fe400078e02a6 */
[----:B------:R-:W-:Y:S06]  /*1b3f0*/  BAR.SYNC.DEFER_BLOCKING 0x0 ;  /* 0x0000000000007b1d */ /* 0x000fec0000010000 */
[----:B------:R3:W-:Y:S04]  /*1b400*/  STL.64 [R1+0x2e0], R24 ;  /* 0x0002e01801007387 */ /* 0x0007e80000100a00 */
[----:B------:R4:W-:Y:S04]  /*1b410*/  STL.64 [R1+0x2d8], R20 ;  /* 0x0002d81401007387 */ /* 0x0009e80000100a00 */
[----:B------:R1:W-:Y:S04]  /*1b420*/  STL.64 [R1+0x2d0], R18 ;  /* 0x0002d01201007387 */ /* 0x0003e80000100a00 */
[----:B------:R2:W-:Y:S04]  /*1b430*/  STL.64 [R1+0x2c8], R16 ;  /* 0x0002c81001007387 */ /* 0x0005e80000100a00 */
[----:B------:R-:W-:Y:S01]  /*1b440*/  @!PT LDS RZ, [RZ] ;  /* 0x00000000fffff984 */ /* 0x000fe20000000800 */
[----:B------:R-:W-:Y:S01]  /*1b450*/  @!PT LDS RZ, [RZ] ;  /* 0x00000000fffff984 */ /* 0x000fe20000000800 */
[----:B------:R-:W-:Y:S01]  /*1b460*/  @!PT LDS RZ, [RZ] ;  /* 0x00000000fffff984 */ /* 0x000fe20000000800 */
[----:B------:R3:W-:Y:S04]  /*1b470*/  LDGSTS.E [R7+0x60000], desc[UR8][R24.64], !P1 ;  /* 0x6000000018077fae */ /* 0x0007e8000c921848 */
[----:B------:R4:W-:Y:S04]  /*1b480*/  LDGSTS.E [R7+0x64000], desc[UR8][R20.64], !P1 ;  /* 0x6400000014077fae */ /* 0x0009e8000c921848 */
[----:B------:R1:W-:Y:S01]  /*1b490*/  LDGSTS.E [R7+0x68000], desc[UR8][R18.64], !P1 ;  /* 0x6800000012077fae */ /* 0x0003e2000c921848 */
[----:B---3--:R-:W-:-:S03]  /*1b4a0*/  IMAD.WIDE R24, R2, 0x4, R176 ;  /* 0x0000000402187825 */ /* 0x008fc600078e02b0 */
[----:B------:R2:W-:Y:S01]  /*1b4b0*/  LDGSTS.E [R7+0x6c000], desc[UR8][R16.64], !P1 ;  /* 0x6c00000010077fae */ /* 0x0005e2000c921848 */
[----:B----4-:R-:W-:-:S03]  /*1b4c0*/  IMAD.WIDE R20, R2, 0x4, R178 ;  /* 0x0000000402147825 */ /* 0x010fc600078e02b2 */
[----:B------:R3:W-:Y:S01]  /*1b4d0*/  STL.64 [R1+0x2c0], R26 ;  /* 0x0002c01a01007387 */ /* 0x0007e20000100a00 */
[----:B-1----:R-:W-:-:S03]  /*1b4e0*/  IMAD.WIDE R18, R2, 0x4, R180 ;  /* 0x0000000402127825 */ /* 0x002fc600078e02b4 */
[----:B------:R3:W-:Y:S01]  /*1b4f0*/  LDGSTS.E [R7+0x60004], desc[UR8][R26.64], !P6 ;  /* 0x600040001a077fae */ /* 0x0007e2000f121848 */
[----:B--2---:R-:W1:Y:S03]  /*1b500*/  LDC R16, c[0x0][0x230] ;  /* 0x00008c00ff107b82 */ /* 0x004e660000000800 */
[----:B------:R2:W-:Y:S04]  /*1b510*/  STL.64 [R1+0x2b8], R24 ;  /* 0x0002b81801007387 */ /* 0x0005e80000100a00 */
[----:B------:R2:W-:Y:S01]  /*1b520*/  LDGSTS.E [R7+0x64004], desc[UR8][R24.64], !P6 ;  /* 0x6400400018077fae */ /* 0x0005e2000f121848 */
[----:B---3--:R-:W-:-:S03]  /*1b530*/  IMAD.WIDE R26, R2, 0x4, R184 ;  /* 0x00000004021a7825 */ /* 0x008fc600078e02b8 */
[----:B------:R3:W-:Y:S01]  /*1b540*/  STL.64 [R1+0x2b0], R20 ;  /* 0x0002b01401007387 */ /* 0x0007e20000100a00 */
[----:B------:R-:W-:Y:S01]  /*1b550*/  ISETP.GE.U32.AND P1, PT, R14, 0x7ffffede, PT ;  /* 0x7ffffede0e00780c */ /* 0x000fe20003f26070 */
[----:B------:R-:W4:Y:S02]  /*1b560*/  LDC R17, c[0x0][0x230] ;  /* 0x00008c00ff117b82 */ /* 0x000f240000000800 */
[----:B------:R3:W-:Y:S01]  /*1b570*/  LDGSTS.E [R7+0x68004], desc[UR8][R20.64], !P6 ;  /* 0x6800400014077fae */ /* 0x0007e2000f121848 */
[----:B--2---:R-:W-:-:S03]  /*1b580*/  IMAD.WIDE R24, R2, 0x4, R186 ;  /* 0x0000000402187825 */ /* 0x004fc600078e02ba */
[----:B------:R2:W-:Y:S01]  /*1b590*/  STL.64 [R1+0x2a8], R18 ;  /* 0x0002a81201007387 */ /* 0x0005e20000100a00 */
[----:B------:R-:W-:Y:S01]  /*1b5a0*/  IADD3 R14, R156, -0xe4, RZ ;  /* 0xffffff1c9c0e7810 */ /* 0x000fe20007ffe0ff */
[----:B------:R-:W4:Y:S02]  /*1b5b0*/  LDC R178, c[0x0][0x230] ;  /* 0x00008c00ffb27b82 */ /* 0x000f240000000800 */
[----:B------:R2:W-:Y:S01]  /*1b5c0*/  LDGSTS.E [R7+0x6c004], desc[UR8][R18.64], !P6 ;  /* 0x6c00400012077fae */ /* 0x0005e2000f121848 */
[----:B---3--:R-:W-:-:S03]  /*1b5d0*/  IMAD.WIDE R20, R2, 0x4, R188 ;  /* 0x0000000402147825 */ /* 0x008fc600078e02bc */
[----:B------:R3:W-:Y:S02]  /*1b5e0*/  STL.64 [R1+0x2a0], R28 ;  /* 0x0002a01c01007387 */ /* 0x0007e40000100a00 */
[----:B------:R-:W4:Y:S02]  /*1b5f0*/  LDC R186, c[0x0][0x230] ;  /* 0x00008c00ffba7b82 */ /* 0x000f240000000800 */
[----:B------:R3:W-:Y:S04]  /*1b600*/  LDGSTS.E [R7+0x60008], desc[UR8][R28.64], !P5 ;  /* 0x600080001c077fae */ /* 0x0007e8000e921848 */
[----:B------:R1:W-:Y:S02]  /*1b610*/  STL.64 [R1+0x298], R26 ;  /* 0x0002981a01007387 */ /* 0x0003e40000100a00 */
[----:B--2---:R-:W2:Y:S02]  /*1b620*/  LDC R18, c[0x0][0x230] ;  /* 0x00008c00ff127b82 */ /* 0x004ea40000000800 */
[----:B------:R1:W-:Y:S01]  /*1b630*/  LDGSTS.E [R7+0x64008], desc[UR8][R26.64], !P5 ;  /* 0x640080001a077fae */ /* 0x0003e2000e921848 */
[----:B---3--:R-:W-:-:S03]  /*1b640*/  IMAD.WIDE R28, R2, 0x4, R190 ;  /* 0x00000004021c7825 */ /* 0x008fc600078e02be */
[----:B------:R3:W-:Y:S04]  /*1b650*/  STL.64 [R1+0x290], R24 ;  /* 0x0002901801007387 */ /* 0x0007e80000100a00 */
[----:B------:R3:W-:Y:S01]  /*1b660*/  LDGSTS.E [R7+0x68008], desc[UR8][R24.64], !P5 ;  /* 0x6800800018077fae */ /* 0x0007e2000e921848 */
[----:B-1----:R-:W-:-:S03]  /*1b670*/  IMAD.WIDE R26, R2, 0x4, R192 ;  /* 0x00000004021a7825 */ /* 0x002fc600078e02c0 */
[----:B------:R1:W-:Y:S04]  /*1b680*/  STL.64 [R1+0x288], R20 ;  /* 0x0002881401007387 */ /* 0x0003e80000100a00 */
[----:B------:R1:W-:Y:S01]  /*1b690*/  LDGSTS.E [R7+0x6c008], desc[UR8][R20.64], !P5 ;  /* 0x6c00800014077fae */ /* 0x0003e2000e921848 */
[----:B---3--:R-:W-:-:S03]  /*1b6a0*/  IMAD.WIDE R24, R2, 0x4, R194 ;  /* 0x0000000402187825 */ /* 0x008fc600078e02c2 */
[----:B------:R3:W-:Y:S01]  /*1b6b0*/  STL.64 [R1+0x280], R28 ;  /* 0x0002801c01007387 */ /* 0x0007e20000100a00 */
[----:B------:R-:W-:Y:S01]  /*1b6c0*/  ISETP.GE.U32.AND P6, PT, R14, 0x7ffffedd, PT ;  /* 0x7ffffedd0e00780c */ /* 0x000fe20003fc6070 */
[----:B------:R-:W4:Y:S02]  /*1b6d0*/  LDC R194, c[0x0][0x230] ;  /* 0x00008c00ffc27b82 */ /* 0x000f240000000800 */
        /* <DEDUP_REMOVED lines=12> */
[----:B------:R-:W4:Y:S03]  /*1b7a0*/  LDC R202, c[0x0][0x230] ;  /* 0x00008c00ffca7b82 */ /* 0x000f260000000800 */
        /* <DEDUP_REMOVED lines=22> */
[----:B------:R-:W4:Y:S01]  /*1b910*/  LDL.LU.64 R240, [R1+0xd58] ;  /* 0x000d580001f07983 */ /* 0x000f220000300a00 */
[----:B---3--:R-:W-:-:S03]  /*1b920*/  IMAD.WIDE R24, R2, 0x4, R218 ;  /* 0x0000000402187825 */ /* 0x008fc600078e02da */
[----:B------:R-:W3:Y:S01]  /*1b930*/  LDL.LU.64 R242, [R1+0xd50] ;  /* 0x000d500001f27983 */ /* 0x000ee20000300a00 */
[----:B------:R-:W3:Y:S03]  /*1b940*/  LDC R218, c[0x0][0x230] ;  /* 0x00008c00ffda7b82 */ /* 0x000ee60000000800 */
[----:B------:R2:W-:Y:S04]  /*1b950*/  STL.64 [R1+0x220], R28 ;  /* 0x0002201c01007387 */ /* 0x0005e80000100a00 */
[----:B------:R2:W-:Y:S04]  /*1b960*/  STL.64 [R1+0x218], R26 ;  /* 0x0002181a01007387 */ /* 0x0005e80000100a00 */
[----:B------:R2:W-:Y:S04]  /*1b970*/  STL.64 [R1+0x210], R24 ;  /* 0x0002101801007387 */ /* 0x0005e80000100a00 */
[----:B------:R1:W-:Y:S04]  /*1b980*/  LDGSTS.E [R7+0x7c004], desc[UR8][R20.64], !P0 ;  /* 0x7c00400014077fae */ /* 0x0003e8000c121848 */
[----:B------:R-:W3:Y:S01]  /*1b990*/  LDL.LU.64 R244, [R1+0xd48] ;  /* 0x000d480001f47983 */ /* 0x000ee20000300a00 */
[----:B------:R-:W-:-:S02]  /*1b9a0*/  VIADD R14, R15, 0xffffff3b ;  /* 0xffffff3b0f0e7836 */ /* 0x000fc40000000000 */
[----:B------:R-:W4:Y:S01]  /*1b9b0*/  LDC R15, c[0x0][0x230] ;  /* 0x00008c00ff0f7b82 */ /* 0x000f220000000800 */
[----:B------:R2:W-:Y:S01]  /*1b9c0*/  LDGSTS.E [R7+0x70008], desc[UR8][R28.64], !P1 ;  /* 0x700080001c077fae */ /* 0x0005e2000c921848 */
[----:B-1----:R-:W-:Y:S01]  /*1b9d0*/  IMAD.WIDE R20, R2, 0x4, R220 ;  /* 0x0000000402147825 */ /* 0x002fe200078e02dc */
[----:B------:R-:W-:Y:S02]  /*1b9e0*/  ISETP.GE.U32.AND P5, PT, R14, 0x7ffffefc, PT ;  /* 0x7ffffefc0e00780c */ /* 0x000fe40003fa6070 */
[----:B------:R1:W-:Y:S04]  /*1b9f0*/  LDGSTS.E [R7+0x74008], desc[UR8][R26.64], !P1 ;  /* 0x740080001a077fae */ /* 0x0003e8000c921848 */
[----:B------:R4:W-:Y:S04]  /*1ba00*/  STL.64 [R1+0x208], R20 ;  /* 0x0002081401007387 */ /* 0x0009e80000100a00 */
[----:B------:R-:W3:Y:S04]  /*1ba10*/  LDL.LU.64 R236, [R1+0xd40] ;  /* 0x000d400001ec7983 */ /* 0x000ee80000300a00 */
[----:B------:R-:W3:Y:S04]  /*1ba20*/  LDL.LU.64 R246, [R1+0xd38] ;  /* 0x000d380001f67983 */ /* 0x000ee80000300a00 */
[----:B------:R-:W3:Y:S04]  /*1ba30*/  LDL.LU.64 R248, [R1+0xd30] ;  /* 0x000d300001f87983 */ /* 0x000ee80000300a00 */
[----:B------:R-:W3:Y:S01]  /*1ba40*/  LDL.LU.64 R250, [R1+0xd28] ;  /* 0x000d280001fa7983 */ /* 0x000ee20000300a00 */
[----:B------:R-:W-:-:S02]  /*1ba50*/  VIADD R14, R16, 0xffffff3a ;  /* 0xffffff3a100e7836 */ /* 0x000fc40000000000 */
[----:B--2---:R-:W-:Y:S01]  /*1ba60*/  IMAD.WIDE R28, R2, 0x4, R222 ;  /* 0x00000004021c7825 */ /* 0x004fe200078e02de */
[----:B------:R2:W-:Y:S01]  /*1ba70*/  LDGSTS.E [R7+0x78008], desc[UR8][R24.64], !P1 ;  /* 0x7800800018077fae */ /* 0x0005e2000c921848 */
[----:B------:R-:W3:Y:S01]  /*1ba80*/  LDC R16, c[0x0][0x230] ;  /* 0x00008c00ff107b82 */ /* 0x000ee20000000800 */
[----:B------:R-:W-:Y:S01]  /*1ba90*/  ISETP.GE.U32.AND P4, PT, R14, 0x7ffffefb, PT ;  /* 0x7ffffefb0e00780c */ /* 0x000fe20003f86070 */
[----:B------:R-:W-:Y:S01]  /*1baa0*/  VIADD R14, R18, 0xffffff39 ;  /* 0xffffff39120e7836 */ /* 0x000fe20000000000 */
[----:B------:R2:W-:Y:S05]  /*1bab0*/  LDGSTS.E [R7+0x7c008], desc[UR8][R20.64], !P1 ;  /* 0x7c00800014077fae */ /* 0x0005ea000c921848 */
[----:B------:R-:W2:Y:S01]  /*1bac0*/  LDC R18, c[0x0][0x230] ;  /* 0x00008c00ff127b82 */ /* 0x000ea20000000800 */
[----:B------:R-:W-:Y:S01]  /*1bad0*/  ISETP.GE.U32.AND P3, PT, R14, 0x7ffffefa, PT ;  /* 0x7ffffefa0e00780c */ /* 0x000fe20003f66070 */
[C---:B-1----:R-:W-:Y:S01]  /*1bae0*/  IMAD.WIDE R26, R2.reuse, 0x4, R224 ;  /* 0x00000004021a7825 */ /* 0x042fe200078e02e0 */
[----:B----4-:R-:W-:Y:S01]  /*1baf0*/  IADD3 R14, R15, -0xc8, RZ ;  /* 0xffffff380f0e7810 */ /* 0x010fe20007ffe0ff */
[----:B------:R-:W-:Y:S02]  /*1bb00*/  STL.64 [R1+0x200], R28 ;  /* 0x0002001c01007387 */ /* 0x000fe40000100a00 */
[----:B--2---:R-:W-:Y:S01]  /*1bb10*/  IMAD.WIDE R24, R2, 0x4, R226 ;  /* 0x0000000402187825 */ /* 0x004fe200078e02e2 */
[----:B------:R-:W-:-:S03]  /*1bb20*/  ISETP.GE.U32.AND P0, PT, R14, 0x7ffffef9, PT ;  /* 0x7ffffef90e00780c */ /* 0x000fc60003f06070 */
[C---:B------:R-:W-:Y:S01]  /*1bb30*/  IMAD.WIDE R20, R2.reuse, 0x4, R228 ;  /* 0x0000000402147825 */ /* 0x040fe200078e02e4 */
[----:B------:R1:W-:Y:S01]  /*1bb40*/  STL.64 [R1+0x1f8], R26 ;  /* 0x0001f81a01007387 */ /* 0x0003e20000100a00 */
[----:B------:R-:W2:Y:S02]  /*1bb50*/  LDC R15, c[0x0][0x230] ;  /* 0x00008c00ff0f7b82 */ /* 0x000ea40000000800 */
[----:B------:R-:W-:Y:S01]  /*1bb60*/  VIADD R14, R17, 0xffffff1b ;  /* 0xffffff1b110e7836 */ /* 0x000fe20000000000 */
[----:B------:R4:W-:Y:S01]  /*1bb70*/  LDGSTS.E [R7+0x7000c], desc[UR8][R28.64], !P6 ;  /* 0x7000c0001c077fae */ /* 0x0009e2000f121848 */
[----:B------:R-:W-:-:S03]  /*1bb80*/  IMAD.WIDE R30, R2, 0x4, R230 ;  /* 0x00000004021e7825 */ /* 0x000fc600078e02e6 */
[----:B------:R-:W-:Y:S01]  /*1bb90*/  STL.64 [R1+0x1f0], R24 ;  /* 0x0001f01801007387 */ /* 0x000fe20000100a00 */
[----:B------:R-:W-:Y:S01]  /*1bba0*/  ISETP.GE.U32.AND P1, PT, R14, 0x7ffffedc, PT ;  /* 0x7ffffedc0e00780c */ /* 0x000fe20003f26070 */
[----:B------:R-:W2:Y:S02]  /*1bbb0*/  LDC R17, c[0x0][0x230] ;  /* 0x00008c00ff117b82 */ /* 0x000ea40000000800 */
[----:B------:R-:W-:Y:S01]  /*1bbc0*/  LDGSTS.E [R7+0x7400c], desc[UR8][R26.64], !P6 ;  /* 0x7400c0001a077fae */ /* 0x000fe2000f121848 */
[----:B------:R-:W-:-:S03]  /*1bbd0*/  VIADD R14, R18, 0xffffff1a ;  /* 0xffffff1a120e7836 */ /* 0x000fc60000000000 */
[----:B------:R2:W-:Y:S01]  /*1bbe0*/  STL.64 [R1+0x1e8], R20 ;  /* 0x0001e81401007387 */ /* 0x0005e20000100a00 */
[----:B------:R-:W-:Y:S01]  /*1bbf0*/  VIADD R157, R157, 0xffffff27 ;  /* 0xffffff279d9d7836 */ /* 0x000fe20000000000 */
[----:B------:R-:W3:Y:S02]  /*1bc00*/  LDC R226, c[0x0][0x230] ;  /* 0x00008c00ffe27b82 */ /* 0x000ee40000000800 */
[----:B------:R3:W-:Y:S04]  /*1bc10*/  LDGSTS.E [R7+0x7800c], desc[UR8][R24.64], !P6 ;  /* 0x7800c00018077fae */ /* 0x0007e8000f121848 */
[----:B-1----:R-:W3:Y:S04]  /*1bc20*/  LDL.LU.64 R26, [R1+0xd20] ;  /* 0x000d2000011a7983 */ /* 0x002ee80000300a00 */
[----:B------:R-:W-:Y:S04]  /*1bc30*/  LDGSTS.E [R7+0x7c00c], desc[UR8][R20.64], !P6 ;  /* 0x7c00c00014077fae */ /* 0x000fe8000f121848 */
[----:B------:R1:W-:Y:S04]  /*1bc40*/  STL.64 [R1+0x1e0], R30 ;  /* 0x0001e01e01007387 */ /* 0x0003e80000100a00 */
[----:B------:R1:W-:Y:S04]  /*1bc50*/  LDGSTS.E [R8+0x60000], desc[UR8][R30.64], !P5 ;  /* 0x600000001e087fae */ /* 0x0003e8000e921848 */
[----:B--2---:R-:W2:Y:S01]  /*1bc60*/  LDL.LU.64 R20, [R1+0xd18] ;  /* 0x000d180001147983 */ /* 0x004ea20000300a00 */
[----:B----4-:R-:W-:-:S04]  /*1bc70*/  IMAD.WIDE R28, R2, 0x4, R240 ;  /* 0x00000004021c7825 */ /* 0x010fc800078e02f0 */
[C---:B---3--:R-:W-:Y:S01]  /*1bc80*/  IMAD.WIDE R24, R2.reuse, 0x4, R242 ;  /* 0x0000000402187825 */ /* 0x048fe200078e02f2 */
[----:B------:R3:W-:Y:S04]  /*1bc90*/  STL.64 [R1+0x1d8], R28 ;  /* 0x0001d81c01007387 */ /* 0x0007e80000100a00 */
[----:B------:R-:W4:Y:S04]  /*1bca0*/  LDL.LU.64 R232, [R1+0xd10] ;  /* 0x000d100001e87983 */ /* 0x000f280000300a00 */
[----:B------:R3:W-:Y:S04]  /*1bcb0*/  STL.64 [R1+0x1d0], R24 ;  /* 0x0001d01801007387 */ /* 0x0007e80000100a00 */
[----:B------:R-:W4:Y:S04]  /*1bcc0*/  LDL.LU.64 R238, [R1+0xd08] ;  /* 0x000d080001ee7983 */ /* 0x000f280000300a00 */
[----:B------:R3:W-:Y:S01]  /*1bcd0*/  LDGSTS.E [R8+0x64000], desc[UR8][R28.64], !P5 ;  /* 0x640000001c087fae */ /* 0x0007e2000e921848 */
[----:B------:R-:W-:-:S03]  /*1bce0*/  IMAD.WIDE R18, R2, 0x4, R244 ;  /* 0x0000000402127825 */ /* 0x000fc600078e02f4 */
[----:B------:R3:W-:Y:S04]  /*1bcf0*/  LDGSTS.E [R8+0x68000], desc[UR8][R24.64], !P5 ;  /* 0x6800000018087fae */ /* 0x0007e8000e921848 */
[----:B------:R3:W-:Y:S04]  /*1bd00*/  STL.64 [R1+0x1c8], R18 ;  /* 0x0001c81201007387 */ /* 0x0007e80000100a00 */
[----:B------:R-:W4:Y:S04]  /*1bd10*/  LDL.LU.64 R240, [R1+0xd00] ;  /* 0x000d000001f07983 */ /* 0x000f280000300a00 */
[----:B------:R-:W4:Y:S04]  /*1bd20*/  LDL.LU.64 R242, [R1+0xcf8] ;  /* 0x000cf80001f27983 */ /* 0x000f280000300a00 */
[----:B------:R-:W4:Y:S01]  /*1bd30*/  LDL.LU.64 R244, [R1+0xcf0] ;  /* 0x000cf00001f47983 */ /* 0x000f220000300a00 */
[----:B-1----:R-:W-:-:S03]  /*1bd40*/  IMAD.WIDE R30, R2, 0x4, R236 ;  /* 0x00000004021e7825 */ /* 0x002fc600078e02ec */
[----:B------:R1:W-:Y:S01]  /*1bd50*/  LDGSTS.E [R8+0x6c000], desc[UR8][R18.64], !P5 ;  /* 0x6c00000012087fae */ /* 0x0003e2000e921848 */
[----:B---3--:R-:W-:-:S04]  /*1bd60*/  IMAD.WIDE R28, R2, 0x4, R246 ;  /* 0x00000004021c7825 */ /* 0x008fc800078e02f6 */
[C---:B------:R-:W-:Y:S01]  /*1bd70*/  IMAD.WIDE R24, R2.reuse, 0x4, R248 ;  /* 0x0000000402187825 */ /* 0x040fe200078e02f8 */
[----:B------:R-:W-:Y:S04]  /*1bd80*/  STL.64 [R1+0x1c0], R30 ;  /* 0x0001c01e01007387 */ /* 0x000fe80000100a00 */
[----:B------:R3:W-:Y:S01]  /*1bd90*/  STL.64 [R1+0x1b8], R28 ;  /* 0x0001b81c01007387 */ /* 0x0007e20000100a00 */
[----:B-1----:R-:W-:-:S03]  /*1bda0*/  IMAD.WIDE R18, R2, 0x4, R250 ;  /* 0x0000000402127825 */ /* 0x002fc600078e02fa */
[----:B------:R1:W-:Y:S04]  /*1bdb0*/  STL.64 [R1+0x1b0], R24 ;  /* 0x0001b01801007387 */ /* 0x0003e80000100a00 */
[----:B------:R-:W4:Y:S04]  /*1bdc0*/  LDL.LU.64 R234, [R1+0xce8] ;  /* 0x000ce80001ea7983 */ /* 0x000f280000300a00 */
[----:B------:R4:W-:Y:S04]  /*1bdd0*/  STL.64 [R1+0x1a8], R18 ;  /* 0x0001a81201007387 */ /* 0x0009e80000100a00 */
[----:B------:R-:W4:Y:S04]  /*1bde0*/  LDL.LU.64 R236, [R1+0x360] ;  /* 0x0003600001ec7983 */ /* 0x000f280000300a00 */
[----:B------:R-:W4:Y:S04]  /*1bdf0*/  LDL.LU.64 R246, [R1+0x370] ;  /* 0x0003700001f67983 */ /* 0x000f280000300a00 */
[----:B------:R-:W4:Y:S04]  /*1be00*/  LDL.LU.64 R248, [R1+0x380] ;  /* 0x0003800001f87983 */ /* 0x000f280000300a00 */
[----:B------:R-:W4:Y:S01]  /*1be10*/  LDL.LU.64 R250, [R1+0x390] ;  /* 0x0003900001fa7983 */ /* 0x000f220000300a00 */
[----:B------:R-:W-:Y:S01]  /*1be20*/  ISETP.GE.U32.AND P6, PT, R14, 0x7ffffedb, PT ;  /* 0x7ffffedb0e00780c */ /* 0x000fe20003fc6070 */
[----:B------:R-:W-:-:S02]  /*1be30*/  VIADD R14, R16, 0xffffff19 ;  /* 0xffffff19100e7836 */ /* 0x000fc40000000000 */
[----:B------:R-:W4:Y:S01]  /*1be40*/  LDC R16, c[0x0][0x230] ;  /* 0x00008c00ff107b82 */ /* 0x000f220000000800 */
[----:B------:R-:W-:Y:S04]  /*1be50*/  LDGSTS.E [R8+0x60004], desc[UR8][R30.64], !P4 ;  /* 0x600040001e087fae */ /* 0x000fe8000e121848 */
[----:B------:R3:W-:Y:S01]  /*1be60*/  LDGSTS.E [R8+0x64004], desc[UR8][R28.64], !P4 ;  /* 0x640040001c087fae */ /* 0x0007e2000e121848 */
[----:B------:R-:W-:-:S03]  /*1be70*/  ISETP.GE.U32.AND P5, PT, R14, 0x7ffffeda, PT ;  /* 0x7ffffeda0e00780c */ /* 0x000fc60003fa6070 */
[----:B------:R1:W-:Y:S01]  /*1be80*/  LDGSTS.E [R8+0x68004], desc[UR8][R24.64], !P4 ;  /* 0x6800400018087fae */ /* 0x0003e2000e121848 */
[----:B------:R-:W-:-:S03]  /*1be90*/  IADD3 R14, R15, -0xe8, RZ ;  /* 0xffffff180f0e7810 */ /* 0x000fc60007ffe0ff */
[----:B------:R4:W-:Y:S01]  /*1bea0*/  LDGSTS.E [R8+0x6c004], desc[UR8][R18.64], !P4 ;  /* 0x6c00400012087fae */ /* 0x0009e2000e121848 */
[----:B---3--:R-:W-:Y:S01]  /*1beb0*/  IMAD.WIDE R28, R2, 0x4, R26 ;  /* 0x00000004021c7825 */ /* 0x008fe200078e021a */
[----:B------:R-:W-:Y:S01]  /*1bec0*/  ISETP.GE.U32.AND P4, PT, R14, 0x7ffffed9, PT ;  /* 0x7ffffed90e00780c */ /* 0x000fe20003f86070 */
[----:B-1----:R-:W1:Y:S03]  /*1bed0*/  LDC R24, c[0x0][0x230] ;  /* 0x00008c00ff187b82 */ /* 0x002e660000000800 */
[----:B------:R3:W-:Y:S04]  /*1bee0*/  STL.64 [R1+0x1a0], R28 ;  /* 0x0001a01c01007387 */ /* 0x0007e80000100a00 */
[----:B------:R3:W-:Y:S01]  /*1bef0*/  LDGSTS.E [R8+0x60008], desc[UR8][R28.64], !P3 ;  /* 0x600080001c087fae */ /* 0x0007e2000d921848 */
[----:B--2---:R-:W-:-:S05]  /*1bf00*/  IMAD.WIDE R26, R2, 0x4, R20 ;  /* 0x00000004021a7825 */ /* 0x004fca00078e0214 */
[----:B------:R2:W-:Y:S01]  /*1bf10*/  STL.64 [R1+0x198], R26 ;  /* 0x0001981a01007387 */ /* 0x0005e20000100a00 */
[----:B------:R-:W-:-:S03]  /*1bf20*/  VIADD R14, R17, 0xffffff37 ;  /* 0xffffff37110e7836 */ /* 0x000fc60000000000 */
[----:B------:R2:W-:Y:S01]  /*1bf30*/  LDGSTS.E [R8+0x64008], desc[UR8][R26.64], !P3 ;  /* 0x640080001a087fae */ /* 0x0005e2000d921848 */
[----:B----4-:R-:W-:-:S04]  /*1bf40*/  IMAD.WIDE R20, R2, 0x4, R232 ;  /* 0x0000000402147825 */ /* 0x010fc800078e02e8 */
[C---:B------:R-:W-:Y:S01]  /*1bf50*/  IMAD.WIDE R18, R2.reuse, 0x4, R238 ;  /* 0x0000000402127825 */ /* 0x040fe200078e02ee */
[----:B------:R4:W-:Y:S04]  /*1bf60*/  STL.64 [R1+0x190], R20 ;  /* 0x0001901401007387 */ /* 0x0009e80000100a00 */
[----:B------:R1:W-:Y:S04]  /*1bf70*/  STL.64 [R1+0x188], R18 ;  /* 0x0001881201007387 */ /* 0x0003e80000100a00 */
[----:B------:R4:W-:Y:S04]  /*1bf80*/  LDGSTS.E [R8+0x68008], desc[UR8][R20.64], !P3 ;  /* 0x6800800014087fae */ /* 0x0009e8000d921848 */
[----:B------:R-:W4:Y:S01]  /*1bf90*/  LDL.LU.64 R238, [R1+0x3a0] ;  /* 0x0003a00001ee7983 */ /* 0x000f220000300a00 */
[----:B---3--:R-:W-:-:S03]  /*1bfa0*/  IMAD.WIDE R28, R2, 0x4, R240 ;  /* 0x00000004021c7825 */ /* 0x008fc600078e02f0 */
[----:B------:R1:W-:Y:S01]  /*1bfb0*/  LDGSTS.E [R8+0x6c008], desc[UR8][R18.64], !P3 ;  /* 0x6c00800012087fae */ /* 0x0003e2000d921848 */
[----:B--2---:R-:W-:-:S03]  /*1bfc0*/  IMAD.WIDE R26, R2, 0x4, R242 ;  /* 0x00000004021a7825 */ /* 0x004fc600078e02f2 */
[----:B------:R-:W-:Y:S01]  /*1bfd0*/  STL.64 [R1+0x180], R28 ;  /* 0x0001801c01007387 */ /* 0x000fe20000100a00 */
[----:B----4-:R-:W-:-:S03]  /*1bfe0*/  IMAD.WIDE R20, R2, 0x4, R244 ;  /* 0x0000000402147825 */ /* 0x010fc600078e02f4 */
[----:B------:R-:W2:Y:S01]  /*1bff0*/  LDL.LU.64 R240, [R1+0x3b0] ;  /* 0x0003b00001f07983 */ /* 0x000ea20000300a00 */
[----:B------:R-:W-:-:S03]  /*1c000*/  ISETP.GE.U32.AND P3, PT, R14, 0x7ffffef8, PT ;  /* 0x7ffffef80e00780c */ /* 0x000fc60003f66070 */
[----:B------:R-:W-:Y:S01]  /*1c010*/  STL.64 [R1+0x178], R26 ;  /* 0x0001781a01007387 */ /* 0x000fe20000100a00 */
[----:B------:R-:W-:-:S03]  /*1c020*/  VIADD R14, R16, 0xffffff36 ;  /* 0xffffff36100e7836 */ /* 0x000fc60000000000 */
[----:B------:R-:W3:Y:S04]  /*1c030*/  LDL.LU.64 R242, [R1+0x3c0] ;  /* 0x0003c00001f27983 */ /* 0x000ee80000300a00 */
[----:B------:R4:W-:Y:S04]  /*1c040*/  STL.64 [R1+0x170], R20 ;  /* 0x0001701401007387 */ /* 0x0009e80000100a00 */
[----:B------:R-:W3:Y:S04]  /*1c050*/  LDL.LU.64 R244, [R1+0x3d0] ;  /* 0x0003d00001f47983 */ /* 0x000ee80000300a00 */
[----:B------:R-:W-:Y:S01]  /*1c060*/  LDGSTS.E [R8+0x6000c], desc[UR8][R28.64], !P0 ;  /* 0x6000c0001c087fae */ /* 0x000fe2000c121848 */
[----:B-1----:R-:W-:-:S03]  /*1c070*/  IMAD.WIDE R18, R2, 0x4, R234 ;  /* 0x0000000402127825 */ /* 0x002fc600078e02ea */
[----:B------:R-:W-:Y:S04]  /*1c080*/  LDGSTS.E [R8+0x6400c], desc[UR8][R26.64], !P0 ;  /* 0x6400c0001a087fae */ /* 0x000fe8000c121848 */
[----:B------:R4:W-:Y:S04]  /*1c090*/  LDGSTS.E [R8+0x6800c], desc[UR8][R20.64], !P0 ;  /* 0x6800c00014087fae */ /* 0x0009e8000c121848 */
[----:B------:R1:W-:Y:S01]  /*1c0a0*/  LDGSTS.E [R8+0x6c00c], desc[UR8][R18.64], !P0 ;  /* 0x6c00c00012087fae */ /* 0x0003e2000c121848 */
[----:B------:R-:W-:Y:S01]  /*1c0b0*/  ISETP.GE.U32.AND P0, PT, R14, 0x7ffffef7, PT ;  /* 0x7ffffef70e00780c */ /* 0x000fe20003f06070 */
[----:B------:R-:W-:-:S02]  /*1c0c0*/  IMAD.WIDE R14, R2, 0x4, R236 ;  /* 0x00000004020e7825 */ /* 0x000fc400078e02ec */
[----:B------:R1:W-:Y:S02]  /*1c0d0*/  STL.64 [R1+0x168], R18 ;  /* 0x0001681201007387 */ /* 0x0003e40000100a00 */
[C---:B------:R-:W-:Y:S02]  /*1c0e0*/  IMAD.WIDE R16, R2.reuse, 0x4, R246 ;  /* 0x0000000402107825 */ /* 0x040fe400078e02f6 */
[----:B------:R-:W3:Y:S04]  /*1c0f0*/  LDL.LU.64 R236, [R1+0x3e0] ;  /* 0x0003e00001ec7983 */ /* 0x000ee80000300a00 */
[----:B------:R-:W3:Y:S01]  /*1c100*/  LDL.LU.64 R246, [R1+0x3f0] ;  /* 0x0003f00001f67983 */ /* 0x000ee20000300a00 */
[----:B----4-:R-:W-:-:S03]  /*1c110*/  IMAD.WIDE R20, R2, 0x4, R250 ;  /* 0x0000000402147825 */ /* 0x010fc600078e02fa */
[----:B------:R-:W-:Y:S01]  /*1c120*/  LDGSTS.E [R8+0x70000], desc[UR8][R14.64], !P1 ;  /* 0x700000000e087fae */ /* 0x000fe2000c921848 */
[----:B-1----:R-:W-:-:S03]  /*1c130*/  IMAD.WIDE R18, R2, 0x4, R248 ;  /* 0x0000000402127825 */ /* 0x002fc600078e02f8 */
[----:B------:R-:W4:Y:S04]  /*1c140*/  LDL.LU.64 R248, [R1+0x400] ;  /* 0x0004000001f87983 */ /* 0x000f280000300a00 */
[----:B------:R-:W4:Y:S01]  /*1c150*/  LDL.LU.64 R250, [R1+0x410] ;  /* 0x0004100001fa7983 */ /* 0x000f220000300a00 */
[----:B------:R-:W-:-:S03]  /*1c160*/  VIADD R24, R24, 0xffffff35 ;  /* 0xffffff3518187836 */ /* 0x000fc60000000000 */
[----:B------:R-:W-:Y:S04]  /*1c170*/  LDGSTS.E [R8+0x74000], desc[UR8][R16.64], !P1 ;  /* 0x7400000010087fae */ /* 0x000fe8000c921848 */
[----:B------:R-:W-:Y:S04]  /*1c180*/  STL.64 [R1+0x1e10], R14 ;  /* 0x001e100e01007387 */ /* 0x000fe80000100a00 */
[----:B------:R-:W-:Y:S04]  /*1c190*/  LDGSTS.E [R8+0x78000], desc[UR8][R18.64], !P1 ;  /* 0x7800000012087fae */ /* 0x000fe8000c921848 */
[----:B------:R-:W-:Y:S04]  /*1c1a0*/  STL.64 [R1+0x1e18], R16 ;  /* 0x001e181001007387 */ /* 0x000fe80000100a00 */
[----:B------:R1:W-:Y:S01]  /*1c1b0*/  LDGSTS.E [R8+0x7c000], desc[UR8][R20.64], !P1 ;  /* 0x7c00000014087fae */ /* 0x0003e2000c921848 */
[----:B------:R-:W-:-:S03]  /*1c1c0*/  ISETP.GE.U32.AND P1, PT, R24, 0x7ffffef6, PT ;  /* 0x7ffffef61800780c */ /* 0x000fc60003f26070 */
[----:B------:R-:W-:Y:S04]  /*1c1d0*/  STL.64 [R1+0x1e28], R18 ;  /* 0x001e281201007387 */ /* 0x000fe80000100a00 */
[----:B------:R1:W-:Y:S01]  /*1c1e0*/  STL.64 [R1+0x1e30], R20 ;  /* 0x001e301401007387 */ /* 0x0003e20000100a00 */
[----:B------:R-:W-:-:S03]  /*1c1f0*/  IMAD.WIDE R24, R2, 0x4, R238 ;  /* 0x0000000402187825 */ /* 0x000fc600078e02ee */
[----:B------:R-:W4:Y:S04]  /*1c200*/  LDL.LU.64 R238, [R1+0x420] ;  /* 0x0004200001ee7983 */ /* 0x000f280000300a00 */
[----:B------:R-:W-:Y:S01]  /*1c210*/  LDGSTS.E [R8+0x70004], desc[UR8][R24.64], !P6 ;  /* 0x7000400018087fae */ /* 0x000fe2000f121848 */
[----:B--2---:R-:W-:-:S03]  /*1c220*/  IMAD.WIDE R26, R2, 0x4, R240 ;  /* 0x00000004021a7825 */ /* 0x004fc600078e02f0 */
[----:B------:R-:W2:Y:S04]  /*1c230*/  LDL.LU.64 R240, [R1+0x430] ;  /* 0x0004300001f07983 */ /* 0x000ea80000300a00 */
[----:B------:R-:W-:Y:S01]  /*1c240*/  LDGSTS.E [R8+0x74004], desc[UR8][R26.64], !P6 ;  /* 0x740040001a087fae */ /* 0x000fe2000f121848 */
[----:B---3--:R-:W-:-:S03]  /*1c250*/  IMAD.WIDE R28, R2, 0x4, R242 ;  /* 0x00000004021c7825 */ /* 0x008fc600078e02f2 */
[----:B------:R-:W3:Y:S04]  /*1c260*/  LDL.LU.64 R242, [R1+0x440] ;  /* 0x0004400001f27983 */ /* 0x000ee80000300a00 */
[----:B------:R-:W-:Y:S01]  /*1c270*/  LDGSTS.E [R8+0x78004], desc[UR8][R28.64], !P6 ;  /* 0x780040001c087fae */ /* 0x000fe2000f121848 */
[----:B------:R-:W-:-:S03]  /*1c280*/  IMAD.WIDE R30, R2, 0x4, R244 ;  /* 0x00000004021e7825 */ /* 0x000fc600078e02f4 */
[----:B------:R-:W3:Y:S04]  /*1c290*/  LDL.LU.64 R244, [R1+0x450] ;  /* 0x0004500001f47983 */ /* 0x000ee80000300a00 */
[----:B------:R-:W-:Y:S04]  /*1c2a0*/  STL.64 [R1+0x1e08], R24 ;  /* 0x001e081801007387 */ /* 0x000fe80000100a00 */
[----:B------:R-:W-:Y:S04]  /*1c2b0*/  STL.64 [R1+0x1e38], R26 ;  /* 0x001e381a01007387 */ /* 0x000fe80000100a00 */
[----:B------:R-:W-:Y:S01]  /*1c2c0*/  LDGSTS.E [R8+0x7c004], desc[UR8][R30.64], !P6 ;  /* 0x7c0040001e087fae */ /* 0x000fe2000f121848 */
[----:B------:R-:W-:-:S03]  /*1c2d0*/  ISETP.GE.U32.AND P6, PT, R32, 0x7ffffef5, PT ;  /* 0x7ffffef52000780c */ /* 0x000fc60003fc6070 */
[----:B------:R-:W-:Y:S04]  /*1c2e0*/  STL.64 [R1+0x1e40], R28 ;  /* 0x001e401c01007387 */ /* 0x000fe80000100a00 */
[----:B------:R-:W-:Y:S01]  /*1c2f0*/  STL.64 [R1+0x1e48], R30 ;  /* 0x001e481e01007387 */ /* 0x000fe20000100a00 */
[----:B------:R-:W-:-:S03]  /*1c300*/  IMAD.WIDE R32, R2, 0x4, R236 ;  /* 0x0000000402207825 */ /* 0x000fc600078e02ec */
[----:B------:R-:W1:Y:S01]  /*1c310*/  LDL.LU.64 R236, [R1+0xce0] ;  /* 0x000ce00001ec7983 */ /* 0x000e620000300a00 */
[----:B------:R-:W-:-:S03]  /*1c320*/  IMAD.WIDE R34, R2, 0x4, R246 ;  /* 0x0000000402227825 */ /* 0x000fc600078e02f6 */
[----:B------:R-:W3:Y:S04]  /*1c330*/  LDL.LU.64 R246, [R1+0xcd8] ;  /* 0x000cd80001f67983 */ /* 0x000ee80000300a00 */
[----:B------:R-:W-:Y:S01]  /*1c340*/  LDGSTS.E [R8+0x70008], desc[UR8][R32.64], !P5 ;  /* 0x7000800020087fae */ /* 0x000fe2000e921848 */
[----:B----4-:R-:W-:-:S03]  /*1c350*/  IMAD.WIDE R36, R2, 0x4, R248 ;  /* 0x0000000402247825 */ /* 0x010fc600078e02f8 */
[----:B------:R-:W4:Y:S01]  /*1c360*/  LDL.LU.64 R248, [R1+0xcd0] ;  /* 0x000cd00001f87983 */ /* 0x000f220000300a00 */
[----:B------:R-:W-:-:S03]  /*1c370*/  IMAD.WIDE R38, R2, 0x4, R250 ;  /* 0x0000000402267825 */ /* 0x000fc600078e02fa */
[----:B------:R-:W4:Y:S04]  /*1c380*/  LDL.LU.64 R250, [R1+0xcc8] ;  /* 0x000cc80001fa7983 */ /* 0x000f280000300a00 */
[----:B------:R-:W-:Y:S04]  /*1c390*/  STL.64 [R1+0x1e50], R32 ;  /* 0x001e502001007387 */ /* 0x000fe80000100a00 */
[----:B------:R-:W-:Y:S04]  /*1c3a0*/  LDGSTS.E [R8+0x74008], desc[UR8][R34.64], !P5 ;  /* 0x7400800022087fae */ /* 0x000fe8000e921848 */
[----:B------:R-:W-:Y:S04]  /*1c3b0*/  STL.64 [R1+0x1e58], R34 ;  /* 0x001e582201007387 */ /* 0x000fe80000100a00 */
[----:B------:R-:W-:Y:S04]  /*1c3c0*/  LDGSTS.E [R8+0x78008], desc[UR8][R36.64], !P5 ;  /* 0x7800800024087fae */ /* 0x000fe8000e921848 */
[----:B------:R-:W-:Y:S04]  /*1c3d0*/  STL.64 [R1+0x1e60], R36 ;  /* 0x001e602401007387 */ /* 0x000fe80000100a00 */
[----:B------:R-:W-:Y:S01]  /*1c3e0*/  LDGSTS.E [R8+0x7c008], desc[UR8][R38.64], !P5 ;  /* 0x7c00800026087fae */ /* 0x000fe2000e921848 */
[----:B------:R-:W-:-:S03]  /*1c3f0*/  ISETP.GE.U32.AND P5, PT, R40, 0x7ffffed8, PT ;  /* 0x7ffffed82800780c */ /* 0x000fc60003fa6070 */
[----:B------:R-:W-:Y:S04]  /*1c400*/  STL [R1+0x1e68], R39 ;  /* 0x001e682701007387 */ /* 0x000fe80000100800 */
[----:B------:R-:W-:Y:S01]  /*1c410*/  STL [R1+0x1e78], R38 ;  /* 0x001e782601007387 */ /* 0x000fe20000100800 */
        /* <DEDUP_REMOVED lines=13> */
[----:B------:R-:W-:Y:S04]  /*1c4f0*/  STL.64 [R1+0x1e88], R44 ;  /* 0x001e882c01007387 */ /* 0x000fe80000100a00 */
[----:B------:R-:W-:Y:S04]  /*1c500*/  STL.64 [R1+0x1e90], R46 ;  /* 0x001e902e01007387 */ /* 0x000fe80000100a00 */
[----:B------:R-:W3:Y:S01]  /*1c510*/  LDL.LU.64 R54, [R1+0xca0] ;  /* 0x000ca00001367983 */ /* 0x000ee20000300a00 */
[----:B-1----:R-:W-:-:S03]  /*1c520*/  IMAD.WIDE R20, R2, 0x4, R236 ;  /* 0x0000000402147825 */ /* 0x002fc600078e02ec */
[----:B------:R-:W-:Y:S01]  /*1c530*/  LDGSTS.E [R8+0x7c00c], desc[UR8][R46.64], !P4 ;  /* 0x7c00c0002e087fae */ /* 0x000fe2000e121848 */
[----:B------:R-:W-:-:S03]  /*1c540*/  IMAD.WIDE R18, R2, 0x4, R246 ;  /* 0x0000000402127825 */ /* 0x000fc600078e02f6 */
[----:B------:R1:W-:Y:S04]  /*1c550*/  STL.64 [R1+0x160], R20 ;  /* 0x0001601401007387 */ /* 0x0003e80000100a00 */
[----:B------:R-:W3:Y:S01]  /*1c560*/  LDL.LU.64 R52, [R1+0xc98] ;  /* 0x000c980001347983 */ /* 0x000ee20000300a00 */
[----:B----4-:R-:W-:-:S03]  /*1c570*/  IMAD.WIDE R16, R2, 0x4, R248 ;  /* 0x0000000402107825 */ /* 0x010fc600078e02f8 */
[----:B------:R2:W-:Y:S01]  /*1c580*/  STL.64 [R1+0x158], R18 ;  /* 0x0001581201007387 */ /* 0x0005e20000100a00 */
[----:B------:R-:W-:-:S03]  /*1c590*/  IMAD.WIDE R14, R2, 0x4, R250 ;  /* 0x00000004020e7825 */ /* 0x000fc600078e02fa */
[----:B------:R-:W4:Y:S04]  /*1c5a0*/  LDL.LU.64 R232, [R1+0xc90] ;  /* 0x000c900001e87983 */ /* 0x000f280000300a00 */
[----:B------:R3:W-:Y:S04]  /*1c5b0*/  STL.64 [R1+0x150], R16 ;  /* 0x0001501001007387 */ /* 0x0007e80000100a00 */
[----:B------:R-:W4:Y:S04]  /*1c5c0*/  LDL.LU.64 R236, [R1+0xc88] ;  /* 0x000c880001ec7983 */ /* 0x000f280000300a00 */
[----:B------:R3:W-:Y:S04]  /*1c5d0*/  STL.64 [R1+0x148], R14 ;  /* 0x0001480e01007387 */ /* 0x0007e80000100a00 */
[----:B------:R-:W4:Y:S04]  /*1c5e0*/  LDL.LU.64 R246, [R1+0xc80] ;  /* 0x000c800001f67983 */ /* 0x000f280000300a00 */
[----:B------:R-:W4:Y:S04]  /*1c5f0*/  LDL.LU.64 R248, [R1+0xc78] ;  /* 0x000c780001f87983 */ /* 0x000f280000300a00 */
[----:B------:R-:W4:Y:S04]  /*1c600*/  LDL.LU.64 R250, [R1+0xc70] ;  /* 0x000c700001fa7983 */ /* 0x000f280000300a00 */
[----:B------:R1:W-:Y:S04]  /*1c610*/  LDGSTS.E [R9+0x60000], desc[UR8][R20.64], !P3 ;  /* 0x6000000014097fae */ /* 0x0003e8000d921848 */
[----:B------:R2:W-:Y:S04]  /*1c620*/  LDGSTS.E [R9+0x64000], desc[UR8][R18.64], !P3 ;  /* 0x6400000012097fae */ /* 0x0005e8000d921848 */
[----:B------:R3:W-:Y:S04]  /*1c630*/  LDGSTS.E [R9+0x68000], desc[UR8][R16.64], !P3 ;  /* 0x6800000010097fae */ /* 0x0007e8000d921848 */
[----:B------:R3:W-:Y:S01]  /*1c640*/  LDGSTS.E [R9+0x6c000], desc[UR8][R14.64], !P3 ;  /* 0x6c0000000e097fae */ /* 0x0007e2000d921848 */
[----:B-1----:R-:W-:-:S05]  /*1c650*/  IMAD.WIDE R20, R2, 0x4, R238 ;  /* 0x0000000402147825 */ /* 0x002fca00078e02ee */
[----:B------:R1:W-:Y:S04]  /*1c660*/  STL.64 [R1+0x140], R20 ;  /* 0x0001401401007387 */ /* 0x0003e80000100a00 */
[----:B------:R1:W-:Y:S01]  /*1c670*/  LDGSTS.E [R9+0x60004], desc[UR8][R20.64], !P0 ;  /* 0x6000400014097fae */ /* 0x0003e2000c121848 */
[----:B--2---:R-:W-:-:S04]  /*1c680*/  IMAD.WIDE R18, R2, 0x4, R240 ;  /* 0x0000000402127825 */ /* 0x004fc800078e02f0 */
[C---:B---3--:R-:W-:Y:S01]  /*1c690*/  IMAD.WIDE R16, R2.reuse, 0x4, R242 ;  /* 0x0000000402107825 */ /* 0x048fe200078e02f2 */
[----:B------:R2:W-:Y:S04]  /*1c6a0*/  STL.64 [R1+0x138], R18 ;  /* 0x0001381201007387 */ /* 0x0005e80000100a00 */
[----:B------:R4:W-:Y:S01]  /*1c6b0*/  STL.64 [R1+0x130], R16 ;  /* 0x0001301001007387 */ /* 0x0009e20000100a00 */
[----:B------:R-:W-:-:S03]  /*1c6c0*/  IMAD.WIDE R14, R2, 0x4, R244 ;  /* 0x00000004020e7825 */ /* 0x000fc600078e02f4 */
[----:B------:R-:W3:Y:S04]  /*1c6d0*/  LDL.LU.64 R234, [R1+0xc68] ;  /* 0x000c680001ea7983 */ /* 0x000ee80000300a00 */
[----:B------:R4:W-:Y:S04]  /*1c6e0*/  STL.64 [R1+0x128], R14 ;  /* 0x0001280e01007387 */ /* 0x0009e80000100a00 */
[----:B------:R-:W3:Y:S04]  /*1c6f0*/  LDL.LU.64 R238, [R1+0x4f0] ;  /* 0x0004f00001ee7983 */ /* 0x000ee80000300a00 */
[----:B------:R2:W-:Y:S04]  /*1c700*/  LDGSTS.E [R9+0x64004], desc[UR8][R18.64], !P0 ;  /* 0x6400400012097fae */ /* 0x0005e8000c121848 */
[----:B------:R-:W3:Y:S01]  /*1c710*/  LDL.LU.64 R240, [R1+0x4f8] ;  /* 0x0004f80001f07983 */ /* 0x000ee20000300a00 */
[----:B-1----:R-:W-:-:S03]  /*1c720*/  IMAD.WIDE R20, R2, 0x4, R54 ;  /* 0x0000000402147825 */ /* 0x002fc600078e0236 */
[----:B------:R4:W-:Y:S04]  /*1c730*/  LDGSTS.E [R9+0x68004], desc[UR8][R16.64], !P0 ;  /* 0x6800400010097fae */ /* 0x0009e8000c121848 */
[----:B------:R1:W-:Y:S04]  /*1c740*/  LDGSTS.E [R9+0x6c004], desc[UR8][R14.64], !P0 ;  /* 0x6c0040000e097fae */ /* 0x0003e8000c121848 */
[----:B------:R-:W3:Y:S01]  /*1c750*/  LDL.LU.64 R242, [R1+0x508] ;  /* 0x0005080001f27983 */ /* 0x000ee20000300a00 */
[----:B--2---:R-:W-:-:S03]  /*1c760*/  IMAD.WIDE R18, R2, 0x4, R52 ;  /* 0x0000000402127825 */ /* 0x004fc600078e0234 */
[----:B------:R-:W2:Y:S04]  /*1c770*/  LDL.LU.64 R244, [R1+0x510] ;  /* 0x0005100001f47983 */ /* 0x000ea80000300a00 */
[----:B------:R1:W-:Y:S01]  /*1c780*/  STL.64 [R1+0x120], R20 ;  /* 0x0001201401007387 */ /* 0x0003e20000100a00 */
[----:B----4-:R-:W-:-:S03]  /*1c790*/  IMAD.WIDE R16, R2, 0x4, R232 ;  /* 0x0000000402107825 */ /* 0x010fc600078e02e8 */
[----:B------:R4:W-:Y:S04]  /*1c7a0*/  LDGSTS.E [R9+0x60008], desc[UR8][R20.64], !P1 ;  /* 0x6000800014097fae */ /* 0x0009e8000c921848 */
[----:B------:R4:W-:Y:S01]  /*1c7b0*/  STL.64 [R1+0x118], R18 ;  /* 0x0001181201007387 */ /* 0x0009e20000100a00 */
[----:B-1----:R-:W-:-:S03]  /*1c7c0*/  IMAD.WIDE R14, R2, 0x4, R236 ;  /* 0x00000004020e7825 */ /* 0x002fc600078e02ec */
[----:B------:R1:W-:Y:S04]  /*1c7d0*/  LDGSTS.E [R9+0x64008], desc[UR8][R18.64], !P1 ;  /* 0x6400800012097fae */ /* 0x0003e8000c921848 */
[----:B------:R1:W-:Y:S01]  /*1c7e0*/  STL.64 [R1+0x110], R16 ;  /* 0x0001101001007387 */ /* 0x0003e20000100a00 */
[----:B----4-:R-:W-:-:S03]  /*1c7f0*/  IMAD.WIDE R20, R2, 0x4, R246 ;  /* 0x0000000402147825 */ /* 0x010fc600078e02f6 */
[----:B------:R3:W-:Y:S01]  /*1c800*/  STL.64 [R1+0x108], R14 ;  /* 0x0001080e01007387 */ /* 0x0007e20000100a00 */
[----:B-1----:R-:W-:-:S03]  /*1c810*/  IMAD.WIDE R18, R2, 0x4, R248 ;  /* 0x0000000402127825 */ /* 0x002fc600078e02f8 */
[----:B------:R-:W4:Y:S04]  /*1c820*/  LDL.LU.64 R236, [R1+0x520] ;  /* 0x0005200001ec7983 */ /* 0x000f280000300a00 */
[----:B------:R-:W-:Y:S04]  /*1c830*/  STL.64 [R1+0x100], R20 ;  /* 0x0001001401007387 */ /* 0x000fe80000100a00 */
[----:B------:R-:W4:Y:S04]  /*1c840*/  LDL.LU.64 R246, [R1+0x528] ;  /* 0x0005280001f67983 */ /* 0x000f280000300a00 */
[----:B------:R1:W-:Y:S04]  /*1c850*/  STL.64 [R1+0xf8], R18 ;  /* 0x0000f81201007387 */ /* 0x0003e80000100a00 */
[----:B------:R1:W-:Y:S04]  /*1c860*/  LDGSTS.E [R9+0x68008], desc[UR8][R16.64], !P1 ;  /* 0x6800800010097fae */ /* 0x0003e8000c921848 */
[----:B------:R-:W4:Y:S01]  /*1c870*/  LDL.LU.64 R248, [R1+0x538] ;  /* 0x0005380001f87983 */ /* 0x000f220000300a00 */
[----:B------:R-:W-:Y:S01]  /*1c880*/  ISETP.GE.U32.AND P4, PT, R48, 0x7ffffed7, PT ;  /* 0x7ffffed73000780c */ /* 0x000fe20003f86070 */
[----:B-1----:R-:W-:-:S02]  /*1c890*/  IMAD.WIDE R16, R2, 0x4, R250 ;  /* 0x0000000402107825 */ /* 0x002fc400078e02fa */
[----:B------:R3:W-:Y:S04]  /*1c8a0*/  LDGSTS.E [R9+0x6c008], desc[UR8][R14.64], !P1 ;  /* 0x6c0080000e097fae */ /* 0x0007e8000c921848 */
[----:B------:R1:W-:Y:S04]  /*1c8b0*/  STL.64 [R1+0xf0], R16 ;  /* 0x0000f01001007387 */ /* 0x0003e80000100a00 */
[----:B------:R-:W4:Y:S01]  /*1c8c0*/  LDL.LU.64 R250, [R1+0x540] ;  /* 0x0005400001fa7983 */ /* 0x000f220000300a00 */
[----:B------:R-:W-:Y:S02]  /*1c8d0*/  VIADD R48, R49, 0xffffff15 ;  /* 0xffffff1531307836 */ /* 0x000fe40000000000 */
[----:B------:R-:W1:Y:S01]  /*1c8e0*/  LDC R49, c[0x0][0x230] ;  /* 0x00008c00ff317b82 */ /* 0x000e620000000800 */
[----:B------:R-:W-:Y:S02]  /*1c8f0*/  LDGSTS.E [R9+0x6000c], desc[UR8][R20.64], !P6 ;  /* 0x6000c00014097fae */ /* 0x000fe4000f121848 */
[----:B------:R-:W-:-:S02]  /*1c900*/  ISETP.GE.U32.AND P3, PT, R48, 0x7ffffed6, PT ;  /* 0x7ffffed63000780c */ /* 0x000fc40003f66070 */
[----:B------:R-:W-:Y:S01]  /*1c910*/  IADD3 R48, R50, -0xec, RZ ;  /* 0xffffff1432307810 */ /* 0x000fe20007ffe0ff */
[----:B------:R4:W-:Y:S03]  /*1c920*/  LDGSTS.E [R9+0x6400c], desc[UR8][R18.64], !P6 ;  /* 0x6400c00012097fae */ /* 0x0009e6000f121848 */
[----:B------:R-:W-:Y:S01]  /*1c930*/  ISETP.GE.U32.AND P0, PT, R48, 0x7ffffed5, PT ;  /* 0x7ffffed53000780c */ /* 0x000fe20003f06070 */
[----:B------:R-:W-:Y:S01]  /*1c940*/  VIADD R48, R51, 0xffffff33 ;  /* 0xffffff3333307836 */ /* 0x000fe20000000000 */
[----:B------:R4:W-:Y:S04]  /*1c950*/  LDGSTS.E [R9+0x6800c], desc[UR8][R16.64], !P6 ;  /* 0x6800c00010097fae */ /* 0x0009e8000f121848 */
[----:B------:R-:W-:Y:S01]  /*1c960*/  ISETP.GE.U32.AND P1, PT, R48, 0x7ffffef4, PT ;  /* 0x7ffffef43000780c */ /* 0x000fe20003f26070 */
[----:B-1----:R-:W-:-:S02]  /*1c970*/  VIADD R48, R49, 0xffffff32 ;  /* 0xffffff3231307836 */ /* 0x002fc40000000000 */
[----:B---3--:R-:W-:-:S05]  /*1c980*/  IMAD.WIDE R14, R2, 0x4, R234 ;  /* 0x00000004020e7825 */ /* 0x008fca00078e02ea */
[----:B------:R1:W-:Y:S01]  /*1c990*/  LDGSTS.E [R9+0x6c00c], desc[UR8][R14.64], !P6 ;  /* 0x6c00c0000e097fae */ /* 0x0003e2000f121848 */
[----:B------:R-:W-:Y:S01]  /*1c9a0*/  ISETP.GE.U32.AND P6, PT, R48, 0x7ffffef3, PT ;  /* 0x7ffffef33000780c */ /* 0x000fe20003fc6070 */
[C---:B------:R-:W-:Y:S02]  /*1c9b0*/  IMAD.WIDE R48, R2.reuse, 0x4, R238 ;  /* 0x0000000402307825 */ /* 0x040fe400078e02ee */
[----:B------:R1:W-:Y:S04]  /*1c9c0*/  STL.64 [R1+0xe8], R14 ;  /* 0x0000e80e01007387 */ /* 0x0003e80000100a00 */
[----:B------:R-:W3:Y:S01]  /*1c9d0*/  LDL.LU.64 R238, [R1+0x550] ;  /* 0x0005500001ee7983 */ /* 0x000ee20000300a00 */
[----:B------:R-:W-:-:S03]  /*1c9e0*/  IMAD.WIDE R50, R2, 0x4, R240 ;  /* 0x0000000402327825 */ /* 0x000fc600078e02f0 */
[----:B------:R-:W-:Y:S04]  /*1c9f0*/  LDGSTS.E [R9+0x70000], desc[UR8][R48.64], !P5 ;  /* 0x7000000030097fae */ /* 0x000fe8000e921848 */
[----:B------:R-:W3:Y:S04]  /*1ca00*/  LDL.LU.64 R240, [R1+0x558] ;  /* 0x0005580001f07983 */ /* 0x000ee80000300a00 */
[----:B------:R-:W-:Y:S01]  /*1ca10*/  LDGSTS.E [R9+0x74000], desc[UR8][R50.64], !P5 ;  /* 0x7400000032097fae */ /* 0x000fe2000e921848 */
[----:B------:R-:W-:-:S03]  /*1ca20*/  IMAD.WIDE R52, R2, 0x4, R242 ;  /* 0x0000000402347825 */ /* 0x000fc600078e02f2 */
[----:B------:R-:W3:Y:S01]  /*1ca30*/  LDL.LU.64 R242, [R1+0x568] ;  /* 0x0005680001f27983 */ /* 0x000ee20000300a00 */
[----:B--2---:R-:W-:-:S03]  /*1ca40*/  IMAD.WIDE R54, R2, 0x4, R244 ;  /* 0x0000000402367825 */ /* 0x004fc600078e02f4 */
[----:B------:R-:W2:Y:S04]  /*1ca50*/  LDL.LU.64 R244, [R1+0x570] ;  /* 0x0005700001f47983 */ /* 0x000ea80000300a00 */
[----:B------:R-:W-:Y:S04]  /*1ca60*/  STL.64 [R1+0x1e98], R48 ;  /* 0x001e983001007387 */ /* 0x000fe80000100a00 */
[----:B------:R-:W-:Y:S04]  /*1ca70*/  LDGSTS.E [R9+0x78000], desc[UR8][R52.64], !P5 ;  /* 0x7800000034097fae */ /* 0x000fe8000e921848 */
[----:B------:R-:W-:Y:S04]  /*1ca80*/  STL.64 [R1+0x1ea0], R50 ;  /* 0x001ea03201007387 */ /* 0x000fe80000100a00 */
[----:B------:R-:W-:Y:S01]  /*1ca90*/  LDGSTS.E [R9+0x7c000], desc[UR8][R54.64], !P5 ;  /* 0x7c00000036097fae */ /* 0x000fe2000e921848 */
[----:B------:R-:W-:-:S03]  /*1caa0*/  ISETP.GE.U32.AND P5, PT, R56, 0x7ffffef2, PT ;  /* 0x7ffffef23800780c */ /* 0x000fc60003fa6070 */
[----:B------:R-:W-:Y:S04]  /*1cab0*/  STL.64 [R1+0x1ea8], R52 ;  /* 0x001ea83401007387 */ /* 0x000fe80000100a00 */
[----:B------:R-:W-:Y:S01]  /*1cac0*/  STL.64 [R1+0x1eb0], R54 ;  /* 0x001eb03601007387 */ /* 0x000fe20000100a00 */
[----:B----4-:R-:W-:-:S03]  /*1cad0*/  IMAD.WIDE R56, R2, 0x4, R236 ;  /* 0x0000000402387825 */ /* 0x010fc600078e02ec */
[----:B------:R-:W4:Y:S04]  /*1cae0*/  LDL.LU.64 R236, [R1+0x580] ;  /* 0x0005800001ec7983 */ /* 0x000f280000300a00 */
[----:B------:R-:W-:Y:S01]  /*1caf0*/  LDGSTS.E [R9+0x70004], desc[UR8][R56.64], !P4 ;  /* 0x7000400038097fae */ /* 0x000fe2000e121848 */
[----:B------:R-:W-:-:S03]  /*1cb00*/  IMAD.WIDE R58, R2, 0x4, R246 ;  /* 0x00000004023a7825 */ /* 0x000fc600078e02f6 */
[----:B------:R-:W4:Y:S04]  /*1cb10*/  LDL.LU.64 R246, [R1+0x588] ;  /* 0x0005880001f67983 */ /* 0x000f280000300a00 */
[----:B------:R-:W-:Y:S01]  /*1cb20*/  LDGSTS.E [R9+0x74004], desc[UR8][R58.64], !P4 ;  /* 0x740040003a097fae */ /* 0x000fe2000e121848 */
[----:B------:R-:W-:-:S03]  /*1cb30*/  IMAD.WIDE R60, R2, 0x4, R248 ;  /* 0x00000004023c7825 */ /* 0x000fc600078e02f8 */
[----:B------:R-:W4:Y:S04]  /*1cb40*/  LDL.LU.64 R248, [R1+0x598] ;  /* 0x0005980001f87983 */ /* 0x000f280000300a00 */
[----:B------:R-:W-:Y:S01]  /*1cb50*/  LDGSTS.E [R9+0x78004], desc[UR8][R60.64], !P4 ;  /* 0x780040003c097fae */ /* 0x000fe2000e121848 */
[----:B------:R-:W-:-:S03]  /*1cb60*/  IMAD.WIDE R62, R2, 0x4, R250 ;  /* 0x00000004023e7825 */ /* 0x000fc600078e02fa */
[----:B------:R-:W4:Y:S04]  /*1cb70*/  LDL.LU.64 R250, [R1+0x5a0] ;  /* 0x0005a00001fa7983 */ /* 0x000f280000300a00 */
[----:B------:R-:W-:Y:S04]  /*1cb80*/  STL.64 [R1+0x1eb8], R56 ;  /* 0x001eb83801007387 */ /* 0x000fe80000100a00 */
[----:B------:R-:W-:Y:S04]  /*1cb90*/  STL.64 [R1+0x1ec0], R58 ;  /* 0x001ec03a01007387 */ /* 0x000fe80000100a00 */
[----:B------:R-:W-:Y:S01]  /*1cba0*/  LDGSTS.E [R9+0x7c004], desc[UR8][R62.64], !P4 ;  /* 0x7c0040003e097fae */ /* 0x000fe2000e121848 */
[----:B------:R-:W-:-:S03]  /*1cbb0*/  ISETP.GE.U32.AND P4, PT, R64, 0x7ffffef1, PT ;  /* 0x7ffffef14000780c */ /* 0x000fc60003f86070 */
[----:B------:R-:W-:Y:S04]  /*1cbc0*/  STL.64 [R1+0x1ec8], R60 ;  /* 0x001ec83c01007387 */ /* 0x000fe80000100a00 */
[----:B------:R-:W-:Y:S01]  /*1cbd0*/  STL.64 [R1+0x1ed0], R62 ;  /* 0x001ed03e01007387 */ /* 0x000fe20000100a00 */
[----:B---3--:R-:W-:-:S03]  /*1cbe0*/  IMAD.WIDE R64, R2, 0x4, R238 ;  /* 0x0000000402407825 */ /* 0x008fc600078e02ee */
[----:B------:R-:W3:Y:S04]  /*1cbf0*/  LDL.LU.64 R238, [R1+0xc60] ;  /* 0x000c600001ee7983 */ /* 0x000ee80000300a00 */
[----:B------:R-:W-:Y:S01]  /*1cc00*/  LDGSTS.E [R9+0x70008], desc[UR8][R64.64], !P3 ;  /* 0x7000800040097fae */ /* 0x000fe2000d921848 */
[----:B------:R-:W-:-:S03]  /*1cc10*/  IMAD.WIDE R66, R2, 0x4, R240 ;  /* 0x0000000402427825 */ /* 0x000fc600078e02f0 */
[----:B------:R-:W3:Y:S04]  /*1cc20*/  LDL.LU.64 R240, [R1+0xc58] ;  /* 0x000c580001f07983 */ /* 0x000ee80000300a00 */
[----:B------:R-:W-:Y:S01]  /*1cc30*/  LDGSTS.E [R9+0x74008], desc[UR8][R66.64], !P3 ;  /* 0x7400800042097fae */ /* 0x000fe2000d921848 */
[----:B------:R-:W-:-:S03]  /*1cc40*/  IMAD.WIDE R68, R2, 0x4, R242 ;  /* 0x0000000402447825 */ /* 0x000fc600078e02f2 */
[----:B------:R-:W1:Y:S01]  /*1cc50*/  LDL.LU.64 R242, [R1+0xc50] ;  /* 0x000c500001f27983 */ /* 0x000e620000300a00 */
        /* <DEDUP_REMOVED lines=22> */
[----:B------:R-:W-:Y:S04]  /*1cdc0*/  STL.64 [R1+0x1f08], R76 ;  /* 0x001f084c01007387 */ /* 0x000fe80000100a00 */
[----:B------:R2:W-:Y:S04]  /*1cdd0*/  STL.64 [R1+0x1f18], R8 ;  /* 0x001f180801007387 */ /* 0x0005e80000100a00 */
[----:B------:R-:W-:Y:S04]  /*1cde0*/  STL.64 [R1+0x1f10], R78 ;  /* 0x001f104e01007387 */ /* 0x000fe80000100a00 */
[----:B------:R-:W4:Y:S04]  /*1cdf0*/  LDL.LU.64 R86, [R1+0xc20] ;  /* 0x000c200001567983 */ /* 0x000f280000300a00 */
[----:B------:R2:W-:Y:S01]  /*1ce00*/  LDGSTS.E [R9+0x7c00c], desc[UR8][R78.64], !P0 ;  /* 0x7c00c0004e097fae */ /* 0x0005e2000c121848 */
[----:B---3--:R-:W-:-:S05]  /*1ce10*/  IMAD.WIDE R18, R2, 0x4, R238 ;  /* 0x0000000402127825 */ /* 0x008fca00078e02ee */
[----:B------:R4:W-:Y:S01]  /*1ce20*/  STL.64 [R1+0xe0], R18 ;  /* 0x0000e01201007387 */ /* 0x0009e20000100a00 */
[----:B------:R-:W-:-:S03]  /*1ce30*/  IMAD.WIDE R16, R2, 0x4, R240 ;  /* 0x0000000402107825 */ /* 0x000fc600078e02f0 */
[----:B------:R-:W3:Y:S04]  /*1ce40*/  LDL.LU.64 R84, [R1+0xc18] ;  /* 0x000c180001547983 */ /* 0x000ee80000300a00 */
[----:B------:R4:W-:Y:S01]  /*1ce50*/  STL.64 [R1+0xd8], R16 ;  /* 0x0000d81001007387 */ /* 0x0009e20000100a00 */
[----:B-1----:R-:W-:-:S03]  /*1ce60*/  IMAD.WIDE R14, R2, 0x4, R242 ;  /* 0x00000004020e7825 */ /* 0x002fc600078e02f2 */
[----:B------:R-:W3:Y:S01]  /*1ce70*/  LDL.LU.64 R232, [R1+0xc10] ;  /* 0x000c100001e87983 */ /* 0x000ee20000300a00 */
[----:B--2---:R-:W-:-:S03]  /*1ce80*/  IMAD.WIDE R8, R2, 0x4, R244 ;  /* 0x0000000402087825 */ /* 0x004fc600078e02f4 */
[----:B------:R1:W-:Y:S04]  /*1ce90*/  STL.64 [R1+0xd0], R14 ;  /* 0x0000d00e01007387 */ /* 0x0003e80000100a00 */
[----:B------:R-:W2:Y:S04]  /*1cea0*/  LDL.LU.64 R238, [R1+0xc08] ;  /* 0x000c080001ee7983 */ /* 0x000ea80000300a00 */
[----:B------:R1:W-:Y:S04]  /*1ceb0*/  STL.64 [R1+0xc8], R8 ;  /* 0x0000c80801007387 */ /* 0x0003e80000100a00 */
[----:B------:R4:W-:Y:S04]  /*1cec0*/  LDGSTS.E [R10+0x60000], desc[UR8][R18.64], !P1 ;  /* 0x60000000120a7fae */ /* 0x0009e8000c921848 */
[----:B------:R-:W2:Y:S04]  /*1ced0*/  LDL.LU.64 R240, [R1+0xc00] ;  /* 0x000c000001f07983 */ /* 0x000ea80000300a00 */
[----:B------:R1:W-:Y:S04]  /*1cee0*/  LDGSTS.E [R10+0x64000], desc[UR8][R16.64], !P1 ;  /* 0x64000000100a7fae */ /* 0x0003e8000c921848 */
[----:B------:R1:W-:Y:S01]  /*1cef0*/  LDGSTS.E [R10+0x68000], desc[UR8][R14.64], !P1 ;  /* 0x680000000e0a7fae */ /* 0x0003e2000c921848 */
[----:B----4-:R-:W-:-:S03]  /*1cf00*/  IMAD.WIDE R18, R2, 0x4, R236 ;  /* 0x0000000402127825 */ /* 0x010fc600078e02ec */
[----:B------:R-:W4:Y:S04]  /*1cf10*/  LDL.LU.64 R242, [R1+0xbf8] ;  /* 0x000bf80001f27983 */ /* 0x000f280000300a00 */
[----:B------:R-:W4:Y:S01]  /*1cf20*/  LDL.LU.64 R244, [R1+0xbf0] ;  /* 0x000bf00001f47983 */ /* 0x000f220000300a00 */
[----:B-1----:R-:W-:-:S03]  /*1cf30*/  IMAD.WIDE R16, R2, 0x4, R246 ;  /* 0x0000000402107825 */ /* 0x002fc600078e02f6 */
[----:B------:R1:W-:Y:S04]  /*1cf40*/  STL.64 [R1+0xc0], R18 ;  /* 0x0000c01201007387 */ /* 0x0003e80000100a00 */
[----:B------:R3:W-:Y:S04]  /*1cf50*/  STL.64 [R1+0xb8], R16 ;  /* 0x0000b81001007387 */ /* 0x0007e80000100a00 */
[----:B------:R1:W-:Y:S01]  /*1cf60*/  LDGSTS.E [R10+0x6c000], desc[UR8][R8.64], !P1 ;  /* 0x6c000000080a7fae */ /* 0x0003e2000c921848 */
[----:B------:R-:W-:Y:S01]  /*1cf70*/  IMAD.WIDE R14, R2, 0x4, R248 ;  /* 0x00000004020e7825 */ /* 0x000fe200078e02f8 */
[----:B------:R-:W-:-:S02]  /*1cf80*/  ISETP.GE.U32.AND P0, PT, R80, 0x7ffffed3, PT ;  /* 0x7ffffed35000780c */ /* 0x000fc40003f06070 */
[----:B------:R1:W-:Y:S04]  /*1cf90*/  LDGSTS.E [R10+0x60004], desc[UR8][R18.64], !P6 ;  /* 0x60004000120a7fae */ /* 0x0003e8000f121848 */
[----:B------:R3:W-:Y:S04]  /*1cfa0*/  STL.64 [R1+0xb0], R14 ;  /* 0x0000b00e01007387 */ /* 0x0007e80000100a00 */
[----:B------:R-:W4:Y:S01]  /*1cfb0*/  LDL.LU.64 R234, [R1+0xbe8] ;  /* 0x000be80001ea7983 */ /* 0x000f220000300a00 */
[----:B-1----:R-:W-:-:S03]  /*1cfc0*/  IMAD.WIDE R8, R2, 0x4, R250 ;  /* 0x0000000402087825 */ /* 0x002fc600078e02fa */
[----:B------:R3:W-:Y:S04]  /*1cfd0*/  LDGSTS.E [R10+0x64004], desc[UR8][R16.64], !P6 ;  /* 0x64004000100a7fae */ /* 0x0007e8000f121848 */
[----:B------:R2:W-:Y:S04]  /*1cfe0*/  STL.64 [R1+0xa8], R8 ;  /* 0x0000a80801007387 */ /* 0x0005e80000100a00 */
[----:B------:R-:W4:Y:S04]  /*1cff0*/  LDL.LU.64 R236, [R1+0xa50] ;  /* 0x000a500001ec7983 */ /* 0x000f280000300a00 */
[----:B------:R-:W4:Y:S04]  /*1d000*/  LDL.LU.64 R246, [R1+0xa48] ;  /* 0x000a480001f67983 */ /* 0x000f280000300a00 */
[----:B------:R-:W4:Y:S04]  /*1d010*/  LDL.LU.64 R248, [R1+0xa40] ;  /* 0x000a400001f87983 */ /* 0x000f280000300a00 */
[----:B------:R-:W4:Y:S01]  /*1d020*/  LDL.LU.64 R250, [R1+0xa38] ;  /* 0x000a380001fa7983 */ /* 0x000f220000300a00 */
[----:B------:R-:W-:-:S02]  /*1d030*/  VIADD R80, R81, 0xffffff11 ;  /* 0xffffff1151507836 */ /* 0x000fc40000000000 */
[----:B------:R-:W1:Y:S01]  /*1d040*/  LDC R81, c[0x0][0x230] ;  /* 0x00008c00ff517b82 */ /* 0x000e620000000800 */
[----:B------:R-:W-:Y:S01]  /*1d050*/  IMAD.WIDE R18, R2, 0x4, R86 ;  /* 0x0000000402127825 */ /* 0x000fe200078e0256 */
[----:B------:R3:W-:Y:S01]  /*1d060*/  LDGSTS.E [R10+0x68004], desc[UR8][R14.64], !P6 ;  /* 0x680040000e0a7fae */ /* 0x0007e2000f121848 */
[----:B------:R-:W-:-:S03]  /*1d070*/  ISETP.GE.U32.AND P1, PT, R80, 0x7ffffed2, PT ;  /* 0x7ffffed25000780c */ /* 0x000fc60003f26070 */
[----:B------:R2:W-:Y:S01]  /*1d080*/  LDGSTS.E [R10+0x6c004], desc[UR8][R8.64], !P6 ;  /* 0x6c004000080a7fae */ /* 0x0005e2000f121848 */
[----:B------:R-:W-:-:S03]  /*1d090*/  IADD3 R80, R82, -0xf0, RZ ;  /* 0xffffff1052507810 */ /* 0x000fc60007ffe0ff */
[----:B------:R2:W-:Y:S04]  /*1d0a0*/  STL.64 [R1+0xa0], R18 ;  /* 0x0000a01201007387 */ /* 0x0005e80000100a00 */
[----:B------:R2:W-:Y:S01]  /*1d0b0*/  LDGSTS.E [R10+0x60008], desc[UR8][R18.64], !P5 ;  /* 0x60008000120a7fae */ /* 0x0005e2000e921848 */
[----:B------:R-:W-:Y:S01]  /*1d0c0*/  ISETP.GE.U32.AND P6, PT, R80, 0x7ffffed1, PT ;  /* 0x7ffffed15000780c */ /* 0x000fe20003fc6070 */
[----:B------:R-:W-:Y:S02]  /*1d0d0*/  VIADD R80, R83, 0xffffff2f ;  /* 0xffffff2f53507836 */ /* 0x000fe40000000000 */
[----:B---3--:R-:W-:-:S05]  /*1d0e0*/  IMAD.WIDE R16, R2, 0x4, R84 ;  /* 0x0000000402107825 */ /* 0x008fca00078e0254 */
[----:B------:R4:W-:Y:S01]  /*1d0f0*/  STL.64 [R1+0x98], R16 ;  /* 0x0000981001007387 */ /* 0x0009e20000100a00 */
[----:B------:R-:W-:-:S03]  /*1d100*/  IMAD.WIDE R14, R2, 0x4, R232 ;  /* 0x00000004020e7825 */ /* 0x000fc600078e02e8 */
[----:B------:R4:W-:Y:S01]  /*1d110*/  LDGSTS.E [R10+0x64008], desc[UR8][R16.64], !P5 ;  /* 0x64008000100a7fae */ /* 0x0009e2000e921848 */
[----:B--2---:R-:W-:-:S03]  /*1d120*/  IMAD.WIDE R8, R2, 0x4, R238 ;  /* 0x0000000402087825 */ /* 0x004fc600078e02ee */
[----:B------:R2:W-:Y:S04]  /*1d130*/  STL.64 [R1+0x90], R14 ;  /* 0x0000900e01007387 */ /* 0x0005e80000100a00 */
[----:B------:R3:W-:Y:S04]  /*1d140*/  STL.64 [R1+0x88], R8 ;  /* 0x0000880801007387 */ /* 0x0007e80000100a00 */
[----:B------:R2:W-:Y:S01]  /*1d150*/  LDGSTS.E [R10+0x68008], desc[UR8][R14.64], !P5 ;  /* 0x680080000e0a7fae */ /* 0x0005e2000e921848 */
[----:B------:R-:W-:-:S03]  /*1d160*/  IMAD.WIDE R18, R2, 0x4, R240 ;  /* 0x0000000402127825 */ /* 0x000fc600078e02f0 */
[----:B------:R-:W3:Y:S04]  /*1d170*/  LDL.LU.64 R238, [R1+0xa30] ;  /* 0x000a300001ee7983 */ /* 0x000ee80000300a00 */
[----:B------:R3:W-:Y:S04]  /*1d180*/  STL.64 [R1+0x80], R18 ;  /* 0x0000801201007387 */ /* 0x0007e80000100a00 */
[----:B------:R-:W3:Y:S01]  /*1d190*/  LDL.LU.64 R240, [R1+0xa28] ;  /* 0x000a280001f07983 */ /* 0x000ee20000300a00 */
[----:B----4-:R-:W-:-:S03]  /*1d1a0*/  IMAD.WIDE R16, R2, 0x4, R242 ;  /* 0x0000000402107825 */ /* 0x010fc600078e02f2 */
[----:B------:R3:W-:Y:S01]  /*1d1b0*/  LDGSTS.E [R10+0x6c008], desc[UR8][R8.64], !P5 ;  /* 0x6c008000080a7fae */ /* 0x0007e2000e921848 */
[----:B--2---:R-:W-:-:S03]  /*1d1c0*/  IMAD.WIDE R14, R2, 0x4, R244 ;  /* 0x00000004020e7825 */ /* 0x004fc600078e02f4 */
[----:B------:R2:W-:Y:S01]  /*1d1d0*/  STL.64 [R1+0x78], R16 ;  /* 0x0000781001007387 */ /* 0x0005e20000100a00 */
[----:B------:R-:W-:-:S03]  /*1d1e0*/  ISETP.GE.U32.AND P5, PT, R80, 0x7ffffef0, PT ;  /* 0x7ffffef05000780c */ /* 0x000fc60003fa6070 */
[----:B------:R-:W4:Y:S01]  /*1d1f0*/  LDL.LU.64 R242, [R1+0xa20] ;  /* 0x000a200001f27983 */ /* 0x000f220000300a00 */
[----:B-1----:R-:W-:-:S03]  /*1d200*/  VIADD R80, R81, 0xffffff2e ;  /* 0xffffff2e51507836 */ /* 0x002fc60000000000 */
[----:B------:R1:W-:Y:S04]  /*1d210*/  STL.64 [R1+0x70], R14 ;  /* 0x0000700e01007387 */ /* 0x0003e80000100a00 */
[----:B------:R-:W2:Y:S04]  /*1d220*/  LDL.LU.64 R244, [R1+0xa18] ;  /* 0x000a180001f47983 */ /* 0x000ea80000300a00 */
[----:B------:R1:W-:Y:S04]  /*1d230*/  LDGSTS.E [R10+0x6000c], desc[UR8][R18.64], !P4 ;  /* 0x6000c000120a7fae */ /* 0x0003e8000e121848 */
[----:B------:R1:W-:Y:S01]  /*1d240*/  LDGSTS.E [R10+0x6400c], desc[UR8][R16.64], !P4 ;  /* 0x6400c000100a7fae */ /* 0x0003e2000e121848 */
[----:B---3--:R-:W-:-:S03]  /*1d250*/  IMAD.WIDE R8, R2, 0x4, R234 ;  /* 0x0000000402087825 */ /* 0x008fc600078e02ea */
[----:B------:R3:W-:Y:S04]  /*1d260*/  LDGSTS.E [R10+0x6800c], desc[UR8][R14.64], !P4 ;  /* 0x6800c0000e0a7fae */ /* 0x0007e8000e121848 */
[----:B------:R3:W-:Y:S01]  /*1d270*/  LDGSTS.E [R10+0x6c00c], desc[UR8][R8.64], !P4 ;  /* 0x6c00c000080a7fae */ /* 0x0007e2000e121848 */
[----:B------:R-:W-:-:S03]  /*1d280*/  ISETP.GE.U32.AND P4, PT, R80, 0x7ffffeef, PT ;  /* 0x7ffffeef5000780c */ /* 0x000fc60003f86070 */
[----:B------:R3:W-:Y:S01]  /*1d290*/  STL.64 [R1+0x68], R8 ;  /* 0x0000680801007387 */ /* 0x0007e20000100a00 */
[----:B------:R-:W-:-:S03]  /*1d2a0*/  IMAD.WIDE R80, R2, 0x4, R236 ;  /* 0x0000000402507825 */ /* 0x000fc600078e02ec */
[----:B------:R-:W3:Y:S01]  /*1d2b0*/  LDL.LU.64 R236, [R1+0xa10] ;  /* 0x000a100001ec7983 */ /* 0x000ee20000300a00 */
[----:B------:R-:W-:-:S03]  /*1d2c0*/  IMAD.WIDE R82, R2, 0x4, R246 ;  /* 0x0000000402527825 */ /* 0x000fc600078e02f6 */
[----:B------:R-:W3:Y:S01]  /*1d2d0*/  LDL.LU.64 R246, [R1+0xa08] ;  /* 0x000a080001f67983 */ /* 0x000ee20000300a00 */
[----:B------:R-:W-:-:S03]  /*1d2e0*/  IMAD.WIDE R84, R2, 0x4, R248 ;  /* 0x0000000402547825 */ /* 0x000fc600078e02f8 */
[----:B------:R-:W3:Y:S01]  /*1d2f0*/  LDL.LU.64 R248, [R1+0xa00] ;  /* 0x000a000001f87983 */ /* 0x000ee20000300a00 */
[----:B------:R-:W-:-:S03]  /*1d300*/  IMAD.WIDE R86, R2, 0x4, R250 ;  /* 0x0000000402567825 */ /* 0x000fc600078e02fa */
[----:B------:R-:W3:Y:S04]  /*1d310*/  LDL.LU.64 R250, [R1+0x9f8] ;  /* 0x0009f80001fa7983 */ /* 0x000ee80000300a00 */
[----:B------:R-:W-:Y:S04]  /*1d320*/  LDGSTS.E [R10+0x70000], desc[UR8][R80.64], !P3 ;  /* 0x70000000500a7fae */ /* 0x000fe8000d921848 */
[----:B------:R-:W-:Y:S04]  /*1d330*/  LDGSTS.E [R10+0x74000], desc[UR8][R82.64], !P3 ;  /* 0x74000000520a7fae */ /* 0x000fe8000d921848 */
[----:B------:R-:W-:Y:S04]  /*1d340*/  LDGSTS.E [R10+0x78000], desc[UR8][R84.64], !P3 ;  /* 0x78000000540a7fae */ /* 0x000fe8000d921848 */
[----:B------:R-:W-:Y:S01]  /*1d350*/  LDGSTS.E [R10+0x7c000], desc[UR8][R86.64], !P3 ;  /* 0x7c000000560a7fae */ /* 0x000fe2000d921848 */
[----:B------:R-:W-:-:S03]  /*1d360*/  ISETP.GE.U32.AND P3, PT, R88, 0x7ffffeee, PT ;  /* 0x7ffffeee5800780c */ /* 0x000fc60003f66070 */
[----:B------:R-:W-:Y:S04]  /*1d370*/  STL.64 [R1+0x1f20], R80 ;  /* 0x001f205001007387 */ /* 0x000fe80000100a00 */
[----:B------:R-:W-:Y:S04]  /*1d380*/  STL.64 [R1+0x1f28], R82 ;  /* 0x001f285201007387 */ /* 0x000fe80000100a00 */
[----:B------:R-:W-:Y:S04]  /*1d390*/  STL.64 [R1+0x1f30], R84 ;  /* 0x001f305401007387 */ /* 0x000fe80000100a00 */
[----:B------:R-:W-:Y:S01]  /*1d3a0*/  STL.64 [R1+0x1f38], R86 ;  /* 0x001f385601007387 */ /* 0x000fe20000100a00 */
[----:B------:R-:W-:-:S03]  /*1d3b0*/  IMAD.WIDE R88, R2, 0x4, R238 ;  /* 0x0000000402587825 */ /* 0x000fc600078e02ee */
[----:B------:R-:W3:Y:S04]  /*1d3c0*/  LDL.LU.64 R238, [R1+0x9f0] ;  /* 0x0009f00001ee7983 */ /* 0x000ee80000300a00 */
[----:B------:R-:W-:Y:S01]  /*1d3d0*/  LDGSTS.E [R10+0x70004], desc[UR8][R88.64], !P0 ;  /* 0x70004000580a7fae */ /* 0x000fe2000c121848 */
[----:B------:R-:W-:-:S03]  /*1d3e0*/  IMAD.WIDE R90, R2, 0x4, R240 ;  /* 0x00000004025a7825 */ /* 0x000fc600078e02f0 */
[----:B------:R-:W3:Y:S04]  /*1d3f0*/  LDL.LU.64 R240, [R1+0x9e8] ;  /* 0x0009e80001f07983 */ /* 0x000ee80000300a00 */
[----:B------:R-:W-:Y:S01]  /*1d400*/  LDGSTS.E [R10+0x74004], desc[UR8][R90.64], !P0 ;  /* 0x740040005a0a7fae */ /* 0x000fe2000c121848 */
[----:B----4-:R-:W-:-:S03]  /*1d410*/  IMAD.WIDE R92, R2, 0x4, R242 ;  /* 0x00000004025c7825 */ /* 0x010fc600078e02f2 */
[----:B------:R-:W4:Y:S04]  /*1d420*/  LDL.LU.64 R242, [R1+0x9e0] ;  /* 0x0009e00001f27983 */ /* 0x000f280000300a00 */
[----:B------:R-:W-:Y:S01]  /*1d430*/  LDGSTS.E [R10+0x78004], desc[UR8][R92.64], !P0 ;  /* 0x780040005c0a7fae */ /* 0x000fe2000c121848 */
[----:B--2---:R-:W-:-:S03]  /*1d440*/  IMAD.WIDE R94, R2, 0x4, R244 ;  /* 0x00000004025e7825 */ /* 0x004fc600078e02f4 */
[----:B------:R-:W2:Y:S04]  /*1d450*/  LDL.LU.64 R244, [R1+0x9d8] ;  /* 0x0009d80001f47983 */ /* 0x000ea80000300a00 */
[----:B------:R-:W-:Y:S04]  /*1d460*/  STL.64 [R1+0x1f40], R88 ;  /* 0x001f405801007387 */ /* 0x000fe80000100a00 */
[----:B------:R-:W-:Y:S04]  /*1d470*/  STL.64 [R1+0x1f48], R90 ;  /* 0x001f485a01007387 */ /* 0x000fe80000100a00 */
[----:B------:R-:W-:Y:S01]  /*1d480*/  LDGSTS.E [R10+0x7c004], desc[UR8][R94.64], !P0 ;  /* 0x7c0040005e0a7fae */ /* 0x000fe2000c121848 */
[----:B------:R-:W-:-:S03]  /*1d490*/  ISETP.GE.U32.AND P0, PT, R96, 0x7ffffeed, PT ;  /* 0x7ffffeed6000780c */ /* 0x000fc60003f06070 */
[----:B------:R-:W-:Y:S04]  /*1d4a0*/  STL.64 [R1+0x1f50], R92 ;  /* 0x001f505c01007387 */ /* 0x000fe80000100a00 */
[----:B------:R-:W-:Y:S01]  /*1d4b0*/  STL.64 [R1+0x1f58], R94 ;  /* 0x001f585e01007387 */ /* 0x000fe20000100a00 */
[----:B---3--:R-:W-:-:S03]  /*1d4c0*/  IMAD.WIDE R96, R2, 0x4, R236 ;  /* 0x0000000402607825 */ /* 0x008fc600078e02ec */
[----:B------:R-:W1:Y:S01]  /*1d4d0*/  LDL.LU.64 R236, [R1+0xbe0] ;  /* 0x000be00001ec7983 */ /* 0x000e620000300a00 */
[----:B------:R-:W-:-:S03]  /*1d4e0*/  IMAD.WIDE R98, R2, 0x4, R246 ;  /* 0x0000000402627825 */ /* 0x000fc600078e02f6 */
[----:B------:R-:W3:Y:S01]  /*1d4f0*/  LDL.LU.64 R246, [R1+0xbd8] ;  /* 0x000bd80001f67983 */ /* 0x000ee20000300a00 */
[----:B------:R-:W-:-:S03]  /*1d500*/  IMAD.WIDE R100, R2, 0x4, R248 ;  /* 0x0000000402647825 */ /* 0x000fc600078e02f8 */
[----:B------:R-:W3:Y:S01]  /*1d510*/  LDL.LU.64 R248, [R1+0xbd0] ;  /* 0x000bd00001f87983 */ /* 0x000ee20000300a00 */
[----:B------:R-:W-:-:S03]  /*1d520*/  IMAD.WIDE R102, R2, 0x4, R250 ;  /* 0x0000000402667825 */ /* 0x000fc600078e02fa */
[----:B------:R-:W3:Y:S04]  /*1d530*/  LDL.LU.64 R250, [R1+0xbc8] ;  /* 0x000bc80001fa7983 */ /* 0x000ee80000300a00 */
[----:B------:R-:W-:Y:S04]  /*1d540*/  LDGSTS.E [R10+0x70008], desc[UR8][R96.64], !P1 ;  /* 0x70008000600a7fae */ /* 0x000fe8000c921848 */
[----:B------:R-:W-:Y:S04]  /*1d550*/  STL.64 [R1+0x1f60], R96 ;  /* 0x001f606001007387 */ /* 0x000fe80000100a00 */
[----:B------:R-:W-:Y:S04]  /*1d560*/  LDGSTS.E [R10+0x74008], desc[UR8][R98.64], !P1 ;  /* 0x74008000620a7fae */ /* 0x000fe8000c921848 */
[----:B------:R-:W-:Y:S04]  /*1d570*/  STL.64 [R1+0x1f68], R98 ;  /* 0x001f686201007387 */ /* 0x000fe80000100a00 */
[----:B------:R-:W-:Y:S04]  /*1d580*/  LDGSTS.E [R10+0x78008], desc[UR8][R100.64], !P1 ;  /* 0x78008000640a7fae */ /* 0x000fe8000c921848 */
[----:B------:R-:W-:Y:S04]  /*1d590*/  STL.64 [R1+0x1f70], R100 ;  /* 0x001f706401007387 */ /* 0x000fe80000100a00 */
[----:B------:R-:W-:Y:S01]  /*1d5a0*/  LDGSTS.E [R10+0x7c008], desc[UR8][R102.64], !P1 ;  /* 0x7c008000660a7fae */ /* 0x000fe2000c921848 */
[----:B------:R-:W-:-:S03]  /*1d5b0*/  ISETP.GE.U32.AND P1, PT, R104, 0x7ffffed0, PT ;  /* 0x7ffffed06800780c */ /* 0x000fc60003f26070 */
[----:B------:R-:W-:Y:S04]  /*1d5c0*/  STL.64 [R1+0x1f78], R102 ;  /* 0x001f786601007387 */ /* 0x000fe80000100a00 */
[----:B------:R-:W3:Y:S04]  /*1d5d0*/  LDL.LU.64 R118, [R1+0xbc0] ;  /* 0x000bc00001767983 */ /* 0x000ee80000300a00 */
[----:B------:R-:W3:Y:S01]  /*1d5e0*/  LDL.LU.64 R116, [R1+0xbb8] ;  /* 0x000bb80001747983 */ /* 0x000ee20000300a00 */
        /* <DEDUP_REMOVED lines=13> */
[----:B------:R-:W-:Y:S04]  /*1d6c0*/  STL.64 [R1+0x1f90], R108 ;  /* 0x001f906c01007387 */ /* 0x000fe80000100a00 */
[----:B------:R-:W-:Y:S04]  /*1d6d0*/  STL.64 [R1+0x1f98], R110 ;  /* 0x001f986e01007387 */ /* 0x000fe80000100a00 */
[----:B------:R-:W-:Y:S01]  /*1d6e0*/  LDGSTS.E [R10+0x7c00c], desc[UR8][R110.64], !P6 ;  /* 0x7c00c0006e0a7fae */ /* 0x000fe2000f121848 */
[----:B-1----:R-:W-:-:S04]  /*1d6f0*/  IMAD.WIDE R18, R2, 0x4, R236 ;  /* 0x0000000402127825 */ /* 0x002fc800078e02ec */
[C---:B---3--:R-:W-:Y:S01]  /*1d700*/  IMAD.WIDE R16, R2.reuse, 0x4, R246 ;  /* 0x0000000402107825 */ /* 0x048fe200078e02f6 */
[----:B------:R1:W-:Y:S03]  /*1d710*/  STL.64 [R1+0x60], R18 ;  /* 0x0000601201007387 */ /* 0x0003e60000100a00 */
[C---:B------:R-:W-:Y:S01]  /*1d720*/  IMAD.WIDE R14, R2.reuse, 0x4, R248 ;  /* 0x00000004020e7825 */ /* 0x040fe200078e02f8 */
[----:B------:R-:W3:Y:S03]  /*1d730*/  LDL.LU.64 R232, [R1+0xb90] ;  /* 0x000b900001e87983 */ /* 0x000ee60000300a00 */
[C---:B------:R-:W-:Y:S01]  /*1d740*/  IMAD.WIDE R8, R2.reuse, 0x4, R250 ;  /* 0x0000000402087825 */ /* 0x040fe200078e02fa */
[----:B------:R1:W-:Y:S04]  /*1d750*/  STL.64 [R1+0x58], R16 ;  /* 0x0000581001007387 */ /* 0x0003e80000100a00 */
[----:B------:R-:W3:Y:S04]  /*1d760*/  LDL.LU.64 R234, [R1+0xb88] ;  /* 0x000b880001ea7983 */ /* 0x000ee80000300a00 */
[----:B------:R1:W-:Y:S04]  /*1d770*/  STL.64 [R1+0x50], R14 ;  /* 0x0000500e01007387 */ /* 0x0003e80000100a00 */
[----:B------:R1:W-:Y:S04]  /*1d780*/  STL.64 [R1+0x48], R8 ;  /* 0x0000480801007387 */ /* 0x0003e80000100a00 */
[----:B------:R-:W3:Y:S04]  /*1d790*/  LDL.LU.64 R236, [R1+0xb80] ;  /* 0x000b800001ec7983 */ /* 0x000ee80000300a00 */
[----:B------:R1:W-:Y:S04]  /*1d7a0*/  LDGSTS.E [R11+0x60000], desc[UR8][R18.64], !P5 ;  /* 0x60000000120b7fae */ /* 0x0003e8000e921848 */
[----:B------:R1:W-:Y:S04]  /*1d7b0*/  LDGSTS.E [R11+0x64000], desc[UR8][R16.64], !P5 ;  /* 0x64000000100b7fae */ /* 0x0003e8000e921848 */
[----:B------:R1:W-:Y:S04]  /*1d7c0*/  LDGSTS.E [R11+0x68000], desc[UR8][R14.64], !P5 ;  /* 0x680000000e0b7fae */ /* 0x0003e8000e921848 */
[----:B------:R1:W-:Y:S02]  /*1d7d0*/  LDGSTS.E [R11+0x6c000], desc[UR8][R8.64], !P5 ;  /* 0x6c000000080b7fae */ /* 0x0003e4000e921848 */
[----:B-1----:R-:W-:-:S02]  /*1d7e0*/  IMAD.WIDE R18, R2, 0x4, R118 ;  /* 0x0000000402127825 */ /* 0x002fc400078e0276 */
[----:B------:R-:W3:Y:S02]  /*1d7f0*/  LDL.LU.64 R250, [R1+0xb78] ;  /* 0x000b780001fa7983 */ /* 0x000ee40000300a00 */
[C---:B------:R-:W-:Y:S02]  /*1d800*/  IMAD.WIDE R16, R2.reuse, 0x4, R116 ;  /* 0x0000000402107825 */ /* 0x040fe400078e0274 */
[----:B------:R-:W3:Y:S04]  /*1d810*/  LDL.LU.64 R248, [R1+0xb70] ;  /* 0x000b700001f87983 */ /* 0x000ee80000300a00 */
[----:B------:R-:W3:Y:S04]  /*1d820*/  LDL.LU.64 R246, [R1+0xb68] ;  /* 0x000b680001f67983 */ /* 0x000ee80000300a00 */
[----:B------:R4:W-:Y:S04]  /*1d830*/  STL.64 [R1+0x40], R18 ;  /* 0x0000401201007387 */ /* 0x0009e80000100a00 */
[----:B------:R4:W-:Y:S04]  /*1d840*/  LDGSTS.E [R11+0x60004], desc[UR8][R18.64], !P4 ;  /* 0x60004000120b7fae */ /* 0x0009e8000e121848 */
[----:B------:R2:W-:Y:S04]  /*1d850*/  STL.64 [R1+0x38], R16 ;  /* 0x0000381001007387 */ /* 0x0005e80000100a00 */
[----:B------:R2:W-:Y:S01]  /*1d860*/  LDGSTS.E [R11+0x64004], desc[UR8][R16.64], !P4 ;  /* 0x64004000100b7fae */ /* 0x0005e2000e121848 */
[----:B------:R-:W-:-:S04]  /*1d870*/  IMAD.WIDE R14, R2, 0x4, R238 ;  /* 0x00000004020e7825 */ /* 0x000fc800078e02ee */
[C---:B------:R-:W-:Y:S01]  /*1d880*/  IMAD.WIDE R8, R2.reuse, 0x4, R240 ;  /* 0x0000000402087825 */ /* 0x040fe200078e02f0 */
[----:B------:R3:W-:Y:S04]  /*1d890*/  STL.64 [R1+0x30], R14 ;  /* 0x0000300e01007387 */ /* 0x0007e80000100a00 */
[----:B------:R1:W-:Y:S04]  /*1d8a0*/  STL.64 [R1+0x28], R8 ;  /* 0x0000280801007387 */ /* 0x0003e80000100a00 */
[----:B------:R3:W-:Y:S01]  /*1d8b0*/  LDGSTS.E [R11+0x68004], desc[UR8][R14.64], !P4 ;  /* 0x680040000e0b7fae */ /* 0x0007e2000e121848 */
[----:B----4-:R-:W-:-:S03]  /*1d8c0*/  IMAD.WIDE R18, R2, 0x4, R242 ;  /* 0x0000000402127825 */ /* 0x010fc600078e02f2 */
[----:B------:R-:W4:Y:S04]  /*1d8d0*/  LDL.LU.64 R238, [R1+0x960] ;  /* 0x0009600001ee7983 */ /* 0x000f280000300a00 */
[----:B------:R1:W-:Y:S01]  /*1d8e0*/  LDGSTS.E [R11+0x6c004], desc[UR8][R8.64], !P4 ;  /* 0x6c004000080b7fae */ /* 0x0003e2000e121848 */
[----:B--2---:R-:W-:-:S03]  /*1d8f0*/  IMAD.WIDE R16, R2, 0x4, R244 ;  /* 0x0000000402107825 */ /* 0x004fc600078e02f4 */
[----:B------:R-:W2:Y:S04]  /*1d900*/  LDL.LU.64 R240, [R1+0x958] ;  /* 0x0009580001f07983 */ /* 0x000ea80000300a00 */
[----:B------:R-:W-:Y:S04]  /*1d910*/  STL.64 [R1+0x20], R18 ;  /* 0x0000201201007387 */ /* 0x000fe80000100a00 */
[----:B------:R-:W2:Y:S04]  /*1d920*/  LDL.LU.64 R242, [R1+0x950] ;  /* 0x0009500001f27983 */ /* 0x000ea80000300a00 */
[----:B------:R-:W-:Y:S04]  /*1d930*/  STL.64 [R1+0x18], R16 ;  /* 0x0000181001007387 */ /* 0x000fe80000100a00 */
[----:B------:R-:W-:Y:S04]  /*1d940*/  LDGSTS.E [R11+0x60008], desc[UR8][R18.64], !P3 ;  /* 0x60008000120b7fae */ /* 0x000fe8000d921848 */
[----:B------:R-:W2:Y:S04]  /*1d950*/  LDL.LU.64 R244, [R1+0x948] ;  /* 0x0009480001f47983 */ /* 0x000ea80000300a00 */
[----:B------:R-:W-:Y:S01]  /*1d960*/  LDGSTS.E [R11+0x64008], desc[UR8][R16.64], !P3 ;  /* 0x64008000100b7fae */ /* 0x000fe2000d921848 */
[----:B---3--:R-:W-:-:S04]  /*1d970*/  IMAD.WIDE R14, R2, 0x4, R232 ;  /* 0x00000004020e7825 */ /* 0x008fc800078e02e8 */
[C---:B-1----:R-:W-:Y:S01]  /*1d980*/  IMAD.WIDE R8, R2.reuse, 0x4, R234 ;  /* 0x0000000402087825 */ /* 0x042fe200078e02ea */
[----:B------:R-:W-:Y:S04]  /*1d990*/  STL.64 [R1+0x10], R14 ;  /* 0x0000100e01007387 */ /* 0x000fe80000100a00 */
[----:B------:R-:W-:Y:S04]  /*1d9a0*/  LDGSTS.E [R11+0x68008], desc[UR8][R14.64], !P3 ;  /* 0x680080000e0b7fae */ /* 0x000fe8000d921848 */
[----:B------:R1:W-:Y:S04]  /*1d9b0*/  STL.64 [R1+0x8], R8 ;  /* 0x0000080801007387 */ /* 0x0003e80000100a00 */
[----:B------:R1:W-:Y:S02]  /*1d9c0*/  LDGSTS.E [R11+0x6c008], desc[UR8][R8.64], !P3 ;  /* 0x6c008000080b7fae */ /* 0x0003e4000d921848 */
[----:B-1----:R-:W-:-:S05]  /*1d9d0*/  IMAD.WIDE R8, R2, 0x4, R236 ;  /* 0x0000000402087825 */ /* 0x002fca00078e02ec */
[----:B------:R1:W-:Y:S04]  /*1d9e0*/  STL.64 [R1], R8 ;  /* 0x0000000801007387 */ /* 0x0003e80000100a00 */
[----:B------:R-:W3:Y:S04]  /*1d9f0*/  LDL.LU.64 R122, [R1+0x940] ;  /* 0x00094000017a7983 */ /* 0x000ee80000300a00 */
[----:B------:R-:W3:Y:S04]  /*1da00*/  LDL.LU.64 R232, [R1+0x938] ;  /* 0x0009380001e87983 */ /* 0x000ee80000300a00 */
        /* <DEDUP_REMOVED lines=8> */
[----:B------:R-:W-:Y:S01]  /*1da90*/  IADD3 R112, R114, -0xf4, RZ ;  /* 0xffffff0c72707810 */ /* 0x000fe20007ffe0ff */
[----:B------:R-:W-:Y:S01]  /*1daa0*/  IMAD.WIDE R248, R2, 0x4, R248 ;  /* 0x0000000402f87825 */ /* 0x000fe200078e02f8 */
[----:B------:R-:W-:Y:S02]  /*1dab0*/  LDGSTS.E [R11+0x6400c], desc[UR8][R250.64], !P0 ;  /* 0x6400c000fa0b7fae */ /* 0x000fe4000c121848 */
[----:B------:R-:W-:Y:S01]  /*1dac0*/  ISETP.GE.U32.AND P4, PT, R112, 0x7ffffecd, PT ;  /* 0x7ffffecd7000780c */ /* 0x000fe20003f86070 */
[----:B------:R-:W-:Y:S01]  /*1dad0*/  VIADD R112, R115, 0xffffff2b ;  /* 0xffffff2b73707836 */ /* 0x000fe20000000000 */
[----:B------:R-:W-:Y:S01]  /*1dae0*/  LDGSTS.E [R11+0x6800c], desc[UR8][R248.64], !P0 ;  /* 0x6800c000f80b7fae */ /* 0x000fe2000c121848 */
[----:B------:R-:W-:Y:S01]  /*1daf0*/  IMAD.WIDE R246, R2, 0x4, R246 ;  /* 0x0000000402f67825 */ /* 0x000fe200078e02f6 */
[----:B-1----:R-:W1:Y:S02]  /*1db00*/  LDC R9, c[0x0][0x230] ;  /* 0x00008c00ff097b82 */ /* 0x002e640000000800 */
[----:B------:R-:W-:-:S02]  /*1db10*/  ISETP.GE.U32.AND P3, PT, R112, 0x7ffffeec, PT ;  /* 0x7ffffeec7000780c */ /* 0x000fc40003f66070 */
[----:B------:R-:W-:Y:S04]  /*1db20*/  LDGSTS.E [R11+0x6c00c], desc[UR8][R246.64], !P0 ;  /* 0x6c00c000f60b7fae */ /* 0x000fe8000c121848 */
[----:B------:R-:W-:Y:S01]  /*1db30*/  STL.64 [R1+0x1fa0], R250 ;  /* 0x001fa0fa01007387 */ /* 0x000fe20000100a00 */
[----:B------:R-:W1:Y:S01]  /*1db40*/  LDC R8, c[0x0][0x230] ;  /* 0x00008c00ff087b82 */ /* 0x000e620000000800 */
[----:B------:R-:W-:Y:S02]  /*1db50*/  VIADD R112, R113, 0xffffff2a ;  /* 0xffffff2a71707836 */ /* 0x000fe40000000000 */
[----:B------:R-:W-:Y:S03]  /*1db60*/  STL.64 [R1+0x1fa8], R248 ;  /* 0x001fa8f801007387 */ /* 0x000fe60000100a00 */
[----:B------:R-:W-:Y:S01]  /*1db70*/  ISETP.GE.U32.AND P0, PT, R112, 0x7ffffeeb, PT ;  /* 0x7ffffeeb7000780c */ /* 0x000fe20003f06070 */
[----:B------:R-:W-:Y:S01]  /*1db80*/  STL.64 [R1+0x1fb0], R246 ;  /* 0x001fb0f601007387 */ /* 0x000fe20000100a00 */
[----:B----4-:R-:W-:-:S03]  /*1db90*/  IMAD.WIDE R112, R2, 0x4, R238 ;  /* 0x0000000402707825 */ /* 0x010fc600078e02ee */
[----:B------:R-:W4:Y:S04]  /*1dba0*/  LDL.LU.64 R238, [R1+0x920] ;  /* 0x0009200001ee7983 */ /* 0x000f280000300a00 */
[----:B------:R-:W-:Y:S01]  /*1dbb0*/  LDGSTS.E [R11+0x70000], desc[UR8][R112.64], !P1 ;  /* 0x70000000700b7fae */ /* 0x000fe2000c921848 */
[----:B--2---:R-:W-:-:S03]  /*1dbc0*/  IMAD.WIDE R114, R2, 0x4, R240 ;  /* 0x0000000402727825 */ /* 0x004fc600078e02f0 */
[----:B------:R-:W2:Y:S04]  /*1dbd0*/  LDL.LU.64 R240, [R1+0x918] ;  /* 0x0009180001f07983 */ /* 0x000ea80000300a00 */
[----:B------:R-:W-:Y:S01]  /*1dbe0*/  LDGSTS.E [R11+0x74000], desc[UR8][R114.64], !P1 ;  /* 0x74000000720b7fae */ /* 0x000fe2000c921848 */
[----:B------:R-:W-:-:S03]  /*1dbf0*/  IMAD.WIDE R116, R2, 0x4, R242 ;  /* 0x0000000402747825 */ /* 0x000fc600078e02f2 */
[----:B------:R-:W2:Y:S04]  /*1dc00*/  LDL.LU.64 R242, [R1+0x910] ;  /* 0x0009100001f27983 */ /* 0x000ea80000300a00 */
[----:B------:R-:W-:Y:S01]  /*1dc10*/  LDGSTS.E [R11+0x78000], desc[UR8][R116.64], !P1 ;  /* 0x78000000740b7fae */ /* 0x000fe2000c921848 */
[----:B------:R-:W-:-:S03]  /*1dc20*/  IMAD.WIDE R118, R2, 0x4, R244 ;  /* 0x0000000402767825 */ /* 0x000fc600078e02f4 */
[----:B------:R-:W2:Y:S04]  /*1dc30*/  LDL.LU.64 R244, [R1+0x908] ;  /* 0x0009080001f47983 */ /* 0x000ea80000300a00 */
[----:B------:R-:W-:Y:S04]  /*1dc40*/  STL.64 [R1+0x1fb8], R112 ;  /* 0x001fb87001007387 */ /* 0x000fe80000100a00 */
[----:B------:R-:W-:Y:S04]  /*1dc50*/  STL.64 [R1+0x1fc0], R114 ;  /* 0x001fc07201007387 */ /* 0x000fe80000100a00 */
[----:B------:R-:W-:Y:S01]  /*1dc60*/  LDGSTS.E [R11+0x7c000], desc[UR8][R118.64], !P1 ;  /* 0x7c000000760b7fae */ /* 0x000fe2000c921848 */
[----:B------:R-:W-:-:S03]  /*1dc70*/  ISETP.GE.U32.AND P1, PT, R120, 0x7ffffeea, PT ;  /* 0x7ffffeea7800780c */ /* 0x000fc60003f26070 */
[----:B------:R-:W-:Y:S04]  /*1dc80*/  STL.64 [R1+0x1fc8], R116 ;  /* 0x001fc87401007387 */ /* 0x000fe80000100a00 */
[----:B------:R-:W-:Y:S04]  /*1dc90*/  STL.64 [R1+0x1fd0], R118 ;  /* 0x001fd07601007387 */ /* 0x000fe80000100a00 */
[----:B------:R-:W2:Y:S01]  /*1dca0*/  LDL.LU.64 R138, [R1+0x900] ;  /* 0x00090000018a7983 */ /* 0x000ea20000300a00 */
[----:B---3--:R-:W-:-:S04]  /*1dcb0*/  IMAD.WIDE R120, R2, 0x4, R122 ;  /* 0x0000000402787825 */ /* 0x008fc800078e027a */
[C---:B------:R-:W-:Y:S01]  /*1dcc0*/  IMAD.WIDE R122, R2.reuse, 0x4, R232 ;  /* 0x00000004027a7825 */ /* 0x040fe200078e02e8 */
[----:B------:R-:W-:Y:S03]  /*1dcd0*/  LDGSTS.E [R11+0x70004], desc[UR8][R120.64], !P6 ;  /* 0x70004000780b7fae */ /* 0x000fe6000f121848 */
[C---:B------:R-:W-:Y:S01]  /*1dce0*/  IMAD.WIDE R124, R2.reuse, 0x4, R234 ;  /* 0x00000004027c7825 */ /* 0x040fe200078e02ea */
[----:B------:R-:W3:Y:S03]  /*1dcf0*/  LDL.LU.64 R232, [R1+0x8f8] ;  /* 0x0008f80001e87983 */ /* 0x000ee60000300a00 */
[----:B------:R-:W-:Y:S01]  /*1dd00*/  IMAD.WIDE R126, R2, 0x4, R236 ;  /* 0x00000004027e7825 */ /* 0x000fe200078e02ec */
[----:B------:R-:W3:Y:S04]  /*1dd10*/  LDL.LU.64 R234, [R1+0x8f0] ;  /* 0x0008f00001ea7983 */ /* 0x000ee80000300a00 */
[----:B------:R-:W3:Y:S04]  /*1dd20*/  LDL.LU.64 R236, [R1+0x8e8] ;  /* 0x0008e80001ec7983 */ /* 0x000ee80000300a00 */
[----:B------:R-:W-:Y:S04]  /*1dd30*/  LDGSTS.E [R11+0x74004], desc[UR8][R122.64], !P6 ;  /* 0x740040007a0b7fae */ /* 0x000fe8000f121848 */
[----:B------:R-:W-:Y:S04]  /*1dd40*/  STL.64 [R1+0x1fd8], R120 ;  /* 0x001fd87801007387 */ /* 0x000fe80000100a00 */
[----:B------:R-:W-:Y:S04]  /*1dd50*/  LDGSTS.E [R11+0x78004], desc[UR8][R124.64], !P6 ;  /* 0x780040007c0b7fae */ /* 0x000fe8000f121848 */
[----:B------:R-:W-:Y:S04]  /*1dd60*/  STL.64 [R1+0x1fe0], R122 ;  /* 0x001fe07a01007387 */ /* 0x000fe80000100a00 */
[----:B------:R-:W-:Y:S01]  /*1dd70*/  LDGSTS.E [R11+0x7c004], desc[UR8][R126.64], !P6 ;  /* 0x7c0040007e0b7fae */ /* 0x000fe2000f121848 */
[----:B------:R-:W-:-:S03]  /*1dd80*/  ISETP.GE.U32.AND P6, PT, R128, 0x7ffffee9, PT ;  /* 0x7ffffee98000780c */ /* 0x000fc60003fc6070 */
[----:B------:R-:W-:Y:S04]  /*1dd90*/  STL.64 [R1+0x1fe8], R124 ;  /* 0x001fe87c01007387 */ /* 0x000fe80000100a00 */
[----:B------:R-:W-:Y:S01]  /*1dda0*/  STL.64 [R1+0x1ff0], R126 ;  /* 0x001ff07e01007387 */ /* 0x000fe20000100a00 */
[----:B----4-:R-:W-:-:S05]  /*1ddb0*/  IMAD.WIDE R128, R2, 0x4, R238 ;  /* 0x0000000402807825 */ /* 0x010fca00078e02ee */
[----:B------:R-:W-:Y:S01]  /*1ddc0*/  LDGSTS.E [R11+0x70008], desc[UR8][R128.64], !P5 ;  /* 0x70008000800b7fae */ /* 0x000fe2000e921848 */
[----:B--2---:R-:W-:-:S05]  /*1ddd0*/  IMAD.WIDE R130, R2, 0x4, R240 ;  /* 0x0000000402827825 */ /* 0x004fca00078e02f0 */
[----:B------:R-:W-:Y:S01]  /*1dde0*/  LDGSTS.E [R11+0x74008], desc[UR8][R130.64], !P5 ;  /* 0x74008000820b7fae */ /* 0x000fe2000e921848 */
[----:B------:R-:W-:-:S05]  /*1ddf0*/  IMAD.WIDE R132, R2, 0x4, R242 ;  /* 0x0000000402847825 */ /* 0x000fca00078e02f2 */
[----:B------:R-:W-:Y:S01]  /*1de00*/  LDGSTS.E [R11+0x78008], desc[UR8][R132.64], !P5 ;  /* 0x78008000840b7fae */ /* 0x000fe2000e921848 */
[----:B------:R-:W-:-:S03]  /*1de10*/  IMAD.WIDE R134, R2, 0x4, R244 ;  /* 0x0000000402867825 */ /* 0x000fc600078e02f4 */
[----:B------:R-:W2:Y:S04]  /*1de20*/  LDL.LU.64 R244, [R1+0xb60] ;  /* 0x000b600001f47983 */ /* 0x000ea80000300a00 */
[----:B------:R-:W4:Y:S04]  /*1de30*/  LDL.LU.64 R242, [R1+0xb58] ;  /* 0x000b580001f27983 */ /* 0x000f280000300a00 */
[----:B------:R-:W4:Y:S04]  /*1de40*/  LDL.LU.64 R240, [R1+0xb50] ;  /* 0x000b500001f07983 */ /* 0x000f280000300a00 */
[----:B------:R-:W4:Y:S04]  /*1de50*/  LDL.LU.64 R238, [R1+0xb48] ;  /* 0x000b480001ee7983 */ /* 0x000f280000300a00 */
[----:B------:R-:W-:Y:S04]  /*1de60*/  STL.64 [R1+0x1ff8], R128 ;  /* 0x001ff88001007387 */ /* 0x000fe80000100a00 */
[----:B------:R-:W-:Y:S04]  /*1de70*/  STL.64 [R1+0x2000], R130 ;  /* 0x0020008201007387 */ /* 0x000fe80000100a00 */
[----:B------:R-:W-:Y:S04]  /*1de80*/  STL.64 [R1+0x2008], R132 ;  /* 0x0020088401007387 */ /* 0x000fe80000100a00 */
[----:B------:R-:W-:Y:S01]  /*1de90*/  LDGSTS.E [R11+0x7c008], desc[UR8][R134.64], !P5 ;  /* 0x7c008000860b7fae */ /* 0x000fe2000e921848 */
[----:B------:R-:W-:Y:S01]  /*1dea0*/  ISETP.GE.U32.AND P5, PT, R136, 0x7ffffecc, PT ;  /* 0x7ffffecc8800780c */ /* 0x000fe20003fa6070 */
[----:B------:R-:W-:-:S02]  /*1deb0*/  IMAD.WIDE R136, R2, 0x4, R138 ;  /* 0x0000000402887825 */ /* 0x000fc400078e028a */
[----:B------:R-:W-:Y:S04]  /*1dec0*/  STL.64 [R1+0x2010], R134 ;  /* 0x0020108601007387 */ /* 0x000fe80000100a00 */
[----:B------:R-:W-:Y:S01]  /*1ded0*/  LDGSTS.E [R11+0x7000c], desc[UR8][R136.64], !P4 ;  /* 0x7000c000880b7fae */ /* 0x000fe2000e121848 */
[----:B---3--:R-:W-:-:S04]  /*1dee0*/  IMAD.WIDE R138, R2, 0x4, R232 ;  /* 0x00000004028a7825 */ /* 0x008fc800078e02e8 */
[C---:B------:R-:W-:Y:S01]  /*1def0*/  IMAD.WIDE R140, R2.reuse, 0x4, R234 ;  /* 0x00000004028c7825 */ /* 0x040fe200078e02ea */
[----:B------:R-:W-:Y:S03]  /*1df00*/  LDGSTS.E [R11+0x7400c], desc[UR8][R138.64], !P4 ;  /* 0x7400c0008a0b7fae */ /* 0x000fe6000e121848 */
[----:B------:R-:W-:Y:S01]  /*1df10*/  IMAD.WIDE R142, R2, 0x4, R236 ;  /* 0x00000004028e7825 */ /* 0x000fe200078e02ec */
[----:B------:R-:W-:Y:S04]  /*1df20*/  LDGSTS.E [R11+0x7800c], desc[UR8][R140.64], !P4 ;  /* 0x7800c0008c0b7fae */ /* 0x000fe8000e121848 */
[----:B------:R-:W3:Y:S04]  /*1df30*/  LDL.LU.64 R236, [R1+0xb40] ;  /* 0x000b400001ec7983 */ /* 0x000ee80000300a00 */
[----:B------:R-:W3:Y:S04]  /*1df40*/  LDL.LU.64 R234, [R1+0xb38] ;  /* 0x000b380001ea7983 */ /* 0x000ee80000300a00 */
[----:B------:R-:W3:Y:S04]  /*1df50*/  LDL.LU.64 R146, [R1+0xb30] ;  /* 0x000b300001927983 */ /* 0x000ee80000300a00 */
[----:B------:R-:W3:Y:S04]  /*1df60*/  LDL.LU.64 R232, [R1+0xb28] ;  /* 0x000b280001e87983 */ /* 0x000ee80000300a00 */
[----:B------:R-:W-:Y:S04]  /*1df70*/  STL.64 [R1+0x2018], R136 ;  /* 0x0020188801007387 */ /* 0x000fe80000100a00 */
[----:B------:R-:W-:Y:S04]  /*1df80*/  STL.64 [R1+0x2020], R138 ;  /* 0x0020208a01007387 */ /* 0x000fe80000100a00 */
[----:B------:R-:W-:Y:S04]  /*1df90*/  STL.64 [R1+0x2028], R140 ;  /* 0x0020288c01007387 */ /* 0x000fe80000100a00 */
[----:B------:R1:W-:Y:S04]  /*1dfa0*/  STL.64 [R1+0x2038], R10 ;  /* 0x0020380a01007387 */ /* 0x0003e80000100a00 */
[----:B------:R-:W-:Y:S04]  /*1dfb0*/  STL.64 [R1+0x2030], R142 ;  /* 0x0020308e01007387 */ /* 0x000fe80000100a00 */
[----:B------:R-:W3:Y:S04]  /*1dfc0*/  LDL.LU.64 R168, [R1+0xb20] ;  /* 0x000b200001a87983 */ /* 0x000ee80000300a00 */
[----:B------:R1:W-:Y:S01]  /*1dfd0*/  LDGSTS.E [R11+0x7c00c], desc[UR8][R142.64], !P4 ;  /* 0x7c00c0008e0b7fae */ /* 0x0003e2000e121848 */
[----:B------:R-:W-:Y:S01]  /*1dfe0*/  ISETP.GE.U32.AND P4, PT, R144, 0x7ffffecb, PT ;  /* 0x7ffffecb9000780c */ /* 0x000fe20003f86070 */
[----:B------:R-:W-:-:S02]  /*1dff0*/  VIADD R144, R145, 0xffffff09 ;  /* 0xffffff0991907836 */ /* 0x000fc40000000000 */
[----:B------:R-:W3:Y:S04]  /*1e000*/  LDL.LU.64 R150, [R1+0xb18] ;  /* 0x000b180001967983 */ /* 0x000ee80000300a00 */
[----:B------:R-:W3:Y:S04]  /*1e010*/  LDL.LU.64 R158, [R1+0xb10] ;  /* 0x000b1000019e7983 */ /* 0x000ee80000300a00 */
[----:B------:R-:W3:Y:S01]  /*1e020*/  LDL.LU.64 R160, [R1+0xb08] ;  /* 0x000b080001a07983 */ /* 0x000ee20000300a00 */
[----:B--2---:R-:W-:-:S04]  /*1e030*/  IMAD.WIDE R244, R2, 0x4, R244 ;  /* 0x0000000402f47825 */ /* 0x004fc800078e02f4 */
[C---:B----4-:R-:W-:Y:S01]  /*1e040*/  IMAD.WIDE R242, R2.reuse, 0x4, R242 ;  /* 0x0000000402f27825 */ /* 0x050fe200078e02f2 */
[----:B------:R-:W-:Y:S03]  /*1e050*/  LDGSTS.E [R12+0x60000], desc[UR8][R244.64], !P3 ;  /* 0x60000000f40c7fae */ /* 0x000fe6000d921848 */
[C---:B------:R-:W-:Y:S01]  /*1e060*/  IMAD.WIDE R240, R2.reuse, 0x4, R240 ;  /* 0x0000000402f07825 */ /* 0x040fe200078e02f0 */
[----:B------:R-:W-:Y:S03]  /*1e070*/  STL.64 [R1+0x2040], R244 ;  /* 0x002040f401007387 */ /* 0x000fe60000100a00 */
[----:B------:R-:W-:Y:S01]  /*1e080*/  IMAD.WIDE R238, R2, 0x4, R238 ;  /* 0x0000000402ee7825 */ /* 0x000fe200078e02ee */
[----:B------:R-:W-:Y:S04]  /*1e090*/  LDGSTS.E [R12+0x64000], desc[UR8][R242.64], !P3 ;  /* 0x64000000f20c7fae */ /* 0x000fe8000d921848 */
[----:B------:R-:W-:Y:S04]  /*1e0a0*/  STL.64 [R1+0x2048], R242 ;  /* 0x002048f201007387 */ /* 0x000fe80000100a00 */
[----:B------:R-:W-:Y:S04]  /*1e0b0*/  LDGSTS.E [R12+0x68000], desc[UR8][R240.64], !P3 ;  /* 0x68000000f00c7fae */ /* 0x000fe8000d921848 */
[----:B------:R-:W-:Y:S04]  /*1e0c0*/  STL.64 [R1+0x2050], R240 ;  /* 0x002050f001007387 */ /* 0x000fe80000100a00 */
[----:B------:R-:W-:Y:S01]  /*1e0d0*/  LDGSTS.E [R12+0x6c000], desc[UR8][R238.64], !P3 ;  /* 0x6c000000ee0c7fae */ /* 0x000fe2000d921848 */
[----:B------:R-:W-:-:S03]  /*1e0e0*/  ISETP.GE.U32.AND P3, PT, R144, 0x7ffffeca, PT ;  /* 0x7ffffeca9000780c */ /* 0x000fc60003f66070 */
[----:B------:R-:W-:Y:S04]  /*1e0f0*/  STL.64 [R1+0x2058], R238 ;  /* 0x002058ee01007387 */ /* 0x000fe80000100a00 */
[----:B------:R-:W2:Y:S04]  /*1e100*/  LDL.LU.64 R162, [R1+0xb00] ;  /* 0x000b000001a27983 */ /* 0x000ea80000300a00 */
[----:B------:R-:W4:Y:S04]  /*1e110*/  LDL.LU.64 R164, [R1+0xaf8] ;  /* 0x000af80001a47983 */ /* 0x000f280000300a00 */
[----:B------:R-:W4:Y:S01]  /*1e120*/  LDL.LU.64 R166, [R1+0xaf0] ;  /* 0x000af00001a67983 */ /* 0x000f220000300a00 */
[----:B---3--:R-:W-:-:S04]  /*1e130*/  IMAD.WIDE R144, R2, 0x4, R146 ;  /* 0x0000000402907825 */ /* 0x008fc800078e0292 */
[C---:B------:R-:W-:Y:S02]  /*1e140*/  IMAD.WIDE R146, R2.reuse, 0x4, R232 ;  /* 0x0000000402927825 */ /* 0x040fe400078e02e8 */
[----:B------:R-:W3:Y:S02]  /*1e150*/  LDL.LU.64 R232, [R1+0xae8] ;  /* 0x000ae80001e87983 */ /* 0x000ee40000300a00 */
[----:B------:R-:W-:-:S04]  /*1e160*/  IMAD.WIDE R236, R2, 0x4, R236 ;  /* 0x0000000402ec7825 */ /* 0x000fc800078e02ec */
[----:B------:R-:W-:Y:S01]  /*1e170*/  IMAD.WIDE R234, R2, 0x4, R234 ;  /* 0x0000000402ea7825 */ /* 0x000fe200078e02ea */
[----:B------:R-:W-:Y:S04]  /*1e180*/  LDGSTS.E [R12+0x60004], desc[UR8][R236.64], !P0 ;  /* 0x60004000ec0c7fae */ /* 0x000fe8000c121848 */
[----:B------:R-:W-:Y:S04]  /*1e190*/  LDGSTS.E [R12+0x64004], desc[UR8][R234.64], !P0 ;  /* 0x64004000ea0c7fae */ /* 0x000fe8000c121848 */
[----:B------:R-:W-:Y:S04]  /*1e1a0*/  STL.64 [R1+0x2060], R236 ;  /* 0x002060ec01007387 */ /* 0x000fe80000100a00 */
[----:B------:R-:W-:Y:S04]  /*1e1b0*/  LDGSTS.E [R12+0x68004], desc[UR8][R144.64], !P0 ;  /* 0x68004000900c7fae */ /* 0x000fe8000c121848 */
[----:B------:R-:W-:Y:S04]  /*1e1c0*/  STL.64 [R1+0x2068], R234 ;  /* 0x002068ea01007387 */ /* 0x000fe80000100a00 */
[----:B------:R-:W-:Y:S01]  /*1e1d0*/  LDGSTS.E [R12+0x6c004], desc[UR8][R146.64], !P0 ;  /* 0x6c004000920c7fae */ /* 0x000fe2000c121848 */
[----:B------:R-:W-:Y:S01]  /*1e1e0*/  ISETP.GE.U32.AND P0, PT, R148, 0x7ffffec9, PT ;  /* 0x7ffffec99400780c */ /* 0x000fe20003f06070 */
[----:B------:R-:W-:-:S02]  /*1e1f0*/  IMAD.WIDE R148, R2, 0x4, R168 ;  /* 0x0000000402947825 */ /* 0x000fc400078e02a8 */
[----:B------:R-:W-:Y:S02]  /*1e200*/  STL.64 [R1+0x2070], R144 ;  /* 0x0020709001007387 */ /* 0x000fe40000100a00 */
[C---:B------:R-:W-:Y:S02]  /*1e210*/  IMAD.WIDE R150, R2.reuse, 0x4, R150 ;  /* 0x0000000402967825 */ /* 0x040fe400078e0296 */
[----:B------:R-:W-:Y:S02]  /*1e220*/  STL.64 [R1+0x2078], R146 ;  /* 0x0020789201007387 */ /* 0x000fe40000100a00 */
[C---:B------:R-:W-:Y:S02]  /*1e230*/  IMAD.WIDE R158, R2.reuse, 0x4, R158 ;  /* 0x00000004029e7825 */ /* 0x040fe400078e029e */
[----:B------:R-:W4:Y:S02]  /*1e240*/  LDL.LU.64 R188, [R1+0x8e0] ;  /* 0x0008e00001bc7983 */ /* 0x000f240000300a00 */
[----:B------:R-:W-:-:S02]  /*1e250*/  IMAD.WIDE R160, R2, 0x4, R160 ;  /* 0x0000000402a07825 */ /* 0x000fc400078e02a0 */
[----:B------:R-:W4:Y:S04]  /*1e260*/  LDL.LU.64 R172, [R1+0x8d8] ;  /* 0x0008d80001ac7983 */ /* 0x000f280000300a00 */
[----:B------:R-:W4:Y:S04]  /*1e270*/  LDL.LU.64 R174, [R1+0x8d0] ;  /* 0x0008d00001ae7983 */ /* 0x000f280000300a00 */
[----:B------:R-:W4:Y:S04]  /*1e280*/  LDL.LU.64 R176, [R1+0x8c8] ;  /* 0x0008c80001b07983 */ /* 0x000f280000300a00 */
[----:B------:R-:W-:Y:S04]  /*1e290*/  STL.64 [R1+0x2080], R148 ;  /* 0x0020809401007387 */ /* 0x000fe80000100a00 */
[----:B------:R-:W-:Y:S04]  /*1e2a0*/  STL.64 [R1+0x2088], R150 ;  /* 0x0020889601007387 */ /* 0x000fe80000100a00 */
[----:B------:R-:W-:Y:S04]  /*1e2b0*/  STL.64 [R1+0x2090], R158 ;  /* 0x0020909e01007387 */ /* 0x000fe80000100a00 */
[----:B------:R-:W-:Y:S04]  /*1e2c0*/  STL.64 [R1+0x2098], R160 ;  /* 0x002098a001007387 */ /* 0x000fe80000100a00 */
[----:B------:R-:W4:Y:S04]  /*1e2d0*/  LDL.LU.64 R184, [R1+0x8c0] ;  /* 0x0008c00001b87983 */ /* 0x000f280000300a00 */
[----:B------:R-:W4:Y:S04]  /*1e2e0*/  LDL.LU.64 R180, [R1+0x8b8] ;  /* 0x0008b80001b47983 */ /* 0x000f280000300a00 */
[----:B------:R-:W4:Y:S04]  /*1e2f0*/  LDL.LU.64 R182, [R1+0x8b0] ;  /* 0x0008b00001b67983 */ /* 0x000f280000300a00 */
[----:B------:R-:W-:Y:S04]  /*1e300*/  LDGSTS.E [R12+0x60008], desc[UR8][R148.64], !P1 ;  /* 0x60008000940c7fae */ /* 0x000fe8000c921848 */
[----:B------:R-:W-:Y:S04]  /*1e310*/  LDGSTS.E [R12+0x64008], desc[UR8][R150.64], !P1 ;  /* 0x64008000960c7fae */ /* 0x000fe8000c921848 */
[----:B------:R-:W-:Y:S04]  /*1e320*/  LDGSTS.E [R12+0x68008], desc[UR8][R158.64], !P1 ;  /* 0x680080009e0c7fae */ /* 0x000fe8000c921848 */
[----:B------:R-:W-:Y:S01]  /*1e330*/  LDGSTS.E [R12+0x6c008], desc[UR8][R160.64], !P1 ;  /* 0x6c008000a00c7fae */ /* 0x000fe2000c921848 */
[----:B---3--:R-:W-:-:S03]  /*1e340*/  IMAD.WIDE R168, R2, 0x4, R232 ;  /* 0x0000000402a87825 */ /* 0x008fc600078e02e8 */
[----:B------:R-:W3:Y:S01]  /*1e350*/  LDL.LU.64 R232, [R1+0x8a8] ;  /* 0x0008a80001e87983 */ /* 0x000ee20000300a00 */
[----:B--2---:R-:W-:-:S04]  /*1e360*/  IMAD.WIDE R162, R2, 0x4, R162 ;  /* 0x0000000402a27825 */ /* 0x004fc800078e02a2 */
[C---:B----4-:R-:W-:Y:S01]  /*1e370*/  IMAD.WIDE R164, R2.reuse, 0x4, R164 ;  /* 0x0000000402a47825 */ /* 0x050fe200078e02a4 */
[----:B------:R-:W-:Y:S03]  /*1e380*/  STL.64 [R1+0x20a0], R162 ;  /* 0x0020a0a201007387 */ /* 0x000fe60000100a00 */
[----:B------:R-:W-:Y:S01]  /*1e390*/  IMAD.WIDE R166, R2, 0x4, R166 ;  /* 0x0000000402a67825 */ /* 0x000fe200078e02a6 */
[----:B------:R-:W-:Y:S01]  /*1e3a0*/  ISETP.GE.U32.AND P1, PT, R157, 0x7ffffee8, PT ;  /* 0x7ffffee89d00780c */ /* 0x000fe20003f26070 */
[----:B------:R-:W-:Y:S02]  /*1e3b0*/  STL.64 [R1+0x20a8], R164 ;  /* 0x0020a8a401007387 */ /* 0x000fe40000100a00 */
[----:B------:R-:W-:Y:S02]  /*1e3c0*/  VIADD R157, R170, 0xffffff26 ;  /* 0xffffff26aa9d7836 */ /* 0x000fe40000000000 */
[----:B------:R-:W-:Y:S04]  /*1e3d0*/  STL.64 [R1+0x20b0], R166 ;  /* 0x0020b0a601007387 */ /* 0x000fe80000100a00 */
[----:B------:R-:W-:Y:S04]  /*1e3e0*/  STL.64 [R1+0x20b8], R168 ;  /* 0x0020b8a801007387 */ /* 0x000fe80000100a00 */
[----:B------:R-:W2:Y:S04]  /*1e3f0*/  LDL.LU.64 R204, [R1+0x8a0] ;  /* 0x0008a00001cc7983 */ /* 0x000ea80000300a00 */
[----:B------:R-:W-:Y:S04]  /*1e400*/  LDGSTS.E [R12+0x6000c], desc[UR8][R162.64], !P6 ;  /* 0x6000c000a20c7fae */ /* 0x000fe8000f121848 */
[----:B------:R-:W-:Y:S04]  /*1e410*/  LDGSTS.E [R12+0x6400c], desc[UR8][R164.64], !P6 ;  /* 0x6400c000a40c7fae */ /* 0x000fe8000f121848 */
[----:B------:R-:W-:Y:S01]  /*1e420*/  LDGSTS.E [R12+0x6800c], desc[UR8][R166.64], !P6 ;  /* 0x6800c000a60c7fae */ /* 0x000fe2000f121848 */
        /* <DEDUP_REMOVED lines=9> */
[----:B------:R-:W-:Y:S01]  /*1e4c0*/  LDGSTS.E [R12+0x6c00c], desc[UR8][R168.64], !P6 ;  /* 0x6c00c000a80c7fae */ /* 0x000fe2000f121848 */
[----:B------:R-:W-:Y:S01]  /*1e4d0*/  ISETP.GE.U32.AND P6, PT, R157, 0x7ffffee7, PT ;  /* 0x7ffffee79d00780c */ /* 0x000fe20003fc6070 */
[----:B------:R-:W-:-:S02]  /*1e4e0*/  VIADD R157, R178, 0xffffff25 ;  /* 0xffffff25b29d7836 */ /* 0x000fc40000000000 */
[----:B------:R-:W-:Y:S04]  /*1e4f0*/  STL.64 [R1+0x20d0], R174 ;  /* 0x0020d0ae01007387 */ /* 0x000fe80000100a00 */
[----:B------:R-:W-:Y:S01]  /*1e500*/  STL.64 [R1+0x20d8], R176 ;  /* 0x0020d8b001007387 */ /* 0x000fe20000100a00 */
[----:B------:R-:W-:-:S03]  /*1e510*/  IMAD.WIDE R178, R2, 0x4, R184 ;  /* 0x0000000402b27825 */ /* 0x000fc600078e02b8 */
[----:B------:R-:W4:Y:S04]  /*1e520*/  LDL.LU.64 R200, [R1+0x880] ;  /* 0x0008800001c87983 */ /* 0x000f280000300a00 */
[----:B------:R-:W4:Y:S04]  /*1e530*/  LDL.LU.64 R196, [R1+0x878] ;  /* 0x0008780001c47983 */ /* 0x000f280000300a00 */
[----:B------:R-:W4:Y:S01]  /*1e540*/  LDL.LU.64 R198, [R1+0x870] ;  /* 0x0008700001c67983 */ /* 0x000f220000300a00 */
[----:B------:R-:W-:-:S03]  /*1e550*/  IMAD.WIDE R180, R2, 0x4, R180 ;  /* 0x0000000402b47825 */ /* 0x000fc600078e02b4 */
[----:B------:R-:W-:Y:S01]  /*1e560*/  LDGSTS.E [R12+0x70000], desc[UR8][R170.64], !P5 ;  /* 0x70000000aa0c7fae */ /* 0x000fe2000e921848 */
[----:B------:R-:W-:-:S03]  /*1e570*/  IMAD.WIDE R182, R2, 0x4, R182 ;  /* 0x0000000402b67825 */ /* 0x000fc600078e02b6 */
[----:B------:R-:W-:Y:S04]  /*1e580*/  LDGSTS.E [R12+0x74000], desc[UR8][R172.64], !P5 ;  /* 0x74000000ac0c7fae */ /* 0x000fe8000e921848 */
[----:B------:R-:W-:Y:S04]  /*1e590*/  LDGSTS.E [R12+0x78000], desc[UR8][R174.64], !P5 ;  /* 0x78000000ae0c7fae */ /* 0x000fe8000e921848 */
[----:B------:R-:W-:Y:S01]  /*1e5a0*/  LDGSTS.E [R12+0x7c000], desc[UR8][R176.64], !P5 ;  /* 0x7c000000b00c7fae */ /* 0x000fe2000e921848 */
[----:B---3--:R-:W-:Y:S01]  /*1e5b0*/  IMAD.WIDE R184, R2, 0x4, R232 ;  /* 0x0000000402b87825 */ /* 0x008fe200078e02e8 */
[----:B------:R-:W-:-:S02]  /*1e5c0*/  ISETP.GE.U32.AND P5, PT, R157, 0x7ffffee6, PT ;  /* 0x7ffffee69d00780c */ /* 0x000fc40003fa6070 */
[----:B------:R-:W3:Y:S04]  /*1e5d0*/  LDL.LU.64 R232, [R1+0x868] ;  /* 0x0008680001e87983 */ /* 0x000ee80000300a00 */
[----:B------:R-:W-:Y:S04]  /*1e5e0*/  STL.64 [R1+0x20e0], R178 ;  /* 0x0020e0b201007387 */ /* 0x000fe80000100a00 */
[----:B------:R-:W-:Y:S01]  /*1e5f0*/  STL.64 [R1+0x20e8], R180 ;  /* 0x0020e8b401007387 */ /* 0x000fe20000100a00 */
[----:B------:R-:W-:-:S03]  /*1e600*/  IADD3 R157, R186, -0xdc, RZ ;  /* 0xffffff24ba9d7810 */ /* 0x000fc60007ffe0ff */
[----:B------:R-:W-:Y:S04]  /*1e610*/  STL.64 [R1+0x20f0], R182 ;  /* 0x0020f0b601007387 */ /* 0x000fe80000100a00 */
[----:B------:R-:W-:Y:S04]  /*1e620*/  STL.64 [R1+0x20f8], R184 ;  /* 0x0020f8b801007387 */ /* 0x000fe80000100a00 */
[----:B------:R-:W3:Y:S01]  /*1e630*/  LDL.LU.64 R220, [R1+0xae0] ;  /* 0x000ae00001dc7983 */ /* 0x000ee20000300a00 */
[----:B--2---:R-:W-:-:S03]  /*1e640*/  IMAD.WIDE R186, R2, 0x4, R204 ;  /* 0x0000000402ba7825 */ /* 0x004fc600078e02cc */
[----:B------:R-:W2:Y:S04]  /*1e650*/  LDL.LU.64 R204, [R1+0xad8] ;  /* 0x000ad80001cc7983 */ /* 0x000ea80000300a00 */
[----:B------:R-:W-:Y:S04]  /*1e660*/  LDGSTS.E [R12+0x70004], desc[UR8][R178.64], !P4 ;  /* 0x70004000b20c7fae */ /* 0x000fe8000e121848 */
[----:B------:R-:W2:Y:S04]  /*1e670*/  LDL.LU.64 R206, [R1+0xad0] ;  /* 0x000ad00001ce7983 */ /* 0x000ea80000300a00 */
[----:B------:R-:W-:Y:S01]  /*1e680*/  LDGSTS.E [R12+0x74004], desc[UR8][R180.64], !P4 ;  /* 0x74004000b40c7fae */ /* 0x000fe2000e121848 */
[----:B----4-:R-:W-:-:S03]  /*1e690*/  IMAD.WIDE R188, R2, 0x4, R188 ;  /* 0x0000000402bc7825 */ /* 0x010fc600078e02bc */
[----:B------:R-:W4:Y:S01]  /*1e6a0*/  LDL.LU.64 R208, [R1+0xac8] ;  /* 0x000ac80001d07983 */ /* 0x000f220000300a00 */
[----:B------:R-:W-:-:S03]  /*1e6b0*/  IMAD.WIDE R190, R2, 0x4, R190 ;  /* 0x0000000402be7825 */ /* 0x000fc600078e02be */
[----:B------:R-:W-:Y:S01]  /*1e6c0*/  LDGSTS.E [R12+0x78004], desc[UR8][R182.64], !P4 ;  /* 0x78004000b60c7fae */ /* 0x000fe2000e121848 */
[----:B------:R-:W-:-:S03]  /*1e6d0*/  IMAD.WIDE R192, R2, 0x4, R192 ;  /* 0x0000000402c07825 */ /* 0x000fc600078e02c0 */
[----:B------:R-:W-:Y:S04]  /*1e6e0*/  STL.64 [R1+0x2100], R186 ;  /* 0x002100ba01007387 */ /* 0x000fe80000100a00 */
[----:B------:R-:W-:Y:S01]  /*1e6f0*/  LDGSTS.E [R12+0x7c004], desc[UR8][R184.64], !P4 ;  /* 0x7c004000b80c7fae */ /* 0x000fe2000e121848 */
[----:B------:R-:W-:Y:S01]  /*1e700*/  ISETP.GE.U32.AND P4, PT, R157, 0x7ffffee5, PT ;  /* 0x7ffffee59d00780c */ /* 0x000fe20003f86070 */
[----:B------:R-:W-:Y:S02]  /*1e710*/  VIADD R157, R194, 0xffffff07 ;  /* 0xffffff07c29d7836 */ /* 0x000fe40000000000 */
        /* <DEDUP_REMOVED lines=9> */
[----:B------:R-:W-:Y:S04]  /*1e7b0*/  LDGSTS.E [R12+0x70008], desc[UR8][R186.64], !P3 ;  /* 0x70008000ba0c7fae */ /* 0x000fe8000d921848 */
[----:B------:R-:W-:Y:S04]  /*1e7c0*/  LDGSTS.E [R12+0x74008], desc[UR8][R188.64], !P3 ;  /* 0x74008000bc0c7fae */ /* 0x000fe8000d921848 */
[----:B------:R-:W-:Y:S04]  /*1e7d0*/  LDGSTS.E [R12+0x78008], desc[UR8][R190.64], !P3 ;  /* 0x78008000be0c7fae */ /* 0x000fe8000d921848 */
[----:B------:R-:W-:Y:S01]  /*1e7e0*/  LDGSTS.E [R12+0x7c008], desc[UR8][R192.64], !P3 ;  /* 0x7c008000c00c7fae */ /* 0x000fe2000d921848 */
[----:B---3--:R-:W-:Y:S01]  /*1e7f0*/  IMAD.WIDE R200, R2, 0x4, R232 ;  /* 0x0000000402c87825 */ /* 0x008fe200078e02e8 */
[----:B------:R-:W-:-:S02]  /*1e800*/  ISETP.GE.U32.AND P3, PT, R157, 0x7ffffec8, PT ;  /* 0x7ffffec89d00780c */ /* 0x000fc40003f66070 */
[----:B------:R-:W3:Y:S04]  /*1e810*/  LDL.LU.64 R232, [R1+0xaa8] ;  /* 0x000aa80001e87983 */ /* 0x000ee80000300a00 */
[----:B------:R-:W-:Y:S04]  /*1e820*/  STL.64 [R1+0x2120], R194 ;  /* 0x002120c201007387 */ /* 0x000fe80000100a00 */
[----:B------:R-:W-:Y:S04]  /*1e830*/  STL.64 [R1+0x2128], R196 ;  /* 0x002128c401007387 */ /* 0x000fe80000100a00 */
[----:B------:R-:W-:Y:S04]  /*1e840*/  STL.64 [R1+0x2130], R198 ;  /* 0x002130c601007387 */ /* 0x000fe80000100a00 */
[----:B------:R-:W-:Y:S04]  /*1e850*/  STL.64 [R1+0x2138], R200 ;  /* 0x002138c801007387 */ /* 0x000fe80000100a00 */
[----:B------:R-:W3:Y:S01]  /*1e860*/  LDL.LU.64 R14, [R1+0xaa0] ;  /* 0x000aa000010e7983 */ /* 0x000ee20000300a00 */
[----:B------:R-:W-:-:S02]  /*1e870*/  VIADD R157, R202, 0xffffff06 ;  /* 0xffffff06ca9d7836 */ /* 0x000fc40000000000 */
[C---:B------:R-:W-:Y:S01]  /*1e880*/  IMAD.WIDE R202, R2.reuse, 0x4, R220 ;  /* 0x0000000402ca7825 */ /* 0x040fe200078e02dc */
[----:B------:R-:W-:Y:S04]  /*1e890*/  LDGSTS.E [R12+0x7000c], desc[UR8][R194.64], !P0 ;  /* 0x7000c000c20c7fae */ /* 0x000fe8000c121848 */
[----:B------:R-:W3:Y:S01]  /*1e8a0*/  LDL.LU.64 R220, [R1+0xa98] ;  /* 0x000a980001dc7983 */ /* 0x000ee20000300a00 */
[----:B--2---:R-:W-:-:S03]  /*1e8b0*/  IMAD.WIDE R204, R2, 0x4, R204 ;  /* 0x0000000402cc7825 */ /* 0x004fc600078e02cc */
[----:B------:R-:W2:Y:S01]  /*1e8c0*/  LDL.LU.64 R222, [R1+0xa90] ;  /* 0x000a900001de7983 */ /* 0x000ea20000300a00 */
[----:B------:R-:W-:-:S03]  /*1e8d0*/  IMAD.WIDE R206, R2, 0x4, R206 ;  /* 0x0000000402ce7825 */ /* 0x000fc600078e02ce */
[----:B------:R-:W2:Y:S01]  /*1e8e0*/  LDL.LU.64 R224, [R1+0xa88] ;  /* 0x000a880001e07983 */ /* 0x000ea20000300a00 */
[----:B----4-:R-:W-:-:S03]  /*1e8f0*/  IMAD.WIDE R208, R2, 0x4, R208 ;  /* 0x0000000402d07825 */ /* 0x010fc600078e02d0 */
[----:B------:R-:W-:Y:S04]  /*1e900*/  LDGSTS.E [R12+0x7400c], desc[UR8][R196.64], !P0 ;  /* 0x7400c000c40c7fae */ /* 0x000fe8000c121848 */
[----:B------:R-:W-:Y:S04]  /*1e910*/  LDGSTS.E [R12+0x7800c], desc[UR8][R198.64], !P0 ;  /* 0x7800c000c60c7fae */ /* 0x000fe8000c121848 */
[----:B------:R-:W-:Y:S01]  /*1e920*/  LDGSTS.E [R12+0x7c00c], desc[UR8][R200.64], !P0 ;  /* 0x7c00c000c80c7fae */ /* 0x000fe2000c121848 */
[----:B------:R-:W-:Y:S01]  /*1e930*/  ISETP.GE.U32.AND P0, PT, R157, 0x7ffffec7, PT ;  /* 0x7ffffec79d00780c */ /* 0x000fe20003f06070 */
[----:B------:R-:W-:-:S02]  /*1e940*/  VIADD R157, R210, 0xffffff05 ;  /* 0xffffff05d29d7836 */ /* 0x000fc40000000000 */
[----:B------:R-:W-:Y:S04]  /*1e950*/  STL.64 [R1+0x2140], R202 ;  /* 0x002140ca01007387 */ /* 0x000fe80000100a00 */
[----:B------:R-:W-:Y:S04]  /*1e960*/  STL.64 [R1+0x2148], R204 ;  /* 0x002148cc01007387 */ /* 0x000fe80000100a00 */
[----:B------:R-:W-:Y:S04]  /*1e970*/  STL.64 [R1+0x2150], R206 ;  /* 0x002150ce01007387 */ /* 0x000fe80000100a00 */
[----:B------:R-:W-:Y:S01]  /*1e980*/  STL.64 [R1+0x2158], R208 ;  /* 0x002158d001007387 */ /* 0x000fe20000100a00 */
[----:B------:R-:W-:-:S03]  /*1e990*/  IMAD.WIDE R210, R2, 0x4, R216 ;  /* 0x0000000402d27825 */ /* 0x000fc600078e02d8 */
[----:B------:R-:W4:Y:S01]  /*1e9a0*/  LDL.LU.64 R16, [R1+0xa80] ;  /* 0x000a800001107983 */ /* 0x000f220000300a00 */
[----:B------:R-:W-:-:S03]  /*1e9b0*/  IMAD.WIDE R212, R2, 0x4, R212 ;  /* 0x0000000402d47825 */ /* 0x000fc600078e02d4 */
[----:B------:R-:W4:Y:S01]  /*1e9c0*/  LDL.LU.64 R228, [R1+0xa78] ;  /* 0x000a780001e47983 */ /* 0x000f220000300a00 */
[----:B------:R-:W-:-:S03]  /*1e9d0*/  IMAD.WIDE R214, R2, 0x4, R214 ;  /* 0x0000000402d67825 */ /* 0x000fc600078e02d6 */
[----:B------:R-:W-:Y:S04]  /*1e9e0*/  LDGSTS.E [R13+0x60000], desc[UR8][R202.64], !P1 ;  /* 0x60000000ca0d7fae */ /* 0x000fe8000c921848 */
[----:B------:R-:W4:Y:S04]  /*1e9f0*/  LDL.LU.64 R230, [R1+0xa70] ;  /* 0x000a700001e67983 */ /* 0x000f280000300a00 */
[----:B------:R-:W-:Y:S04]  /*1ea00*/  LDGSTS.E [R13+0x64000], desc[UR8][R204.64], !P1 ;  /* 0x64000000cc0d7fae */ /* 0x000fe8000c921848 */
[----:B------:R-:W-:Y:S04]  /*1ea10*/  LDGSTS.E [R13+0x68000], desc[UR8][R206.64], !P1 ;  /* 0x68000000ce0d7fae */ /* 0x000fe8000c921848 */
[----:B------:R-:W-:Y:S01]  /*1ea20*/  LDGSTS.E [R13+0x6c000], desc[UR8][R208.64], !P1 ;  /* 0x6c000000d00d7fae */ /* 0x000fe2000c921848 */
[----:B------:R-:W-:-:S02]  /*1ea30*/  ISETP.GE.U32.AND P1, PT, R157, 0x7ffffec6, PT ;  /* 0x7ffffec69d00780c */ /* 0x000fc40003f26070 */
[----:B------:R-:W-:Y:S01]  /*1ea40*/  IADD3 R157, R218, -0xfc, RZ ;  /* 0xffffff04da9d7810 */ /* 0x000fe20007ffe0ff */
[----:B------:R-:W-:Y:S04]  /*1ea50*/  LDGSTS.E [R13+0x60004], desc[UR8][R210.64], !P6 ;  /* 0x60004000d20d7fae */ /* 0x000fe8000f121848 */
[----:B------:R-:W-:Y:S04]  /*1ea60*/  LDGSTS.E [R13+0x64004], desc[UR8][R212.64], !P6 ;  /* 0x64004000d40d7fae */ /* 0x000fe8000f121848 */
[----:B------:R-:W-:Y:S01]  /*1ea70*/  LDGSTS.E [R13+0x68004], desc[UR8][R214.64], !P6 ;  /* 0x68004000d60d7fae */ /* 0x000fe2000f121848 */
[----:B---3--:R-:W-:-:S03]  /*1ea80*/  IMAD.WIDE R216, R2, 0x4, R232 ;  /* 0x0000000402d87825 */ /* 0x008fc600078e02e8 */
[----:B------:R-:W3:Y:S04]  /*1ea90*/  LDL.LU.64 R232, [R1+0xa68] ;  /* 0x000a680001e87983 */ /* 0x000ee80000300a00 */
[----:B------:R-:W-:Y:S04]  /*1eaa0*/  STL.64 [R1+0x2160], R210 ;  /* 0x002160d201007387 */ /* 0x000fe80000100a00 */
[----:B------:R-:W-:Y:S04]  /*1eab0*/  STL.64 [R1+0x2168], R212 ;  /* 0x002168d401007387 */ /* 0x000fe80000100a00 */
[----:B------:R-:W-:Y:S04]  /*1eac0*/  STL.64 [R1+0x2170], R214 ;  /* 0x002170d601007387 */ /* 0x000fe80000100a00 */
[----:B------:R-:W-:Y:S01]  /*1ead0*/  STL.64 [R1+0x2178], R216 ;  /* 0x002178d801007387 */ /* 0x000fe20000100a00 */
[----:B------:R-:W-:-:S03]  /*1eae0*/  IMAD.WIDE R218, R2, 0x4, R14 ;  /* 0x0000000402da7825 */ /* 0x000fc600078e020e */
[----:B------:R-:W3:Y:S04]  /*1eaf0*/  LDL.LU.64 R26, [R1+0x860] ;  /* 0x00086000011a7983 */ /* 0x000ee80000300a00 */
[----:B------:R-:W3:Y:S04]  /*1eb00*/  LDL.LU.64 R14, [R1+0x858] ;  /* 0x00085800010e7983 */ /* 0x000ee80000300a00 */
[----:B------:R-:W3:Y:S04]  /*1eb10*/  LDL.LU.64 R18, [R1+0x850] ;  /* 0x0008500001127983 */ /* 0x000ee80000300a00 */
[----:B------:R-:W1:Y:S01]  /*1eb20*/  LDL.LU.64 R38, [R1+0x848] ;  /* 0x0008480001267983 */ /* 0x000e620000300a00 */
[----:B------:R-:W-:-:S04]  /*1eb30*/  IMAD.WIDE R220, R2, 0x4, R220 ;  /* 0x0000000402dc7825 */ /* 0x000fc800078e02dc */
[C---:B--2---:R-:W-:Y:S01]  /*1eb40*/  IMAD.WIDE R222, R2.reuse, 0x4, R222 ;  /* 0x0000000402de7825 */ /* 0x044fe200078e02de */
        /* <DEDUP_REMOVED lines=9> */
[----:B------:R-:W2:Y:S04]  /*1ebe0*/  LDL.LU.64 R34, [R1+0x838] ;  /* 0x0008380001227983 */ /* 0x000ea80000300a00 */
[----:B------:R-:W2:Y:S01]  /*1ebf0*/  LDL.LU.64 R32, [R1+0x830] ;  /* 0x0008300001207983 */ /* 0x000ea20000300a00 */
[----:B----4-:R-:W-:-:S03]  /*1ec00*/  IMAD.WIDE R226, R2, 0x4, R16 ;  /* 0x0000000402e27825 */ /* 0x010fc600078e0210 */
[----:B------:R-:W4:Y:S01]  /*1ec10*/  LDL.LU.64 R24, [R1+0x828] ;  /* 0x0008280001187983 */ /* 0x000f220000300a00 */
[----:B------:R-:W-:-:S03]  /*1ec20*/  IMAD.WIDE R228, R2, 0x4, R228 ;  /* 0x0000000402e47825 */ /* 0x000fc600078e02e4 */
[----:B------:R-:W4:Y:S01]  /*1ec30*/  LDL.LU.64 R30, [R1+0x7f0] ;  /* 0x0007f000011e7983 */ /* 0x000f220000300a00 */
[----:B------:R-:W-:-:S03]  /*1ec40*/  IMAD.WIDE R230, R2, 0x4, R230 ;  /* 0x0000000402e67825 */ /* 0x000fc600078e02e6 */
[----:B------:R-:W4:Y:S04]  /*1ec50*/  LDL.LU.64 R20, [R1+0x800] ;  /* 0x0008000001147983 */ /* 0x000f280000300a00 */
[----:B------:R-:W4:Y:S04]  /*1ec60*/  LDL.LU.64 R16, [R1+0x810] ;  /* 0x0008100001107983 */ /* 0x000f280000300a00 */
[----:B------:R-:W-:Y:S04]  /*1ec70*/  STL.64 [R1+0x21a0], R226 ;  /* 0x0021a0e201007387 */ /* 0x000fe80000100a00 */
[----:B------:R-:W-:Y:S04]  /*1ec80*/  STL.64 [R1+0x21a8], R228 ;  /* 0x0021a8e401007387 */ /* 0x000fe80000100a00 */
[----:B------:R-:W-:Y:S04]  /*1ec90*/  STL.64 [R1+0x21b0], R230 ;  /* 0x0021b0e601007387 */ /* 0x000fe80000100a00 */
[----:B------:R-:W-:Y:S04]  /*1eca0*/  LDGSTS.E [R13+0x60008], desc[UR8][R218.64], !P5 ;  /* 0x60008000da0d7fae */ /* 0x000fe8000e921848 */
[----:B------:R-:W-:Y:S04]  /*1ecb0*/  LDGSTS.E [R13+0x64008], desc[UR8][R220.64], !P5 ;  /* 0x64008000dc0d7fae */ /* 0x000fe8000e921848 */
[----:B------:R-:W-:Y:S04]  /*1ecc0*/  LDGSTS.E [R13+0x68008], desc[UR8][R222.64], !P5 ;  /* 0x68008000de0d7fae */ /* 0x000fe8000e921848 */
[----:B------:R-:W-:Y:S04]  /*1ecd0*/  LDGSTS.E [R13+0x6c008], desc[UR8][R224.64], !P5 ;  /* 0x6c008000e00d7fae */ /* 0x000fe8000e921848 */
[----:B------:R-:W-:Y:S04]  /*1ece0*/  LDGSTS.E [R13+0x6000c], desc[UR8][R226.64], !P4 ;  /* 0x6000c000e20d7fae */ /* 0x000fe8000e121848 */
[----:B------:R-:W-:Y:S04]  /*1ecf0*/  LDGSTS.E [R13+0x6400c], desc[UR8][R228.64], !P4 ;  /* 0x6400c000e40d7fae */ /* 0x000fe8000e121848 */
[----:B------:R-:W-:Y:S01]  /*1ed00*/  LDGSTS.E [R13+0x6800c], desc[UR8][R230.64], !P4 ;  /* 0x6800c000e60d7fae */ /* 0x000fe2000e121848 */
[----:B---3--:R-:W-:-:S05]  /*1ed10*/  IMAD.WIDE R232, R2, 0x4, R232 ;  /* 0x0000000402e87825 */ /* 0x008fca00078e02e8 */
[----:B------:R-:W-:Y:S04]  /*1ed20*/  STL.64 [R1+0x21b8], R232 ;  /* 0x0021b8e801007387 */ /* 0x000fe80000100a00 */
[----:B------:R-:W-:Y:S01]  /*1ed30*/  LDGSTS.E [R13+0x6c00c], desc[UR8][R232.64], !P4 ;  /* 0x6c00c000e80d7fae */ /* 0x000fe2000e121848 */
[----:B------:R-:W-:-:S04]  /*1ed40*/  IMAD.WIDE R28, R2, 0x4, R26 ;  /* 0x00000004021c7825 */ /* 0x000fc800078e021a */
[C---:B------:R-:W-:Y:S01]  /*1ed50*/  IMAD.WIDE R26, R2.reuse, 0x4, R14 ;  /* 0x00000004021a7825 */ /* 0x040fe200078e020e */
[----:B------:R-:W-:Y:S04]  /*1ed60*/  LDGSTS.E [R13+0x70000], desc[UR8][R28.64], !P3 ;  /* 0x700000001c0d7fae */ /* 0x000fe8000d921848 */
[----:B------:R-:W3:Y:S01]  /*1ed70*/  LDL.LU.64 R14, [R1+0x820] ;  /* 0x00082000010e7983 */ /* 0x000ee20000300a00 */
[----:B------:R-:W-:-:S04]  /*1ed80*/  IMAD.WIDE R18, R2, 0x4, R18 ;  /* 0x0000000402127825 */ /* 0x000fc800078e0212 */
[C---:B-1----:R-:W-:Y:S01]  /*1ed90*/  IMAD.WIDE R10, R2.reuse, 0x4, R38 ;  /* 0x00000004020a7825 */ /* 0x042fe200078e0226 */
[----:B------:R1:W-:Y:S04]  /*1eda0*/  STL.64 [R1+0x4f8], R28 ;  /* 0x0004f81c01007387 */ /* 0x0003e80000100a00 */
[----:B------:R2:W-:Y:S04]  /*1edb0*/  STL.64 [R1+0x510], R26 ;  /* 0x0005101a01007387 */ /* 0x0005e80000100a00 */
[----:B------:R2:W-:Y:S04]  /*1edc0*/  STL.64 [R1+0x528], R18 ;  /* 0x0005281201007387 */ /* 0x0005e80000100a00 */
[----:B------:R2:W-:Y:S04]  /*1edd0*/  STL.64 [R1+0x540], R10 ;  /* 0x0005400a01007387 */ /* 0x0005e80000100a00 */
[----:B-1----:R-:W3:Y:S04]  /*1ede0*/  LDL.LU.64 R28, [R1+0x818] ;  /* 0x00081800011c7983 */ /* 0x002ee80000300a00 */
[----:B------:R-:W-:Y:S04]  /*1edf0*/  LDGSTS.E [R13+0x74000], desc[UR8][R26.64], !P3 ;  /* 0x740000001a0d7fae */ /* 0x000fe8000d921848 */
[----:B------:R-:W-:Y:S01]  /*1ee00*/  LDGSTS.E [R13+0x78000], desc[UR8][R18.64], !P3 ;  /* 0x78000000120d7fae */ /* 0x000fe2000d921848 */
[----:B--2---:R-:W-:-:S03]  /*1ee10*/  IMAD.WIDE R38, R2, 0x4, R36 ;  /* 0x0000000402267825 */ /* 0x004fc600078e0224 */
[----:B------:R1:W-:Y:S04]  /*1ee20*/  LDGSTS.E [R13+0x7c000], desc[UR8][R10.64], !P3 ;  /* 0x7c0000000a0d7fae */ /* 0x0003e8000d921848 */
[----:B------:R-:W2:Y:S04]  /*1ee30*/  LDL.LU.64 R26, [R1+0x808] ;  /* 0x00080800011a7983 */ /* 0x000ea80000300a00 */
[----:B------:R-:W2:Y:S01]  /*1ee40*/  LDL.LU.64 R18, [R1+0x7f8] ;  /* 0x0007f80001127983 */ /* 0x000ea20000300a00 */
[----:B------:R-:W-:-:S03]  /*1ee50*/  IMAD.WIDE R36, R2, 0x4, R34 ;  /* 0x0000000402247825 */ /* 0x000fc600078e0222 */
[----:B------:R-:W-:Y:S01]  /*1ee60*/  LDGSTS.E [R13+0x70004], desc[UR8][R38.64], !P0 ;  /* 0x70004000260d7fae */ /* 0x000fe2000c121848 */
[C---:B------:R-:W-:Y:S01]  /*1ee70*/  IMAD.WIDE R34, R2.reuse, 0x4, R32 ;  /* 0x0000000402227825 */ /* 0x040fe200078e0220 */
[----:B------:R-:W-:Y:S01]  /*1ee80*/  ISETP.GE.U32.AND P5, PT, R157, 0x7ffffee4, PT ;  /* 0x7ffffee49d00780c */ /* 0x000fe20003fa6070 */
[----:B-1----:R-:W1:Y:S01]  /*1ee90*/  LDC R10, c[0x0][0x230] ;  /* 0x00008c00ff0a7b82 */ /* 0x002e620000000800 */
[----:B------:R-:W-:Y:S01]  /*1eea0*/  STL.64 [R1+0x558], R38 ;  /* 0x0005582601007387 */ /* 0x000fe20000100a00 */
[----:B----4-:R-:W-:-:S03]  /*1eeb0*/  IMAD.WIDE R32, R2, 0x4, R24 ;  /* 0x0000000402207825 */ /* 0x010fc600078e0218 */
[----:B------:R-:W4:Y:S04]  /*1eec0*/  LDL.LU.64 R24, [R1+0x7e8] ;  /* 0x0007e80001187983 */ /* 0x000f280000300a00 */
[----:B------:R1:W-:Y:S04]  /*1eed0*/  STL.64 [R1+0x570], R36 ;  /* 0x0005702401007387 */ /* 0x0003e80000100a00 */
[----:B------:R1:W-:Y:S04]  /*1eee0*/  LDGSTS.E [R13+0x74004], desc[UR8][R36.64], !P0 ;  /* 0x74004000240d7fae */ /* 0x0003e8000c121848 */
[----:B------:R1:W-:Y:S04]  /*1eef0*/  STL.64 [R1+0x588], R34 ;  /* 0x0005882201007387 */ /* 0x0003e80000100a00 */
[----:B------:R1:W-:Y:S02]  /*1ef00*/  LDGSTS.E [R13+0x78004], desc[UR8][R34.64], !P0 ;  /* 0x78004000220d7fae */ /* 0x0003e4000c121848 */
[----:B-1----:R-:W-:-:S02]  /*1ef10*/  IMAD.WIDE R36, R2, 0x4, R30 ;  /* 0x0000000402247825 */ /* 0x002fc400078e021e */
[----:B------:R1:W-:Y:S04]  /*1ef20*/  STL.64 [R1+0x5a0], R32 ;  /* 0x0005a02001007387 */ /* 0x0003e80000100a00 */
[----:B------:R1:W-:Y:S01]  /*1ef30*/  LDGSTS.E [R13+0x7c004], desc[UR8][R32.64], !P0 ;  /* 0x7c004000200d7fae */ /* 0x0003e2000c121848 */
[----:B------:R-:W-:-:S03]  /*1ef40*/  IMAD.WIDE R34, R2, 0x4, R20 ;  /* 0x0000000402227825 */ /* 0x000fc600078e0214 */
[----:B------:R-:W-:Y:S04]  /*1ef50*/  LDGSTS.E [R13+0x70008], desc[UR8][R36.64], !P1 ;  /* 0x70008000240d7fae */ /* 0x000fe8000c921848 */
[----:B------:R-:W-:Y:S01]  /*1ef60*/  LDGSTS.E [R13+0x74008], desc[UR8][R34.64], !P1 ;  /* 0x74008000220d7fae */ /* 0x000fe2000c921848 */
[----:B-1----:R-:W-:-:S03]  /*1ef70*/  IMAD.WIDE R32, R2, 0x4, R16 ;  /* 0x0000000402207825 */ /* 0x002fc600078e0210 */
[----:B------:R-:W4:Y:S04]  /*1ef80*/  LDL.LU.64 R16, [R1+0xa60] ;  /* 0x000a600001107983 */ /* 0x000f280000300a00 */
[----:B------:R-:W-:Y:S04]  /*1ef90*/  STL.64 [R1+0x7f0], R36 ;  /* 0x0007f02401007387 */ /* 0x000fe80000100a00 */
[----:B------:R1:W-:Y:S04]  /*1efa0*/  STL.64 [R1+0x800], R34 ;  /* 0x0008002201007387 */ /* 0x0003e80000100a00 */
[----:B------:R-:W-:Y:S01]  /*1efb0*/  LDGSTS.E [R13+0x78008], desc[UR8][R32.64], !P1 ;  /* 0x78008000200d7fae */ /* 0x000fe2000c921848 */
[----:B---3--:R-:W-:-:S03]  /*1efc0*/  IMAD.WIDE R30, R2, 0x4, R14 ;  /* 0x00000004021e7825 */ /* 0x008fc600078e020e */
[----:B------:R-:W3:Y:S04]  /*1efd0*/  LDL.LU.64 R14, [R1+0xa58] ;  /* 0x000a5800010e7983 */ /* 0x000ee80000300a00 */
[----:B------:R-:W-:Y:S04]  /*1efe0*/  STL.64 [R1+0x810], R32 ;  /* 0x0008102001007387 */ /* 0x000fe80000100a00 */
[----:B------:R-:W3:Y:S04]  /*1eff0*/  LDL.LU.64 R38, [R1+0x9d0] ;  /* 0x0009d00001267983 */ /* 0x000ee80000300a00 */
[----:B------:R1:W-:Y:S04]  /*1f000*/  STL.64 [R1+0x820], R30 ;  /* 0x0008201e01007387 */ /* 0x0003e80000100a00 */
[----:B------:R-:W3:Y:S04]  /*1f010*/  LDL.LU.64 R20, [R1+0x9c8] ;  /* 0x0009c80001147983 */ /* 0x000ee80000300a00 */
[----:B------:R2:W-:Y:S04]  /*1f020*/  LDGSTS.E [R13+0x7c008], desc[UR8][R30.64], !P1 ;  /* 0x7c0080001e0d7fae */ /* 0x0005e8000c921848 */
[----:B-1----:R-:W3:Y:S01]  /*1f030*/  LDL.LU.64 R34, [R1+0x9c0] ;  /* 0x0009c00001227983 */ /* 0x002ee20000300a00 */
[----:B--2---:R-:W-:-:S04]  /*1f040*/  IMAD.WIDE R30, R2, 0x4, R28 ;  /* 0x00000004021e7825 */ /* 0x004fc800078e021c */
[C---:B------:R-:W-:Y:S01]  /*1f050*/  IMAD.WIDE R28, R2.reuse, 0x4, R26 ;  /* 0x00000004021c7825 */ /* 0x040fe200078e021a */
[----:B------:R-:W-:Y:S03]  /*1f060*/  STL.64 [R1+0x830], R30 ;  /* 0x0008301e01007387 */ /* 0x000fe60000100a00 */
[----:B------:R-:W-:Y:S01]  /*1f070*/  IMAD.WIDE R26, R2, 0x4, R18 ;  /* 0x00000004021a7825 */ /* 0x000fe200078e0212 */
[----:B------:R-:W2:Y:S04]  /*1f080*/  LDL.LU.64 R32, [R1+0x9b8] ;  /* 0x0009b80001207983 */ /* 0x000ea80000300a00 */
[----:B------:R-:W-:Y:S04]  /*1f090*/  STL.64 [R1+0x840], R28 ;  /* 0x0008401c01007387 */ /* 0x000fe80000100a00 */
[----:B------:R-:W2:Y:S01]  /*1f0a0*/  LDL.LU.64 R18, [R1+0x9b0] ;  /* 0x0009b00001127983 */ /* 0x000ea20000300a00 */
[----:B------:R-:W-:-:S02]  /*1f0b0*/  VIADD R157, R9, 0xffffff22 ;  /* 0xffffff22099d7836 */ /* 0x000fc40000000000 */
[----:B------:R-:W1:Y:S01]  /*1f0c0*/  LDC R9, c[0x0][0x230] ;  /* 0x00008c00ff097b82 */ /* 0x000e620000000800 */
[----:B----4-:R-:W-:Y:S01]  /*1f0d0*/  IMAD.WIDE R24, R2, 0x4, R24 ;  /* 0x0000000402187825 */ /* 0x010fe200078e0218 */
[----:B------:R-:W-:Y:S01]  /*1f0e0*/  LDGSTS.E [R13+0x7000c], desc[UR8][R30.64], !P6 ;  /* 0x7000c0001e0d7fae */ /* 0x000fe2000f121848 */
[----:B------:R-:W-:Y:S02]  /*1f0f0*/  ISETP.GE.U32.AND P4, PT, R157, 0x7ffffee3, PT ;  /* 0x7ffffee39d00780c */ /* 0x000fe40003f86070 */
[----:B------:R-:W-:Y:S01]  /*1f100*/  VIADD R157, R252, 0xffffff21 ;  /* 0xffffff21fc9d7836 */ /* 0x000fe20000000000 */
[----:B------:R4:W-:Y:S02]  /*1f110*/  STL.64 [R1+0x850], R26 ;  /* 0x0008501a01007387 */ /* 0x0009e40000100a00 */
[----:B------:R-:W4:Y:S02]  /*1f120*/  LDC R252, c[0x0][0x230] ;  /* 0x00008c00fffc7b82 */ /* 0x000f240000000800 */
[----:B------:R-:W-:Y:S01]  /*1f130*/  ISETP.GE.U32.AND P3, PT, R157, 0x7ffffee2, PT ;  /* 0x7ffffee29d00780c */ /* 0x000fe20003f66070 */
[----:B------:R-:W2:Y:S01]  /*1f140*/  LDL.LU.64 R36, [R1+0x9a8] ;  /* 0x0009a80001247983 */ /* 0x000ea20000300a00 */
[----:B------:R-:W-:-:S03]  /*1f150*/  IADD3 R157, R8, -0xe0, RZ ;  /* 0xffffff20089d7810 */ /* 0x000fc60007ffe0ff */
[----:B------:R-:W-:Y:S01]  /*1f160*/  LDGSTS.E [R13+0x7400c], desc[UR8][R28.64], !P6 ;  /* 0x7400c0001c0d7fae */ /* 0x000fe2000f121848 */
[----:B------:R-:W-:Y:S01]  /*1f170*/  ISETP.GE.U32.AND P0, PT, R157, 0x7ffffee1, PT ;  /* 0x7ffffee19d00780c */ /* 0x000fe20003f06070 */
[----:B------:R-:W2:Y:S02]  /*1f180*/  LDC R8, c[0x0][0x230] ;  /* 0x00008c00ff087b82 */ /* 0x000ea40000000800 */
[----:B------:R4:W-:Y:S04]  /*1f190*/  STL.64 [R1+0x860], R24 ;  /* 0x0008601801007387 */ /* 0x0009e80000100a00 */
[----:B------:R-:W-:Y:S01]  /*1f1a0*/  LDGSTS.E [R13+0x7800c], desc[UR8][R26.64], !P6 ;  /* 0x7800c0001a0d7fae */ /* 0x000fe2000f121848 */
[----:B-1----:R-:W-:Y:S02]  /*1f1b0*/  VIADD R157, R9, 0xffffff03 ;  /* 0xffffff03099d7836 */ /* 0x002fe40000000000 */
[----:B------:R-:W1:Y:S01]  /*1f1c0*/  LDC R9, c[0x0][0x230] ;  /* 0x00008c00ff097b82 */ /* 0x000e620000000800 */
[----:B------:R3:W-:Y:S02]  /*1f1d0*/  LDGSTS.E [R13+0x7c00c], desc[UR8][R24.64], !P6 ;  /* 0x7c00c000180d7fae */ /* 0x0007e4000f121848 */
[----:B------:R-:W-:Y:S01]  /*1f1e0*/  ISETP.GE.U32.AND P1, PT, R157, 0x7ffffec4, PT ;  /* 0x7ffffec49d00780c */ /* 0x000fe20003f26070 */
[----:B----4-:R-:W-:Y:S01]  /*1f1f0*/  VIADD R157, R252, 0xffffff02 ;  /* 0xffffff02fc9d7836 */ /* 0x010fe20000000000 */
[----:B------:R-:W4:Y:S04]  /*1f200*/  LDL.LU.64 R26, [R1+0x9a0] ;  /* 0x0009a000011a7983 */ /* 0x000f280000300a00 */
[----:B------:R-:W-:Y:S01]  /*1f210*/  ISETP.GE.U32.AND P6, PT, R157, 0x7ffffec3, PT ;  /* 0x7ffffec39d00780c */ /* 0x000fe20003fc6070 */
[----:B------:R-:W-:Y:S01]  /*1f220*/  IMAD.WIDE R16, R2, 0x4, R16 ;  /* 0x0000000402107825 */ /* 0x000fe200078e0210 */
[----:B------:R3:W-:Y:S03]  /*1f230*/  STL.64 [R1+0x21c0], R12 ;  /* 0x0021c00c01007387 */ /* 0x0007e60000100a00 */
[----:B------:R-:W-:Y:S01]  /*1f240*/  VIADD R157, R10, 0xffffff01 ;  /* 0xffffff010a9d7836 */ /* 0x000fe20000000000 */
[----:B------:R-:W4:Y:S04]  /*1f250*/  LDL.LU.64 R24, [R1+0x998] ;  /* 0x0009980001187983 */ /* 0x000f280000300a00 */
[----:B------:R-:W4:Y:S04]  /*1f260*/  LDL.LU.64 R30, [R1+0x990] ;  /* 0x00099000011e7983 */ /* 0x000f280000300a00 */
[----:B------:R-:W4:Y:S04]  /*1f270*/  LDL.LU.64 R28, [R1+0x988] ;  /* 0x00098800011c7983 */ /* 0x000f280000300a00 */
[----:B------:R1:W-:Y:S04]  /*1f280*/  STL.64 [R1+0x870], R16 ;  /* 0x0008701001007387 */ /* 0x0003e80000100a00 */
[----:B------:R-:W-:Y:S01]  /*1f290*/  LDGSTS.E [R153+0x60000], desc[UR8][R16.64], !P5 ;  /* 0x6000000010997fae */ /* 0x000fe2000e921848 */
[----:B---3--:R-:W-:-:S04]  /*1f2a0*/  IMAD.WIDE R14, R2, 0x4, R14 ;  /* 0x00000004020e7825 */ /* 0x008fc800078e020e */
[C---:B------:R-:W-:Y:S01]  /*1f2b0*/  IMAD.WIDE R12, R2.reuse, 0x4, R38 ;  /* 0x00000004020c7825 */ /* 0x040fe200078e0226 */
[----:B------:R3:W-:Y:S03]  /*1f2c0*/  STL.64 [R1+0x880], R14 ;  /* 0x0008800e01007387 */ /* 0x0007e60000100a00 */
[C---:B------:R-:W-:Y:S01]  /*1f2d0*/  IMAD.WIDE R10, R2.reuse, 0x4, R20 ;  /* 0x00000004020a7825 */ /* 0x040fe200078e0214 */
[----:B------:R2:W-:Y:S04]  /*1f2e0*/  STL.64 [R1+0x890], R12 ;  /* 0x0008900c01007387 */ /* 0x0005e80000100a00 */
[----:B------:R2:W-:Y:S04]  /*1f2f0*/  STL.64 [R1+0x8a0], R10 ;  /* 0x0008a00a01007387 */ /* 0x0005e80000100a00 */
[----:B-1----:R-:W4:Y:S04]  /*1f300*/  LDL.LU.64 R16, [R1+0x980] ;  /* 0x0009800001107983 */ /* 0x002f280000300a00 */
[----:B------:R-:W-:Y:S04]  /*1f310*/  LDGSTS.E [R153+0x64000], desc[UR8][R14.64], !P5 ;  /* 0x640000000e997fae */ /* 0x000fe8000e921848 */
[----:B------:R2:W-:Y:S01]  /*1f320*/  LDGSTS.E [R153+0x68000], desc[UR8][R12.64], !P5 ;  /* 0x680000000c997fae */ /* 0x0005e2000e921848 */
[----:B------:R-:W-:-:S03]  /*1f330*/  IMAD.WIDE R34, R2, 0x4, R34 ;  /* 0x0000000402227825 */ /* 0x000fc600078e0222 */
[----:B------:R1:W-:Y:S04]  /*1f340*/  LDGSTS.E [R153+0x6c000], desc[UR8][R10.64], !P5 ;  /* 0x6c0000000a997fae */ /* 0x0003e8000e921848 */
[----:B---3--:R-:W3:Y:S04]  /*1f350*/  LDL.LU.64 R14, [R1+0x978] ;  /* 0x00097800010e7983 */ /* 0x008ee80000300a00 */
[----:B------:R-:W3:Y:S01]  /*1f360*/  LDL.LU.64 R20, [R1+0x970] ;  /* 0x0009700001147983 */ /* 0x000ee20000300a00 */
[----:B--2---:R-:W-:-:S03]  /*1f370*/  IMAD.WIDE R12, R2, 0x4, R18 ;  /* 0x00000004020c7825 */ /* 0x004fc600078e0212 */
[----:B------:R-:W-:Y:S04]  /*1f380*/  LDGSTS.E [R153+0x60004], desc[UR8][R34.64], !P4 ;  /* 0x6000400022997fae */ /* 0x000fe8000e121848 */
[----:B------:R-:W2:Y:S01]  /*1f390*/  LDL.LU.64 R18, [R1+0x968] ;  /* 0x0009680001127983 */ /* 0x000ea20000300a00 */
[----:B------:R-:W-:-:S03]  /*1f3a0*/  IMAD.WIDE R32, R2, 0x4, R32 ;  /* 0x0000000402207825 */ /* 0x000fc600078e0220 */
[----:B------:R-:W-:Y:S01]  /*1f3b0*/  STL.64 [R1+0x8b0], R34 ;  /* 0x0008b02201007387 */ /* 0x000fe20000100a00 */
[----:B-1----:R-:W-:-:S03]  /*1f3c0*/  IMAD.WIDE R10, R2, 0x4, R36 ;  /* 0x00000004020a7825 */ /* 0x002fc600078e0224 */
[----:B------:R-:W-:Y:S04]  /*1f3d0*/  STL.64 [R1+0x8c0], R32 ;  /* 0x0008c02001007387 */ /* 0x000fe80000100a00 */
[----:B------:R-:W-:Y:S04]  /*1f3e0*/  LDGSTS.E [R153+0x64004], desc[UR8][R32.64], !P4 ;  /* 0x6400400020997fae */ /* 0x000fe8000e121848 */
[----:B------:R1:W-:Y:S04]  /*1f3f0*/  STL.64 [R1+0x8d0], R12 ;  /* 0x0008d00c01007387 */ /* 0x0003e80000100a00 */
[----:B------:R1:W-:Y:S04]  /*1f400*/  LDGSTS.E [R153+0x68004], desc[UR8][R12.64], !P4 ;  /* 0x680040000c997fae */ /* 0x0003e8000e121848 */
[----:B------:R1:W-:Y:S04]  /*1f410*/  STL.64 [R1+0x8e0], R10 ;  /* 0x0008e00a01007387 */ /* 0x0003e80000100a00 */
[----:B------:R1:W-:Y:S01]  /*1f420*/  LDGSTS.E [R153+0x6c004], desc[UR8][R10.64], !P4 ;  /* 0x6c0040000a997fae */ /* 0x0003e2000e121848 */
[----:B----4-:R-:W-:-:S05]  /*1f430*/  IMAD.WIDE R26, R2, 0x4, R26 ;  /* 0x00000004021a7825 */ /* 0x010fca00078e021a */
[----:B------:R-:W-:Y:S01]  /*1f440*/  STL.64 [R1+0x8f0], R26 ;  /* 0x0008f01a01007387 */ /* 0x000fe20000100a00 */
[----:B------:R-:W-:-:S03]  /*1f450*/  IMAD.WIDE R24, R2, 0x4, R24 ;  /* 0x0000000402187825 */ /* 0x000fc600078e0218 */
[----:B------:R-:W-:Y:S01]  /*1f460*/  LDGSTS.E [R153+0x60008], desc[UR8][R26.64], !P3 ;  /* 0x600080001a997fae */ /* 0x000fe2000d921848 */
[----:B-1----:R-:W-:-:S03]  /*1f470*/  IMAD.WIDE R12, R2, 0x4, R30 ;  /* 0x00000004020c7825 */ /* 0x002fc600078e021e */
[----:B------:R-:W-:Y:S01]  /*1f480*/  STL.64 [R1+0x900], R24 ;  /* 0x0009001801007387 */ /* 0x000fe20000100a00 */
[----:B------:R-:W-:-:S03]  /*1f490*/  IMAD.WIDE R10, R2, 0x4, R28 ;  /* 0x00000004020a7825 */ /* 0x000fc600078e021c */
[----:B------:R1:W-:Y:S04]  /*1f4a0*/  STL.64 [R1+0x910], R12 ;  /* 0x0009100c01007387 */ /* 0x0003e80000100a00 */
[----:B------:R-:W-:Y:S04]  /*1f4b0*/  LDGSTS.E [R153+0x64008], desc[UR8][R24.64], !P3 ;  /* 0x6400800018997fae */ /* 0x000fe8000d921848 */
[----:B------:R2:W-:Y:S04]  /*1f4c0*/  STL.64 [R1+0x920], R10 ;  /* 0x0009200a01007387 */ /* 0x0005e80000100a00 */
[----:B------:R1:W-:Y:S04]  /*1f4d0*/  LDGSTS.E [R153+0x68008], desc[UR8][R12.64], !P3 ;  /* 0x680080000c997fae */ /* 0x0003e8000d921848 */
[----:B------:R-:W4:Y:S04]  /*1f4e0*/  LDL.LU.64 R44, [R1+0x7e0] ;  /* 0x0007e000012c7983 */ /* 0x000f280000300a00 */
[----:B------:R2:W-:Y:S01]  /*1f4f0*/  LDGSTS.E [R153+0x6c008], desc[UR8][R10.64], !P3 ;  /* 0x6c0080000a997fae */ /* 0x0005e2000d921848 */
[----:B------:R-:W-:-:S05]  /*1f500*/  IMAD.WIDE R16, R2, 0x4, R16 ;  /* 0x0000000402107825 */ /* 0x000fca00078e0210 */
[----:B------:R-:W-:Y:S04]  /*1f510*/  STL.64 [R1+0x930], R16 ;  /* 0x0009301001007387 */ /* 0x000fe80000100a00 */
[----:B------:R-:W4:Y:S01]  /*1f520*/  LDL.LU.64 R42, [R1+0x7d8] ;  /* 0x0007d800012a7983 */ /* 0x000f220000300a00 */
[----:B------:R-:W-:Y:S02]  /*1f530*/  IADD3 R252, R8, -0x100, RZ ;  /* 0xffffff0008fc7810 */ /* 0x000fe40007ffe0ff */
[----:B------:R-:W2:Y:S01]  /*1f540*/  LDC R8, c[0x0][0x230] ;  /* 0x00008c00ff087b82 */ /* 0x000ea20000000800 */
[----:B------:R-:W-:Y:S01]  /*1f550*/  LDGSTS.E [R153+0x6000c], desc[UR8][R16.64], !P0 ;  /* 0x6000c00010997fae */ /* 0x000fe2000c121848 */
[----:B---3--:R-:W-:-:S04]  /*1f560*/  IMAD.WIDE R14, R2, 0x4, R14 ;  /* 0x00000004020e7825 */ /* 0x008fc800078e020e */
[C---:B-1----:R-:W-:Y:S01]  /*1f570*/  IMAD.WIDE R12, R2.reuse, 0x4, R20 ;  /* 0x00000004020c7825 */ /* 0x042fe200078e0214 */
[----:B------:R1:W-:Y:S04]  /*1f580*/  STL.64 [R1+0x940], R14 ;  /* 0x0009400e01007387 */ /* 0x0003e80000100a00 */
[----:B------:R-:W3:Y:S04]  /*1f590*/  LDL.LU.64 R26, [R1+0x7d0] ;  /* 0x0007d000011a7983 */ /* 0x000ee80000300a00 */
[----:B------:R-:W-:Y:S01]  /*1f5a0*/  STL.64 [R1+0x950], R12 ;  /* 0x0009500c01007387 */ /* 0x000fe20000100a00 */
[----:B--2---:R-:W-:-:S03]  /*1f5b0*/  IMAD.WIDE R10, R2, 0x4, R18 ;  /* 0x00000004020a7825 */ /* 0x004fc600078e0212 */
[----:B------:R-:W2:Y:S04]  /*1f5c0*/  LDL.LU.64 R38, [R1+0x7c8] ;  /* 0x0007c80001267983 */ /* 0x000ea80000300a00 */
[----:B------:R-:W2:Y:S04]  /*1f5d0*/  LDL.LU.64 R24, [R1+0x7c0] ;  /* 0x0007c00001187983 */ /* 0x000ea80000300a00 */
[----:B------:R-:W-:Y:S04]  /*1f5e0*/  STL.64 [R1+0x960], R10 ;  /* 0x0009600a01007387 */ /* 0x000fe80000100a00 */
[----:B------:R-:W2:Y:S04]  /*1f5f0*/  LDL.LU.64 R36, [R1+0x7b8] ;  /* 0x0007b80001247983 */ /* 0x000ea80000300a00 */
[----:B------:R-:W2:Y:S04]  /*1f600*/  LDL.LU.64 R20, [R1+0x7b0] ;  /* 0x0007b00001147983 */ /* 0x000ea80000300a00 */
[----:B------:R1:W-:Y:S01]  /*1f610*/  LDGSTS.E [R153+0x6400c], desc[UR8][R14.64], !P0 ;  /* 0x6400c0000e997fae */ /* 0x0003e2000c121848 */
[----:B------:R-:W-:Y:S01]  /*1f620*/  UISETP.GT.AND UP1, UPT, UR4, 0x13f, UPT ;  /* 0x0000013f0400788c */ /* 0x000fe2000bf24270 */
[----:B------:R-:W-:-:S02]  /*1f630*/  ISETP.GE.AND P5, PT, R152, R252, PT ;  /* 0x000000fc9800720c */ /* 0x000fc40003fa6270 */
[----:B------:R-:W-:Y:S01]  /*1f640*/  ISETP.GE.U32.AND P4, PT, R157, 0x7ffffec2, PT ;  /* 0x7ffffec29d00780c */ /* 0x000fe20003f86070 */
[----:B------:R-:W-:Y:S01]  /*1f650*/  LDGSTS.E [R153+0x6800c], desc[UR8][R12.64], !P0 ;  /* 0x6800c0000c997fae */ /* 0x000fe2000c121848 */
[----:B-1----:R-:W1:Y:S08]  /*1f660*/  LDC R15, c[0x0][0x230] ;  /* 0x00008c00ff0f7b82 */ /* 0x002e700000000800 */
[----:B------:R-:W1:Y:S01]  /*1f670*/  LDC R14, c[0x0][0x230] ;  /* 0x00008c00ff0e7b82 */ /* 0x000e620000000800 */
[----:B------:R-:W-:Y:S01]  /*1f680*/  SEL R157, RZ, 0x4, P5 ;  /* 0x00000004ff9d7807 */ /* 0x000fe20002800000 */
[----:B------:R3:W-:Y:S01]  /*1f690*/  LDGSTS.E [R153+0x6c00c], desc[UR8][R10.64], !P0 ;  /* 0x6c00c0000a997fae */ /* 0x0007e2000c121848 */
[----:B------:R-:W-:-:S04]  /*1f6a0*/  PLOP3.LUT P5, PT, PT, PT, UP1, 0x80, 0x0 ;  /* 0x000000000000781c */ /* 0x000fc80003faf018 */
[----:B------:R-:W-:-:S04]  /*1f6b0*/  SEL R157, R157, RZ, P5 ;  /* 0x000000ff9d9d7207 */ /* 0x000fc80002800000 */
[----:B------:R-:W-:Y:S01]  /*1f6c0*/  ISETP.NE.U32.AND P3, PT, R157, RZ, PT ;  /* 0x000000ff9d00720c */ /* 0x000fe20003f65070 */
[----:B------:R-:W-:Y:S01]  /*1f6d0*/  VIADD R157, R9, 0xfffffeff ;  /* 0xfffffeff099d7836 */ /* 0x000fe20000000000 */
[C---:B------:R-:W-:Y:S01]  /*1f6e0*/  IADD3 R19, R7.reuse, 0x100000, RZ ;  /* 0x0010000007137810 */ /* 0x040fe20007ffe0ff */
[----:B------:R-:W-:Y:S02]  /*1f6f0*/  VIADD R30, R7, 0x100000 ;  /* 0x00100000071e7836 */ /* 0x000fe40000000000 */
[----:B------:R-:W-:Y:S01]  /*1f700*/  VIADD R18, R8, 0xfffffefe ;  /* 0xfffffefe08127836 */ /* 0x000fe20000000000 */
[----:B------:R-:W-:Y:S01]  /*1f710*/  ISETP.GE.U32.AND P0, PT, R157, 0x7ffffec0, PT ;  /* 0x7ffffec09d00780c */ /* 0x000fe20003f06070 */
[----:B------:R-:W-:Y:S01]  /*1f720*/  VIADD R157, R7, 0x100000 ;  /* 0x00100000079d7836 */ /* 0x000fe20000000000 */
[----:B-1----:R-:W-:Y:S04]  /*1f730*/  STL.64 [R1+0x21c8], R14 ;  /* 0x0021c80e01007387 */ /* 0x002fe80000100a00 */
[----:B------:R-:W2:Y:S04]  /*1f740*/  LDL.LU.64 R34, [R1+0x7a8] ;  /* 0x0007a80001227983 */ /* 0x000ea80000300a00 */
[----:B------:R-:W2:Y:S04]  /*1f750*/  LDL.LU.64 R28, [R1+0x7a0] ;  /* 0x0007a000011c7983 */ /* 0x000ea80000300a00 */
[----:B------:R-:W2:Y:S04]  /*1f760*/  LDL.LU.64 R40, [R1+0x798] ;  /* 0x0007980001287983 */ /* 0x000ea80000300a00 */
[----:B------:R-:W2:Y:S01]  /*1f770*/  LDL.LU.64 R32, [R1+0x790] ;  /* 0x0007900001207983 */ /* 0x000ea20000300a00 */
[----:B------:R-:W-:-:S03]  /*1f780*/  ISETP.GE.U32.AND P5, PT, R252, 0x7ffffec1, PT ;  /* 0x7ffffec1fc00780c */ /* 0x000fc60003fa6070 */
[----:B------:R-:W2:Y:S01]  /*1f790*/  LDL.LU.64 R16, [R1+0x788] ;  /* 0x0007880001107983 */ /* 0x000ea20000300a00 */
[----:B------:R-:W-:-:S03]  /*1f7a0*/  VIADD R252, R7, 0x100000 ;  /* 0x0010000007fc7836 */ /* 0x000fc60000000000 */
[----:B------:R-:W-:Y:S04]  /*1f7b0*/  STL [R1+0x21d0], R30 ;  /* 0x0021d01e01007387 */ /* 0x000fe80000100800 */
[----:B------:R-:W-:Y:S04]  /*1f7c0*/  STL.64 [R1+0x21d8], R18 ;  /* 0x0021d81201007387 */ /* 0x000fe80000100a00 */
[----:B------:R-:W-:Y:S04]  /*1f7d0*/  STL [R1+0x21e8], R157 ;  /* 0x0021e89d01007387 */ /* 0x000fe80000100800 */
[----:B------:R4:W-:Y:S02]  /*1f7e0*/  STL.64 [R1+0x21e0], R6 ;  /* 0x0021e00601007387 */ /* 0x0009e40000100a00 */
[----:B----4-:R-:W-:-:S05]  /*1f7f0*/  IMAD.WIDE R6, R4, 0x4, R44 ;  /* 0x0000000404067825 */ /* 0x010fca00078e022c */
[----:B------:R2:W-:Y:S01]  /*1f800*/  STL.64 [R1+0xde0], R6 ;  /* 0x000de00601007387 */ /* 0x0005e20000100a00 */
[----:B------:R-:W-:-:S04]  /*1f810*/  IMAD.WIDE R200, R4, 0x4, R42 ;  /* 0x0000000404c87825 */ /* 0x000fc800078e022a */
[C---:B---3--:R-:W-:Y:S02]  /*1f820*/  IMAD.WIDE R10, R4.reuse, 0x4, R26 ;  /* 0x00000004040a7825 */ /* 0x048fe400078e021a */
[----:B------:R-:W3:Y:S02]  /*1f830*/  LDL.LU.64 R26, [R1+0x780] ;  /* 0x00078000011a7983 */ /* 0x000ee40000300a00 */
[C---:B--2---:R-:W-:Y:S02]  /*1f840*/  IMAD.WIDE R6, R4.reuse, 0x4, R24 ;  /* 0x0000000404067825 */ /* 0x044fe400078e0218 */
[----:B------:R-:W2:Y:S02]  /*1f850*/  LDL.LU.64 R24, [R1+0x778] ;  /* 0x0007780001187983 */ /* 0x000ea40000300a00 */
[C---:B------:R-:W-:Y:S02]  /*1f860*/  IMAD.WIDE R86, R4.reuse, 0x4, R38 ;  /* 0x0000000404567825 */ /* 0x040fe400078e0226 */
[----:B------:R-:W-:Y:S04]  /*1f870*/  STL.64 [R1+0xdd8], R200 ;  /* 0x000dd8c801007387 */ /* 0x000fe80000100a00 */
[----:B------:R1:W-:Y:S04]  /*1f880*/  STL.64 [R1+0xdc0], R6 ;  /* 0x000dc00601007387 */ /* 0x0003e80000100a00 */
[----:B------:R-:W-:Y:S01]  /*1f890*/  STL.64 [R1+0x21f0], R200 ;  /* 0x0021f0c801007387 */ /* 0x000fe20000100a00 */
[----:B------:R-:W-:-:S03]  /*1f8a0*/  IMAD.WIDE R142, R4, 0x4, R20 ;  /* 0x00000004048e7825 */ /* 0x000fc600078e0214 */
[----:B------:R-:W4:Y:S04]  /*1f8b0*/  LDL.LU.64 R38, [R1+0x770] ;  /* 0x0007700001267983 */ /* 0x000f280000300a00 */
[----:B------:R-:W-:Y:S04]  /*1f8c0*/  STL.64 [R1+0xdd0], R10 ;  /* 0x000dd00a01007387 */ /* 0x000fe80000100a00 */
[----:B------:R-:W-:Y:S04]  /*1f8d0*/  STL.64 [R1+0x21f8], R10 ;  /* 0x0021f80a01007387 */ /* 0x000fe80000100a00 */
[----:B------:R-:W4:Y:S01]  /*1f8e0*/  LDL.LU.64 R20, [R1+0x768] ;  /* 0x0007680001147983 */ /* 0x000f220000300a00 */
[----:B------:R-:W-:-:S03]  /*1f8f0*/  IMAD.WIDE R198, R4, 0x4, R36 ;  /* 0x0000000404c67825 */ /* 0x000fc600078e0224 */
[----:B------:R-:W4:Y:S04]  /*1f900*/  LDL.LU.64 R36, [R1+0x760] ;  /* 0x0007600001247983 */ /* 0x000f280000300a00 */
[----:B------:R-:W-:Y:S04]  /*1f910*/  STL.64 [R1+0xdc8], R86 ;  /* 0x000dc85601007387 */ /* 0x000fe80000100a00 */
[----:B------:R-:W-:Y:S04]  /*1f920*/  STL.64 [R1+0x2200], R86 ;  /* 0x0022005601007387 */ /* 0x000fe80000100a00 */
[----:B------:R-:W-:Y:S04]  /*1f930*/  STL.64 [R1+0xdb8], R198 ;  /* 0x000db8c601007387 */ /* 0x000fe80000100a00 */
[----:B------:R-:W-:Y:S01]  /*1f940*/  STL.64 [R1+0x2208], R198 ;  /* 0x002208c601007387 */ /* 0x000fe20000100a00 */
[----:B------:R-:W-:-:S03]  /*1f950*/  IMAD.WIDE R84, R4, 0x4, R34 ;  /* 0x0000000404547825 */ /* 0x000fc600078e0222 */
[----:B------:R-:W4:Y:S01]  /*1f960*/  LDL.LU.64 R34, [R1+0x758] ;  /* 0x0007580001227983 */ /* 0x000f220000300a00 */
[----:B-1----:R-:W-:-:S03]  /*1f970*/  IMAD.WIDE R6, R4, 0x4, R28 ;  /* 0x0000000404067825 */ /* 0x002fc600078e021c */
[----:B------:R-:W4:Y:S04]  /*1f980*/  LDL.LU.64 R28, [R1+0x750] ;  /* 0x00075000011c7983 */ /* 0x000f280000300a00 */
[----:B------:R-:W-:Y:S01]  /*1f990*/  STL.64 [R1+0xda0], R6 ;  /* 0x000da00601007387 */ /* 0x000fe20000100a00 */
[----:B------:R-:W-:-:S03]  /*1f9a0*/  IMAD.WIDE R196, R4, 0x4, R40 ;  /* 0x0000000404c47825 */ /* 0x000fc600078e0228 */
[----:B------:R-:W-:Y:S01]  /*1f9b0*/  STL.64 [R1+0xdb0], R142 ;  /* 0x000db08e01007387 */ /* 0x000fe20000100a00 */
[----:B------:R-:W-:-:S03]  /*1f9c0*/  IMAD.WIDE R82, R4, 0x4, R16 ;  /* 0x0000000404527825 */ /* 0x000fc600078e0210 */
[----:B------:R-:W-:Y:S04]  /*1f9d0*/  STL.64 [R1+0x2210], R142 ;  /* 0x0022108e01007387 */ /* 0x000fe80000100a00 */
[----:B------:R-:W-:Y:S01]  /*1f9e0*/  STL.64 [R1+0xda8], R84 ;  /* 0x000da85401007387 */ /* 0x000fe20000100a00 */
[----:B------:R-:W-:-:S03]  /*1f9f0*/  IMAD.WIDE R140, R4, 0x4, R32 ;  /* 0x00000004048c7825 */ /* 0x000fc600078e0220 */
[----:B------:R-:W-:Y:S04]  /*1fa00*/  STL.64 [R1+0x2218], R84 ;  /* 0x0022185401007387 */ /* 0x000fe80000100a00 */
[----:B------:R-:W4:Y:S04]  /*1fa10*/  LDL.LU.64 R16, [R1+0x748] ;  /* 0x0007480001107983 */ /* 0x000f280000300a00 */
[----:B------:R-:W-:Y:S04]  /*1fa20*/  STL.64 [R1+0xd98], R196 ;  /* 0x000d98c401007387 */ /* 0x000fe80000100a00 */
[----:B------:R3:W-:Y:S04]  /*1fa30*/  STL.64 [R1+0x2220], R196 ;  /* 0x002220c401007387 */ /* 0x0007e80000100a00 */
[----:B------:R-:W4:Y:S04]  /*1fa40*/  LDL.LU.64 R32, [R1+0x740] ;  /* 0x0007400001207983 */ /* 0x000f280000300a00 */
[----:B------:R-:W-:Y:S04]  /*1fa50*/  STL.64 [R1+0xd90], R140 ;  /* 0x000d908c01007387 */ /* 0x000fe80000100a00 */
[----:B------:R-:W-:Y:S01]  /*1fa60*/  STL.64 [R1+0x2228], R140 ;  /* 0x0022288c01007387 */ /* 0x000fe20000100a00 */
[----:B---3--:R-:W-:-:S03]  /*1fa70*/  IMAD.WIDE R196, R4, 0x4, R26 ;  /* 0x0000000404c47825 */ /* 0x008fc600078e021a */
[----:B------:R-:W3:Y:S01]  /*1fa80*/  LDL.LU.64 R26, [R1+0x738] ;  /* 0x00073800011a7983 */ /* 0x000ee20000300a00 */
[----:B--2---:R-:W-:-:S03]  /*1fa90*/  IMAD.WIDE R194, R4, 0x4, R24 ;  /* 0x0000000404c27825 */ /* 0x004fc600078e0218 */
[----:B------:R-:W2:Y:S04]  /*1faa0*/  LDL.LU.64 R24, [R1+0x730] ;  /* 0x0007300001187983 */ /* 0x000ea80000300a00 */
[----:B------:R-:W-:Y:S04]  /*1fab0*/  STL.64 [R1+0xd80], R196 ;  /* 0x000d80c401007387 */ /* 0x000fe80000100a00 */
[----:B------:R-:W-:Y:S04]  /*1fac0*/  STL.64 [R1+0x2230], R196 ;  /* 0x002230c401007387 */ /* 0x000fe80000100a00 */
[----:B------:R-:W-:Y:S04]  /*1fad0*/  STL.64 [R1+0xd88], R82 ;  /* 0x000d885201007387 */ /* 0x000fe80000100a00 */
[----:B------:R-:W-:Y:S01]  /*1fae0*/  STL.64 [R1+0x2238], R82 ;  /* 0x0022385201007387 */ /* 0x000fe20000100a00 */
[----:B----4-:R-:W-:-:S03]  /*1faf0*/  IMAD.WIDE R80, R4, 0x4, R20 ;  /* 0x0000000404507825 */ /* 0x010fc600078e0214 */
[----:B------:R-:W4:Y:S01]  /*1fb00*/  LDL.LU.64 R20, [R1+0x728] ;  /* 0x0007280001147983 */ /* 0x000f220000300a00 */
[----:B------:R-:W-:-:S03]  /*1fb10*/  IMAD.WIDE R138, R4, 0x4, R38 ;  /* 0x00000004048a7825 */ /* 0x000fc600078e0226 */
[----:B------:R-:W-:Y:S01]  /*1fb20*/  STL.64 [R1+0xd78], R194 ;  /* 0x000d78c201007387 */ /* 0x000fe20000100a00 */
[----:B------:R-:W-:-:S03]  /*1fb30*/  IMAD.WIDE R84, R4, 0x4, R36 ;  /* 0x0000000404547825 */ /* 0x000fc600078e0224 */
[----:B------:R1:W-:Y:S04]  /*1fb40*/  STL.64 [R1+0x2240], R194 ;  /* 0x002240c201007387 */ /* 0x0003e80000100a00 */
[----:B------:R-:W4:Y:S04]  /*1fb50*/  LDL.LU.64 R36, [R1+0x720] ;  /* 0x0007200001247983 */ /* 0x000f280000300a00 */
[----:B------:R-:W-:Y:S04]  /*1fb60*/  STL.64 [R1+0xd70], R138 ;  /* 0x000d708a01007387 */ /* 0x000fe80000100a00 */
[----:B------:R-:W-:Y:S01]  /*1fb70*/  STL.64 [R1+0x2248], R138 ;  /* 0x0022488a01007387 */ /* 0x000fe20000100a00 */
[----:B------:R-:W-:-:S03]  /*1fb80*/  IMAD.WIDE R192, R4, 0x4, R34 ;  /* 0x0000000404c07825 */ /* 0x000fc600078e0222 */
        /* <DEDUP_REMOVED lines=8> */
[----:B------:R-:W4:Y:S04]  /*1fc10*/  LDL.LU.64 R16, [R1+0x708] ;  /* 0x0007080001107983 */ /* 0x000f280000300a00 */
[----:B------:R-:W-:Y:S04]  /*1fc20*/  STL.64 [R1+0xd58], R192 ;  /* 0x000d58c001007387 */ /* 0x000fe80000100a00 */
[----:B------:R-:W-:Y:S01]  /*1fc30*/  STL.64 [R1+0x2260], R192 ;  /* 0x002260c001007387 */ /* 0x000fe20000100a00 */
[----:B------:R-:W-:-:S03]  /*1fc40*/  IMAD.WIDE R142, R4, 0x4, R32 ;  /* 0x00000004048e7825 */ /* 0x000fc600078e0220 */
        /* <DEDUP_REMOVED lines=12> */
[----:B------:R-:W4:Y:S04]  /*1fd10*/  LDL.LU.64 R20, [R1+0x6e8] ;  /* 0x0006e80001147983 */ /* 0x000f280000300a00 */
[----:B------:R-:W-:Y:S04]  /*1fd20*/  STL.64 [R1+0xd38], R190 ;  /* 0x000d38be01007387 */ /* 0x000fe80000100a00 */
[----:B------:R-:W-:Y:S01]  /*1fd30*/  STL.64 [R1+0x2280], R190 ;  /* 0x002280be01007387 */ /* 0x000fe20000100a00 */
[----:B------:R-:W-:-:S03]  /*1fd40*/  IMAD.WIDE R198, R4, 0x4, R36 ;  /* 0x0000000404c67825 */ /* 0x000fc600078e0224 */
        /* <DEDUP_REMOVED lines=8> */
[----:B------:R1:W-:Y:S04]  /*1fdd0*/  STL.64 [R1+0x2290], R198 ;  /* 0x002290c601007387 */ /* 0x0003e80000100a00 */
[----:B------:R-:W-:Y:S04]  /*1fde0*/  STL.64 [R1+0xd28], R78 ;  /* 0x000d284e01007387 */ /* 0x000fe80000100a00 */
[----:B------:R-:W-:Y:S04]  /*1fdf0*/  STL.64 [R1+0x2298], R78 ;  /* 0x0022984e01007387 */ /* 0x000fe80000100a00 */
[----:B------:R-:W4:Y:S01]  /*1fe00*/  LDL.LU.64 R40, [R1+0x6c8] ;  /* 0x0006c80001287983 */ /* 0x000f220000300a00 */
[----:B------:R-:W-:-:S03]  /*1fe10*/  IMAD.WIDE R76, R4, 0x4, R16 ;  /* 0x00000004044c7825 */ /* 0x000fc600078e0210 */
[----:B------:R-:W4:Y:S04]  /*1fe20*/  LDL.LU.64 R16, [R1+0x6c0] ;  /* 0x0006c00001107983 */ /* 0x000f280000300a00 */
[----:B------:R-:W-:Y:S04]  /*1fe30*/  STL.64 [R1+0xd18], R188 ;  /* 0x000d18bc01007387 */ /* 0x000fe80000100a00 */
[----:B------:R-:W-:Y:S01]  /*1fe40*/  STL.64 [R1+0x22a0], R188 ;  /* 0x0022a0bc01007387 */ /* 0x000fe20000100a00 */
[----:B------:R-:W-:-:S03]  /*1fe50*/  IMAD.WIDE R86, R4, 0x4, R32 ;  /* 0x0000000404567825 */ /* 0x000fc600078e0220 */
[----:B------:R-:W4:Y:S04]  /*1fe60*/  LDL.LU.64 R38, [R1+0x6b8] ;  /* 0x0006b80001267983 */ /* 0x000f280000300a00 */
        /* <DEDUP_REMOVED lines=10> */
[----:B------:R1:W-:Y:S04]  /*1ff10*/  STL.64 [R1+0x22b8], R76 ;  /* 0x0022b84c01007387 */ /* 0x0003e80000100a00 */
[----:B------:R-:W2:Y:S01]  /*1ff20*/  LDL.LU.64 R36, [R1+0x698] ;  /* 0x0006980001247983 */ /* 0x000ea20000300a00 */
[----:B----4-:R-:W-:-:S03]  /*1ff30*/  IMAD.WIDE R74, R4, 0x4, R20 ;  /* 0x00000004044a7825 */ /* 0x010fc600078e0214 */
[----:B------:R-:W4:Y:S04]  /*1ff40*/  LDL.LU.64 R20, [R1+0x690] ;  /* 0x0006900001147983 */ /* 0x000f280000300a00 */
[----:B------:R-:W-:Y:S04]  /*1ff50*/  STL.64 [R1+0xcf8], R186 ;  /* 0x000cf8ba01007387 */ /* 0x000fe80000100a00 */
[----:B------:R-:W-:Y:S01]  /*1ff60*/  STL.64 [R1+0xcf0], R130 ;  /* 0x000cf08201007387 */ /* 0x000fe20000100a00 */
[----:B------:R-:W-:-:S03]  /*1ff70*/  IMAD.WIDE R10, R4, 0x4, R42 ;  /* 0x00000004040a7825 */ /* 0x000fc600078e022a */
[----:B------:R-:W4:Y:S04]  /*1ff80*/  LDL.LU.64 R44, [R1+0x688] ;  /* 0x00068800012c7983 */ /* 0x000f280000300a00 */
[----:B------:R-:W4:Y:S01]  /*1ff90*/  LDL.LU.64 R42, [R1+0x680] ;  /* 0x00068000012a7983 */ /* 0x000f220000300a00 */
[----:B------:R-:W-:-:S03]  /*1ffa0*/  IMAD.WIDE R184, R4, 0x4, R34 ;  /* 0x0000000404b87825 */ /* 0x000fc600078e0222 */
[----:B------:R-:W4:Y:S01]  /*1ffb0*/  LDL.LU.64 R34, [R1+0x678] ;  /* 0x0006780001227983 */ /* 0x000f220000300a00 */
[----:B------:R-:W-:-:S03]  /*1ffc0*/  IMAD.WIDE R128, R4, 0x4, R28 ;  /* 0x0000000404807825 */ /* 0x000fc600078e021c */
[----:B------:R-:W4:Y:S04]  /*1ffd0*/  LDL.LU.64 R28, [R1+0x670] ;  /* 0x00067000011c7983 */ /* 0x000f280000300a00 */
[----:B------:R-:W-:Y:S04]  /*1ffe0*/  STL.64 [R1+0xce0], R10 ;  /* 0x000ce00a01007387 */ /* 0x000fe80000100a00 */
[----:B------:R-:W-:Y:S04]  /*1fff0*/  STL.64 [R1+0xce8], R74 ;  /* 0x000ce84a01007387 */ /* 0x000fe80000100a00 */
[----:B------:R-:W-:Y:S01]  /*20000*/  STL.64 [R1+0xcd8], R184 ;  /* 0x000cd8b801007387 */ /* 0x000fe20000100a00 */
[----:B------:R-:W-:-:S04]  /*20010*/  IMAD.WIDE R72, R4, 0x4, R40 ;  /* 0x0000000404487825 */ /* 0x000fc800078e0228 */
[C---:B------:R-:W-:Y:S02]  /*20020*/  IMAD.WIDE R200, R4.reuse, 0x4, R16 ;  /* 0x0000000404c87825 */ /* 0x040fe400078e0210 */
[----:B------:R-:W4:Y:S04]  /*20030*/  LDL.LU.64 R16, [R1+0x668] ;  /* 0x0006680001107983 */ /* 0x000f280000300a00 */
[----:B------:R-:W-:Y:S01]  /*20040*/  STL.64 [R1+0xcd0], R128 ;  /* 0x000cd08001007387 */ /* 0x000fe20000100a00 */
[----:B------:R-:W-:-:S03]  /*20050*/  IMAD.WIDE R182, R4, 0x4, R38 ;  /* 0x0000000404b67825 */ /* 0x000fc600078e0226 */
[----:B------:R-:W4:Y:S01]  /*20060*/  LDL.LU.64 R38, [R1+0x660] ;  /* 0x0006600001267983 */ /* 0x000f220000300a00 */
[----:B------:R-:W-:-:S03]  /*20070*/  IMAD.WIDE R126, R4, 0x4, R32 ;  /* 0x00000004047e7825 */ /* 0x000fc600078e0220 */
[----:B------:R-:W4:Y:S04]  /*20080*/  LDL.LU.64 R32, [R1+0x658] ;  /* 0x0006580001207983 */ /* 0x000f280000300a00 */
[----:B------:R-:W4:Y:S04]  /*20090*/  LDL.LU.64 R40, [R1+0x650] ;  /* 0x0006500001287983 */ /* 0x000f280000300a00 */
[----:B------:R-:W-:Y:S04]  /*200a0*/  STL.64 [R1+0xcc0], R200 ;  /* 0x000cc0c801007387 */ /* 0x000fe80000100a00 */
[----:B------:R-:W-:Y:S01]  /*200b0*/  STL.64 [R1+0xcc8], R72 ;  /* 0x000cc84801007387 */ /* 0x000fe20000100a00 */
[----:B---3--:R-:W-:-:S03]  /*200c0*/  IMAD.WIDE R70, R4, 0x4, R26 ;  /* 0x0000000404467825 */ /* 0x008fc600078e021a */
[----:B------:R-:W3:Y:S04]  /*200d0*/  LDL.LU.64 R26, [R1+0x648] ;  /* 0x00064800011a7983 */ /* 0x000ee80000300a00 */
[----:B------:R-:W-:Y:S01]  /*200e0*/  STL.64 [R1+0xcb8], R182 ;  /* 0x000cb8b601007387 */ /* 0x000fe20000100a00 */
[----:B--2---:R-:W-:-:S03]  /*200f0*/  IMAD.WIDE R156, R4, 0x4, R24 ;  /* 0x00000004049c7825 */ /* 0x004fc600078e0218 */
[----:B------:R-:W2:Y:S04]  /*20100*/  LDL.LU.64 R24, [R1+0x640] ;  /* 0x0006400001187983 */ /* 0x000ea80000300a00 */
[----:B------:R-:W-:Y:S01]  /*20110*/  STL.64 [R1+0xcb0], R126 ;  /* 0x000cb07e01007387 */ /* 0x000fe20000100a00 */
[----:B------:R-:W-:-:S03]  /*20120*/  IMAD.WIDE R180, R4, 0x4, R36 ;  /* 0x0000000404b47825 */ /* 0x000fc600078e0224 */
[----:B------:R-:W2:Y:S01]  /*20130*/  LDL.LU.64 R36, [R1+0x638] ;  /* 0x0006380001247983 */ /* 0x000ea20000300a00 */
[----:B----4-:R-:W-:-:S03]  /*20140*/  IMAD.WIDE R124, R4, 0x4, R20 ;  /* 0x00000004047c7825 */ /* 0x010fc600078e0214 */
[----:B------:R-:W4:Y:S04]  /*20150*/  LDL.LU.64 R20, [R1+0x630] ;  /* 0x0006300001147983 */ /* 0x000f280000300a00 */
[----:B------:R-:W-:Y:S04]  /*20160*/  STL.64 [R1+0xca0], R156 ;  /* 0x000ca09c01007387 */ /* 0x000fe80000100a00 */
[----:B------:R-:W-:Y:S01]  /*20170*/  STL.64 [R1+0xca8], R70 ;  /* 0x000ca84601007387 */ /* 0x000fe20000100a00 */
[----:B------:R-:W-:-:S03]  /*20180*/  IMAD.WIDE R68, R4, 0x4, R44 ;  /* 0x0000000404447825 */ /* 0x000fc600078e022c */
[----:B------:R-:W-:Y:S01]  /*20190*/  STL.64 [R1+0xc98], R180 ;  /* 0x000c98b401007387 */ /* 0x000fe20000100a00 */
[----:B------:R-:W-:-:S03]  /*201a0*/  IMAD.WIDE R6, R4, 0x4, R42 ;  /* 0x0000000404067825 */ /* 0x000fc600078e022a */
[----:B------:R-:W-:Y:S01]  /*201b0*/  STL.64 [R1+0xc90], R124 ;  /* 0x000c907c01007387 */ /* 0x000fe20000100a00 */
[----:B------:R-:W-:-:S03]  /*201c0*/  IMAD.WIDE R178, R4, 0x4, R34 ;  /* 0x0000000404b27825 */ /* 0x000fc600078e0222 */
[----:B------:R-:W4:Y:S01]  /*201d0*/  LDL.LU.64 R34, [R1+0x620] ;  /* 0x0006200001227983 */ /* 0x000f220000300a00 */
[----:B------:R-:W-:-:S03]  /*201e0*/  IMAD.WIDE R122, R4, 0x4, R28 ;  /* 0x00000004047a7825 */ /* 0x000fc600078e021c */
[----:B------:R-:W4:Y:S04]  /*201f0*/  LDL.LU.64 R28, [R1+0x618] ;  /* 0x00061800011c7983 */ /* 0x000f280000300a00 */
[----:B------:R-:W-:Y:S04]  /*20200*/  STL.64 [R1+0xc80], R6 ;  /* 0x000c800601007387 */ /* 0x000fe80000100a00 */
[----:B------:R-:W-:Y:S01]  /*20210*/  STL.64 [R1+0xc88], R68 ;  /* 0x000c884401007387 */ /* 0x000fe20000100a00 */
[----:B------:R-:W-:-:S03]  /*20220*/  IMAD.WIDE R66, R4, 0x4, R16 ;  /* 0x0000000404427825 */ /* 0x000fc600078e0210 */
[----:B------:R-:W4:Y:S04]  /*20230*/  LDL.LU.64 R16, [R1+0x610] ;  /* 0x0006100001107983 */ /* 0x000f280000300a00 */
[----:B------:R-:W-:Y:S01]  /*20240*/  STL.64 [R1+0xc78], R178 ;  /* 0x000c78b201007387 */ /* 0x000fe20000100a00 */
[----:B------:R-:W-:-:S03]  /*20250*/  IMAD.WIDE R18, R4, 0x4, R38 ;  /* 0x0000000404127825 */ /* 0x000fc600078e0226 */
[----:B------:R-:W4:Y:S01]  /*20260*/  LDL.LU.64 R38, [R1+0x600] ;  /* 0x0006000001267983 */ /* 0x000f220000300a00 */
[----:B------:R-:W-:-:S03]  /*20270*/  IMAD.WIDE R176, R4, 0x4, R32 ;  /* 0x0000000404b07825 */ /* 0x000fc600078e0220 */
[----:B------:R-:W-:Y:S04]  /*20280*/  STL.64 [R1+0xc70], R122 ;  /* 0x000c707a01007387 */ /* 0x000fe80000100a00 */
[----:B------:R-:W4:Y:S01]  /*20290*/  LDL.LU.64 R32, [R1+0x5f8] ;  /* 0x0005f80001207983 */ /* 0x000f220000300a00 */
[----:B------:R-:W-:-:S03]  /*202a0*/  IMAD.WIDE R120, R4, 0x4, R40 ;  /* 0x0000000404787825 */ /* 0x000fc600078e0228 */
[----:B------:R-:W-:Y:S04]  /*202b0*/  STL.64 [R1+0xc60], R18 ;  /* 0x000c601201007387 */ /* 0x000fe80000100a00 */
[----:B------:R-:W-:Y:S01]  /*202c0*/  STL.64 [R1+0xc68], R66 ;  /* 0x000c684201007387 */ /* 0x000fe20000100a00 */
[----:B---3--:R-:W-:-:S03]  /*202d0*/  IMAD.WIDE R64, R4, 0x4, R26 ;  /* 0x0000000404407825 */ /* 0x008fc600078e021a */
[----:B------:R-:W3:Y:S04]  /*202e0*/  LDL.LU.64 R26, [R1+0x5f0] ;  /* 0x0005f000011a7983 */ /* 0x000ee80000300a00 */
[----:B------:R-:W-:Y:S04]  /*202f0*/  STL.64 [R1+0xc58], R176 ;  /* 0x000c58b001007387 */ /* 0x000fe80000100a00 */
[----:B------:R-:W3:Y:S01]  /*20300*/  LDL.LU.64 R44, [R1+0x5e8] ;  /* 0x0005e800012c7983 */ /* 0x000ee20000300a00 */
[----:B--2---:R-:W-:-:S03]  /*20310*/  IMAD.WIDE R30, R4, 0x4, R24 ;  /* 0x00000004041e7825 */ /* 0x004fc600078e0218 */
[----:B------:R-:W2:Y:S04]  /*20320*/  LDL.LU.64 R40, [R1+0x5e0] ;  /* 0x0005e00001287983 */ /* 0x000ea80000300a00 */
[----:B------:R-:W2:Y:S04]  /*20330*/  LDL.LU.64 R24, [R1+0x5d8] ;  /* 0x0005d80001187983 */ /* 0x000ea80000300a00 */
[----:B------:R-:W-:Y:S01]  /*20340*/  STL.64 [R1+0xc50], R120 ;  /* 0x000c507801007387 */ /* 0x000fe20000100a00 */
[----:B----4-:R-:W-:-:S03]  /*20350*/  IMAD.WIDE R118, R4, 0x4, R20 ;  /* 0x0000000404767825 */ /* 0x010fc600078e0214 */
[----:B------:R-:W4:Y:S01]  /*20360*/  LDL.LU.64 R20, [R1+0x5d0] ;  /* 0x0005d00001147983 */ /* 0x000f220000300a00 */
[----:B------:R-:W-:-:S03]  /*20370*/  IMAD.WIDE R174, R4, 0x4, R36 ;  /* 0x0000000404ae7825 */ /* 0x000fc600078e0224 */
[----:B------:R-:W-:Y:S04]  /*20380*/  STL.64 [R1+0xc40], R30 ;  /* 0x000c401e01007387 */ /* 0x000fe80000100a00 */
[----:B------:R-:W-:Y:S04]  /*20390*/  STL.64 [R1+0xc48], R64 ;  /* 0x000c484001007387 */ /* 0x000fe80000100a00 */
[----:B------:R-:W-:Y:S04]  /*203a0*/  STL.64 [R1+0xc38], R174 ;  /* 0x000c38ae01007387 */ /* 0x000fe80000100a00 */
[----:B------:R-:W4:Y:S01]  /*203b0*/  LDL.LU.64 R36, [R1+0x5c8] ;  /* 0x0005c80001247983 */ /* 0x000f220000300a00 */
[----:B------:R-:W-:-:S03]  /*203c0*/  IMAD.WIDE R14, R4, 0x4, R34 ;  /* 0x00000004040e7825 */ /* 0x000fc600078e0222 */
[----:B------:R-:W4:Y:S01]  /*203d0*/  LDL.LU.64 R34, [R1+0x5c0] ;  /* 0x0005c00001227983 */ /* 0x000f220000300a00 */
[----:B------:R-:W-:-:S03]  /*203e0*/  IMAD.WIDE R172, R4, 0x4, R28 ;  /* 0x0000000404ac7825 */ /* 0x000fc600078e021c */
        /* <DEDUP_REMOVED lines=8> */
[----:B------:R-:W4:Y:S01]  /*20470*/  LDL.LU.64 R38, [R1+0x590] ;  /* 0x0005900001267983 */ /* 0x000f220000300a00 */
[----:B------:R-:W-:-:S03]  /*20480*/  IMAD.WIDE R170, R4, 0x4, R32 ;  /* 0x0000000404aa7825 */ /* 0x000fc600078e0220 */
[----:B------:R-:W4:Y:S04]  /*20490*/  LDL.LU.64 R32, [R1+0x578] ;  /* 0x0005780001207983 */ /* 0x000f280000300a00 */
[----:B------:R-:W-:Y:S04]  /*204a0*/  STL.64 [R1+0xc10], R116 ;  /* 0x000c107401007387 */ /* 0x000fe80000100a00 */
[----:B------:R-:W-:Y:S01]  /*204b0*/  STL.64 [R1+0xc00], R12 ;  /* 0x000c000c01007387 */ /* 0x000fe20000100a00 */
[----:B---3--:R-:W-:-:S03]  /*204c0*/  IMAD.WIDE R114, R4, 0x4, R26 ;  /* 0x0000000404727825 */ /* 0x008fc600078e021a */
[----:B------:R-:W3:Y:S04]  /*204d0*/  LDL.LU.64 R26, [R1+0x560] ;  /* 0x00056000011a7983 */ /* 0x000ee80000300a00 */
[----:B------:R-:W-:Y:S01]  /*204e0*/  STL.64 [R1+0xbf8], R170 ;  /* 0x000bf8aa01007387 */ /* 0x000fe20000100a00 */
[----:B------:R-:W-:-:S03]  /*204f0*/  IMAD.WIDE R62, R4, 0x4, R44 ;  /* 0x00000004043e7825 */ /* 0x000fc600078e022c */
[----:B------:R-:W3:Y:S01]  /*20500*/  LDL.LU.64 R44, [R1+0x548] ;  /* 0x00054800012c7983 */ /* 0x000ee20000300a00 */
[----:B--2---:R-:W-:-:S03]  /*20510*/  IMAD.WIDE R232, R4, 0x4, R40 ;  /* 0x0000000404e87825 */ /* 0x004fc600078e0228 */
[----:B------:R-:W-:Y:S04]  /*20520*/  STL.64 [R1+0xbf0], R114 ;  /* 0x000bf07201007387 */ /* 0x000fe80000100a00 */
[----:B------:R-:W2:Y:S01]  /*20530*/  LDL.LU.64 R40, [R1+0x530] ;  /* 0x0005300001287983 */ /* 0x000ea20000300a00 */
[----:B------:R-:W-:-:S04]  /*20540*/  IMAD.WIDE R168, R4, 0x4, R24 ;  /* 0x0000000404a87825 */ /* 0x000fc800078e0218 */
[C---:B----4-:R-:W-:Y:S02]  /*20550*/  IMAD.WIDE R112, R4.reuse, 0x4, R20 ;  /* 0x0000000404707825 */ /* 0x050fe400078e0214 */
[----:B------:R-:W4:Y:S04]  /*20560*/  LDL.LU.64 R20, [R1+0x518] ;  /* 0x0005180001147983 */ /* 0x000f280000300a00 */
[----:B------:R-:W2:Y:S04]  /*20570*/  LDL.LU.64 R24, [R1+0x500] ;  /* 0x0005000001187983 */ /* 0x000ea80000300a00 */
[----:B------:R-:W-:Y:S04]  /*20580*/  STL.64 [R1+0xbe0], R232 ;  /* 0x000be0e801007387 */ /* 0x000fe80000100a00 */
[----:B------:R-:W-:Y:S01]  /*20590*/  STL.64 [R1+0xbe8], R62 ;  /* 0x000be83e01007387 */ /* 0x000fe20000100a00 */
[----:B------:R-:W-:-:S03]  /*205a0*/  IMAD.WIDE R60, R4, 0x4, R36 ;  /* 0x00000004043c7825 */ /* 0x000fc600078e0224 */
[----:B------:R-:W-:Y:S04]  /*205b0*/  STL.64 [R1+0xbd8], R168 ;  /* 0x000bd8a801007387 */ /* 0x000fe80000100a00 */
[----:B------:R-:W-:Y:S04]  /*205c0*/  STL.64 [R1+0xbd0], R112 ;  /* 0x000bd07001007387 */ /* 0x000fe80000100a00 */
[----:B------:R-:W2:Y:S01]  /*205d0*/  LDL.LU.64 R36, [R1+0x4e8] ;  /* 0x0004e80001247983 */ /* 0x000ea20000300a00 */
[----:B------:R-:W-:-:S03]  /*205e0*/  IMAD.WIDE R230, R4, 0x4, R34 ;  /* 0x0000000404e67825 */ /* 0x000fc600078e0222 */
[----:B------:R-:W2:Y:S01]  /*205f0*/  LDL.LU.64 R34, [R1+0x4e0] ;  /* 0x0004e00001227983 */ /* 0x000ea20000300a00 */
[----:B------:R-:W-:-:S04]  /*20600*/  IMAD.WIDE R166, R4, 0x4, R28 ;  /* 0x0000000404a67825 */ /* 0x000fc800078e021c */
[C---:B------:R-:W-:Y:S02]  /*20610*/  IMAD.WIDE R246, R4.reuse, 0x4, R16 ;  /* 0x0000000404f67825 */ /* 0x040fe400078e0210 */
[----:B------:R-:W2:Y:S04]  /*20620*/  LDL.LU.64 R16, [R1+0x4d8] ;  /* 0x0004d80001107983 */ /* 0x000ea80000300a00 */
[----:B------:R-:W2:Y:S04]  /*20630*/  LDL.LU.64 R28, [R1+0x4d0] ;  /* 0x0004d000011c7983 */ /* 0x000ea80000300a00 */
[----:B------:R-:W-:Y:S04]  /*20640*/  STL.64 [R1+0xbc0], R230 ;  /* 0x000bc0e601007387 */ /* 0x000fe80000100a00 */
[----:B------:R-:W-:Y:S01]  /*20650*/  STL.64 [R1+0xbc8], R60 ;  /* 0x000bc83c01007387 */ /* 0x000fe20000100a00 */
[----:B------:R-:W-:-:S03]  /*20660*/  IMAD.WIDE R58, R4, 0x4, R42 ;  /* 0x00000004043a7825 */ /* 0x000fc600078e022a */
[----:B------:R-:W-:Y:S01]  /*20670*/  STL.64 [R1+0xbb8], R166 ;  /* 0x000bb8a601007387 */ /* 0x000fe20000100a00 */
[----:B------:R-:W-:-:S03]  /*20680*/  IMAD.WIDE R228, R4, 0x4, R38 ;  /* 0x0000000404e47825 */ /* 0x000fc600078e0226 */
[----:B------:R-:W-:Y:S01]  /*20690*/  STL.64 [R1+0xbb0], R246 ;  /* 0x000bb0f601007387 */ /* 0x000fe20000100a00 */
[----:B------:R-:W-:-:S03]  /*206a0*/  IMAD.WIDE R164, R4, 0x4, R32 ;  /* 0x0000000404a47825 */ /* 0x000fc600078e0220 */
[----:B------:R-:W2:Y:S04]  /*206b0*/  LDL.LU.64 R32, [R1+0x4c8] ;  /* 0x0004c80001207983 */ /* 0x000ea80000300a00 */
[----:B------:R-:W2:Y:S04]  /*206c0*/  LDL.LU.64 R42, [R1+0x4c0] ;  /* 0x0004c000012a7983 */ /* 0x000ea80000300a00 */
[----:B------:R-:W2:Y:S01]  /*206d0*/  LDL.LU.64 R38, [R1+0x4b8] ;  /* 0x0004b80001267983 */ /* 0x000ea20000300a00 */
[----:B---3--:R-:W-:-:S03]  /*206e0*/  IMAD.WIDE R248, R4, 0x4, R26 ;  /* 0x0000000404f87825 */ /* 0x008fc600078e021a */
[----:B------:R-:W3:Y:S04]  /*206f0*/  LDL.LU.64 R26, [R1+0x4b0] ;  /* 0x0004b000011a7983 */ /* 0x000ee80000300a00 */
[----:B------:R-:W-:Y:S04]  /*20700*/  STL.64 [R1+0xba0], R228 ;  /* 0x000ba0e401007387 */ /* 0x000fe80000100a00 */
[----:B------:R-:W-:Y:S01]  /*20710*/  STL.64 [R1+0xba8], R58 ;  /* 0x000ba83a01007387 */ /* 0x000fe20000100a00 */
[----:B------:R-:W-:-:S03]  /*20720*/  IMAD.WIDE R56, R4, 0x4, R44 ;  /* 0x0000000404387825 */ /* 0x000fc600078e022c */
[----:B------:R-:W-:Y:S04]  /*20730*/  STL.64 [R1+0xb98], R164 ;  /* 0x000b98a401007387 */ /* 0x000fe80000100a00 */
[----:B------:R-:W-:Y:S01]  /*20740*/  STL.64 [R1+0xb90], R248 ;  /* 0x000b90f801007387 */ /* 0x000fe20000100a00 */
[----:B----4-:R-:W-:-:S03]  /*20750*/  IMAD.WIDE R162, R4, 0x4, R20 ;  /* 0x0000000404a27825 */ /* 0x010fc600078e0214 */
[----:B------:R-:W4:Y:S01]  /*20760*/  LDL.LU.64 R20, [R1+0x4a8] ;  /* 0x0004a80001147983 */ /* 0x000f220000300a00 */
[----:B--2---:R-:W-:-:S03]  /*20770*/  IMAD.WIDE R250, R4, 0x4, R24 ;  /* 0x0000000404fa7825 */ /* 0x004fc600078e0218 */
[----:B------:R-:W2:Y:S04]  /*20780*/  LDL.LU.64 R48, [R1+0x4a0] ;  /* 0x0004a00001307983 */ /* 0x000ea80000300a00 */
[----:B------:R-:W4:Y:S04]  /*20790*/  LDL.LU.64 R44, [R1+0x498] ;  /* 0x00049800012c7983 */ /* 0x000f280000300a00 */
[----:B------:R-:W2:Y:S01]  /*207a0*/  LDL.LU.64 R24, [R1+0x490] ;  /* 0x0004900001187983 */ /* 0x000ea20000300a00 */
[----:B------:R-:W-:-:S05]  /*207b0*/  IMAD.WIDE R226, R4, 0x4, R40 ;  /* 0x0000000404e27825 */ /* 0x000fca00078e0228 */
[----:B------:R-:W-:Y:S04]  /*207c0*/  STL.64 [R1+0xb80], R226 ;  /* 0x000b80e201007387 */ /* 0x000fe80000100a00 */
[----:B------:R-:W-:Y:S01]  /*207d0*/  STL.64 [R1+0xb88], R56 ;  /* 0x000b883801007387 */ /* 0x000fe20000100a00 */
[----:B------:R-:W-:-:S03]  /*207e0*/  IMAD.WIDE R36, R4, 0x4, R36 ;  /* 0x0000000404247825 */ /* 0x000fc600078e0224 */
[----:B------:R-:W-:Y:S04]  /*207f0*/  STL.64 [R1+0xb78], R162 ;  /* 0x000b78a201007387 */ /* 0x000fe80000100a00 */
[----:B------:R-:W-:Y:S01]  /*20800*/  STL.64 [R1+0xb70], R250 ;  /* 0x000b70fa01007387 */ /* 0x000fe20000100a00 */
[----:B------:R-:W-:-:S04]  /*20810*/  IMAD.WIDE R224, R4, 0x4, R34 ;  /* 0x0000000404e07825 */ /* 0x000fc800078e0222 */
[C---:B------:R-:W-:Y:S02]  /*20820*/  IMAD.WIDE R160, R4.reuse, 0x4, R16 ;  /* 0x0000000404a07825 */ /* 0x040fe400078e0210 */
[----:B------:R-:W4:Y:S02]  /*20830*/  LDL.LU.64 R16, [R1+0x488] ;  /* 0x0004880001107983 */ /* 0x000f240000300a00 */
[C---:B------:R-:W-:Y:S02]  /*20840*/  IMAD.WIDE R110, R4.reuse, 0x4, R28 ;  /* 0x00000004046e7825 */ /* 0x040fe400078e021c */
[----:B------:R-:W4:Y:S04]  /*20850*/  LDL.LU.64 R40, [R1+0x480] ;  /* 0x0004800001287983 */ /* 0x000f280000300a00 */
[----:B------:R-:W4:Y:S04]  /*20860*/  LDL.LU.64 R34, [R1+0x478] ;  /* 0x0004780001227983 */ /* 0x000f280000300a00 */
        /* <DEDUP_REMOVED lines=8> */
[----:B------:R-:W4:Y:S04]  /*208f0*/  LDL.LU.64 R46, [R1+0x468] ;  /* 0x00046800012e7983 */ /* 0x000f280000300a00 */
[----:B------:R-:W4:Y:S04]  /*20900*/  LDL.LU.64 R42, [R1+0x460] ;  /* 0x00046000012a7983 */ /* 0x000f280000300a00 */
[----:B------:R-:W4:Y:S01]  /*20910*/  LDL.LU.64 R38, [R1+0x458] ;  /* 0x0004580001267983 */ /* 0x000f220000300a00 */
[----:B---3--:R-:W-:-:S03]  /*20920*/  IMAD.WIDE R108, R4, 0x4, R26 ;  /* 0x00000004046c7825 */ /* 0x008fc600078e021a */
[----:B------:R-:W3:Y:S04]  /*20930*/  LDL.LU.64 R26, [R1+0x448] ;  /* 0x00044800011a7983 */ /* 0x000ee80000300a00 */
[----:B------:R-:W-:Y:S04]  /*20940*/  STL.64 [R1+0xb40], R222 ;  /* 0x000b40de01007387 */ /* 0x000fe80000100a00 */
[----:B------:R-:W-:Y:S04]  /*20950*/  STL.64 [R1+0xb48], R32 ;  /* 0x000b482001007387 */ /* 0x000fe80000100a00 */
[----:B------:R-:W-:Y:S04]  /*20960*/  STL.64 [R1+0xb38], R158 ;  /* 0x000b389e01007387 */ /* 0x000fe80000100a00 */
[----:B------:R-:W-:Y:S04]  /*20970*/  STL.64 [R1+0xb30], R108 ;  /* 0x000b306c01007387 */ /* 0x000fe80000100a00 */
[----:B------:R-:W3:Y:S04]  /*20980*/  LDL.LU.64 R52, [R1+0x438] ;  /* 0x0004380001347983 */ /* 0x000ee80000300a00 */
[----:B------:R-:W3:Y:S01]  /*20990*/  LDL.LU.64 R50, [R1+0x428] ;  /* 0x0004280001327983 */ /* 0x000ee20000300a00 */
[----:B--2---:R-:W-:-:S03]  /*209a0*/  IMAD.WIDE R106, R4, 0x4, R24 ;  /* 0x00000004046a7825 */ /* 0x004fc600078e0218 */
[----:B------:R-:W2:Y:S01]  /*209b0*/  LDL.LU.64 R24, [R1+0x418] ;  /* 0x0004180001187983 */ /* 0x000ea20000300a00 */
[----:B------:R-:W-:-:S03]  /*209c0*/  IMAD.WIDE R220, R4, 0x4, R48 ;  /* 0x0000000404dc7825 */ /* 0x000fc600078e0230 */
[----:B------:R-:W2:Y:S01]  /*209d0*/  LDL.LU.64 R48, [R1+0x408] ;  /* 0x0004080001307983 */ /* 0x000ea20000300a00 */
[----:B----4-:R-:W-:-:S04]  /*209e0*/  IMAD.WIDE R20, R4, 0x4, R20 ;  /* 0x0000000404147825 */ /* 0x010fc800078e0214 */
[C---:B------:R-:W-:Y:S01]  /*209f0*/  IMAD.WIDE R150, R4.reuse, 0x4, R44 ;  /* 0x0000000404967825 */ /* 0x040fe200078e022c */
[----:B------:R-:W-:Y:S04]  /*20a00*/  STL.64 [R1+0xb20], R220 ;  /* 0x000b20dc01007387 */ /* 0x000fe80000100a00 */
[----:B------:R-:W-:Y:S04]  /*20a10*/  STL.64 [R1+0xb28], R20 ;  /* 0x000b281401007387 */ /* 0x000fe80000100a00 */
[----:B------:R-:W-:Y:S04]  /*20a20*/  STL.64 [R1+0xb18], R150 ;  /* 0x000b189601007387 */ /* 0x000fe80000100a00 */
[----:B------:R-:W4:Y:S04]  /*20a30*/  LDL.LU.64 R44, [R1+0x3f8] ;  /* 0x0003f800012c7983 */ /* 0x000f280000300a00 */
[----:B------:R-:W-:Y:S01]  /*20a40*/  STL.64 [R1+0xb10], R106 ;  /* 0x000b106a01007387 */ /* 0x000fe20000100a00 */
[----:B------:R-:W-:-:S04]  /*20a50*/  IMAD.WIDE R16, R4, 0x4, R16 ;  /* 0x0000000404107825 */ /* 0x000fc800078e0210 */
[C---:B------:R-:W-:Y:S02]  /*20a60*/  IMAD.WIDE R218, R4.reuse, 0x4, R40 ;  /* 0x0000000404da7825 */ /* 0x040fe400078e0228 */
[----:B------:R-:W4:Y:S02]  /*20a70*/  LDL.LU.64 R40, [R1+0x3e8] ;  /* 0x0003e80001287983 */ /* 0x000f240000300a00 */
[C---:B------:R-:W-:Y:S02]  /*20a80*/  IMAD.WIDE R148, R4.reuse, 0x4, R34 ;  /* 0x0000000404947825 */ /* 0x040fe400078e0222 */
[----:B------:R-:W4:Y:S02]  /*20a90*/  LDL.LU.64 R34, [R1+0x3d8] ;  /* 0x0003d80001227983 */ /* 0x000f240000300a00 */
[C---:B------:R-:W-:Y:S02]  /*20aa0*/  IMAD.WIDE R104, R4.reuse, 0x4, R28 ;  /* 0x0000000404687825 */ /* 0x040fe400078e021c */
[----:B------:R-:W4:Y:S04]  /*20ab0*/  LDL.LU.64 R28, [R1+0x3c8] ;  /* 0x0003c800011c7983 */ /* 0x000f280000300a00 */
        /* <DEDUP_REMOVED lines=9> */
[----:B------:R-:W4:Y:S01]  /*20b50*/  LDL.LU.64 R38, [R1+0x398] ;  /* 0x0003980001267983 */ /* 0x000f220000300a00 */
[----:B---3--:R-:W-:-:S03]  /*20b60*/  IMAD.WIDE R102, R4, 0x4, R26 ;  /* 0x0000000404667825 */ /* 0x008fc600078e021a */
[----:B------:R-:W3:Y:S04]  /*20b70*/  LDL.LU.64 R26, [R1+0x388] ;  /* 0x00038800011a7983 */ /* 0x000ee80000300a00 */
[----:B------:R-:W-:Y:S04]  /*20b80*/  STL.64 [R1+0xae0], R216 ;  /* 0x000ae0d801007387 */ /* 0x000fe80000100a00 */
[----:B------:R-:W-:Y:S04]  /*20b90*/  STL.64 [R1+0xae8], R54 ;  /* 0x000ae83601007387 */ /* 0x000fe80000100a00 */
[----:B------:R-:W-:Y:S04]  /*20ba0*/  STL.64 [R1+0xad8], R146 ;  /* 0x000ad89201007387 */ /* 0x000fe80000100a00 */
[----:B------:R-:W-:Y:S01]  /*20bb0*/  STL.64 [R1+0xad0], R102 ;  /* 0x000ad06601007387 */ /* 0x000fe20000100a00 */
[----:B--2---:R-:W-:-:S03]  /*20bc0*/  IMAD.WIDE R144, R4, 0x4, R24 ;  /* 0x0000000404907825 */ /* 0x004fc600078e0218 */
[----:B------:R-:W2:Y:S01]  /*20bd0*/  LDL.LU.64 R24, [R1+0x378] ;  /* 0x0003780001187983 */ /* 0x000ea20000300a00 */
[----:B------:R-:W-:-:S03]  /*20be0*/  IMAD.WIDE R214, R4, 0x4, R50 ;  /* 0x0000000404d67825 */ /* 0x000fc600078e0232 */
[----:B------:R-:W2:Y:S01]  /*20bf0*/  LDL.LU.64 R94, [R1+0x368] ;  /* 0x00036800015e7983 */ /* 0x000ea20000300a00 */
[----:B------:R-:W-:-:S03]  /*20c00*/  IMAD.WIDE R52, R4, 0x4, R52 ;  /* 0x0000000404347825 */ /* 0x000fc600078e0234 */
[----:B------:R-:W-:Y:S01]  /*20c10*/  STL.64 [R1+0xac0], R214 ;  /* 0x000ac0d601007387 */ /* 0x000fe20000100a00 */
[----:B------:R-:W-:-:S03]  /*20c20*/  IMAD.WIDE R100, R4, 0x4, R48 ;  /* 0x0000000404647825 */ /* 0x000fc600078e0230 */
[----:B------:R-:W-:Y:S04]  /*20c30*/  STL.64 [R1+0xac8], R52 ;  /* 0x000ac83401007387 */ /* 0x000fe80000100a00 */
[----:B------:R-:W2:Y:S04]  /*20c40*/  LDL.LU.64 R92, [R1+0x358] ;  /* 0x00035800015c7983 */ /* 0x000ea80000300a00 */
[----:B------:R-:W2:Y:S01]  /*20c50*/  LDL.LU.64 R88, [R1+0x350] ;  /* 0x0003500001587983 */ /* 0x000ea20000300a00 */
[----:B----4-:R-:W-:-:S03]  /*20c60*/  IMAD.WIDE R50, R4, 0x4, R44 ;  /* 0x0000000404327825 */ /* 0x010fc600078e022c */
        /* <DEDUP_REMOVED lines=13> */
[----:B------:R-:W-:-:S04]  /*20d40*/  IMAD.WIDE R48, R4, 0x4, R46 ;  /* 0x0000000404307825 */ /* 0x000fc800078e022e */
[C---:B------:R-:W-:Y:S02]  /*20d50*/  IMAD.WIDE R210, R4.reuse, 0x4, R42 ;  /* 0x0000000404d27825 */ /* 0x040fe400078e022a */
[----:B------:R-:W4:Y:S02]  /*20d60*/  LDL.LU.64 R42, [R1+0x328] ;  /* 0x00032800012a7983 */ /* 0x000f240000300a00 */
[C---:B------:R-:W-:Y:S02]  /*20d70*/  IMAD.WIDE R236, R4.reuse, 0x4, R38 ;  /* 0x0000000404ec7825 */ /* 0x040fe400078e0226 */
[----:B------:R-:W4:Y:S04]  /*20d80*/  LDL.LU.64 R90, [R1+0x320] ;  /* 0x00032000015a7983 */ /* 0x000f280000300a00 */
[----:B------:R-:W4:Y:S01]  /*20d90*/  LDL.LU.64 R38, [R1+0x318] ;  /* 0x0003180001267983 */ /* 0x000f220000300a00 */
[----:B---3--:R-:W-:-:S03]  /*20da0*/  IMAD.WIDE R96, R4, 0x4, R26 ;  /* 0x0000000404607825 */ /* 0x008fc600078e021a */
[----:B------:R-:W3:Y:S04]  /*20db0*/  LDL.LU.64 R26, [R1+0x310] ;  /* 0x00031000011a7983 */ /* 0x000ee80000300a00 */
[----:B------:R-:W-:Y:S04]  /*20dc0*/  STL.64 [R1+0xa80], R210 ;  /* 0x000a80d201007387 */ /* 0x000fe80000100a00 */
[----:B------:R-:W-:Y:S01]  /*20dd0*/  STL.64 [R1+0xa88], R48 ;  /* 0x000a883001007387 */ /* 0x000fe20000100a00 */
[----:B--2---:R-:W-:-:S03]  /*20de0*/  IMAD.WIDE R46, R4, 0x4, R24 ;  /* 0x00000004042e7825 */ /* 0x004fc600078e0218 */
[----:B------:R-:W2:Y:S04]  /*20df0*/  LDL.LU.64 R24, [R1+0x308] ;  /* 0x0003080001187983 */ /* 0x000ea80000300a00 */
[----:B------:R-:W-:Y:S04]  /*20e00*/  STL.64 [R1+0xa78], R236 ;  /* 0x000a78ec01007387 */ /* 0x000fe80000100a00 */
[----:B------:R-:W2:Y:S01]  /*20e10*/  LDL.LU.64 R202, [R1+0x300] ;  /* 0x0003000001ca7983 */ /* 0x000ea20000300a00 */
[----:B------:R-:W-:-:S03]  /*20e20*/  IMAD.WIDE R208, R4, 0x4, R94 ;  /* 0x0000000404d07825 */ /* 0x000fc600078e025e */
[----:B------:R-:W-:Y:S01]  /*20e30*/  STL.64 [R1+0xa70], R96 ;  /* 0x000a706001007387 */ /* 0x000fe20000100a00 */
[----:B------:R-:W-:-:S03]  /*20e40*/  IMAD.WIDE R238, R4, 0x4, R92 ;  /* 0x0000000404ee7825 */ /* 0x000fc600078e025c */
[----:B------:R-:W2:Y:S01]  /*20e50*/  LDL.LU.64 R244, [R1+0x2f8] ;  /* 0x0002f80001f47983 */ /* 0x000ea20000300a00 */
[----:B------:R-:W-:-:S03]  /*20e60*/  IMAD.WIDE R94, R4, 0x4, R88 ;  /* 0x00000004045e7825 */ /* 0x000fc600078e0258 */
[----:B------:R-:W2:Y:S04]  /*20e70*/  LDL.LU.64 R88, [R1+0x2f0] ;  /* 0x0002f00001587983 */ /* 0x000ea80000300a00 */
[----:B------:R-:W-:Y:S04]  /*20e80*/  STL.64 [R1+0xa60], R208 ;  /* 0x000a60d001007387 */ /* 0x000fe80000100a00 */
[----:B------:R-:W-:Y:S04]  /*20e90*/  STL.64 [R1+0xa68], R46 ;  /* 0x000a682e01007387 */ /* 0x000fe80000100a00 */
[----:B------:R-:W-:Y:S01]  /*20ea0*/  STL.64 [R1+0xa58], R238 ;  /* 0x000a58ee01007387 */ /* 0x000fe20000100a00 */
[----:B----4-:R-:W-:-:S04]  /*20eb0*/  IMAD.WIDE R44, R4, 0x4, R44 ;  /* 0x00000004042c7825 */ /* 0x010fc800078e022c */
[C---:B------:R-:W-:Y:S02]  /*20ec0*/  IMAD.WIDE R206, R4.reuse, 0x4, R40 ;  /* 0x0000000404ce7825 */ /* 0x040fe400078e0228 */
[----:B------:R-:W4:Y:S04]  /*20ed0*/  LDL.LU.64 R40, [R1+0x2e8] ;  /* 0x0002e80001287983 */ /* 0x000f280000300a00 */
[----:B------:R-:W-:Y:S01]  /*20ee0*/  STL.64 [R1+0xa50], R94 ;  /* 0x000a505e01007387 */ /* 0x000fe20000100a00 */
[----:B------:R-:W-:-:S03]  /*20ef0*/  IMAD.WIDE R240, R4, 0x4, R34 ;  /* 0x0000000404f07825 */ /* 0x000fc600078e0222 */
[----:B-1----:R-:W4:Y:S01]  /*20f00*/  LDL.LU.64 R194, [R1+0xe00] ;  /* 0x000e000001c27983 */ /* 0x002f220000300a00 */
[----:B------:R-:W-:-:S03]  /*20f10*/  IMAD.WIDE R92, R4, 0x4, R28 ;  /* 0x00000004045c7825 */ /* 0x000fc600078e021c */
[----:B------:R-:W4:Y:S04]  /*20f20*/  LDL.LU.64 R34, [R1+0xdf8] ;  /* 0x000df80001227983 */ /* 0x000f280000300a00 */
[----:B------:R-:W4:Y:S04]  /*20f30*/  LDL.LU.64 R28, [R1+0xdf0] ;  /* 0x000df000011c7983 */ /* 0x000f280000300a00 */
[----:B------:R-:W-:Y:S04]  /*20f40*/  STL.64 [R1+0xa40], R206 ;  /* 0x000a40ce01007387 */ /* 0x000fe80000100a00 */
[----:B------:R-:W-:Y:S04]  /*20f50*/  STL.64 [R1+0xa48], R44 ;  /* 0x000a482c01007387 */ /* 0x000fe80000100a00 */
[----:B------:R-:W-:Y:S01]  /*20f60*/  STL.64 [R1+0xa38], R240 ;  /* 0x000a38f001007387 */ /* 0x000fe20000100a00 */
[----:B------:R-:W-:-:S04]  /*20f70*/  IMAD.WIDE R42, R4, 0x4, R42 ;  /* 0x00000004042a7825 */ /* 0x000fc800078e022a */
[C---:B------:R-:W-:Y:S01]  /*20f80*/  IMAD.WIDE R204, R4.reuse, 0x4, R90 ;  /* 0x0000000404cc7825 */ /* 0x040fe200078e025a */
[----:B------:R-:W-:Y:S03]  /*20f90*/  STL.64 [R1+0xa30], R92 ;  /* 0x000a305c01007387 */ /* 0x000fe60000100a00 */
[----:B------:R-:W-:-:S04]  /*20fa0*/  IMAD.WIDE R242, R4, 0x4, R38 ;  /* 0x0000000404f27825 */ /* 0x000fc800078e0226 */
[C---:B---3--:R-:W-:Y:S02]  /*20fb0*/  IMAD.WIDE R90, R4.reuse, 0x4, R26 ;  /* 0x00000004045a7825 */ /* 0x048fe400078e021a */
        /* <DEDUP_REMOVED lines=8> */
[----:B------:R-:W2:Y:S04]  /*21040*/  LDL.LU.64 R134, [R1+0xe58] ;  /* 0x000e580001867983 */ /* 0x000ea80000300a00 */
[----:B------:R-:W-:Y:S04]  /*21050*/  STL.64 [R1+0xa10], R90 ;  /* 0x000a105a01007387 */ /* 0x000fe80000100a00 */
[----:B------:R-:W2:Y:S04]  /*21060*/  LDL.LU.64 R190, [R1+0xe50] ;  /* 0x000e500001be7983 */ /* 0x000ea80000300a00 */
[----:B------:R-:W2:Y:S04]  /*21070*/  LDL.LU.64 R142, [R1+0xe48] ;  /* 0x000e4800018e7983 */ /* 0x000ea80000300a00 */
[----:B------:R-:W2:Y:S04]  /*21080*/  LDL.LU.64 R82, [R1+0xe40] ;  /* 0x000e400001527983 */ /* 0x000ea80000300a00 */
[----:B------:R-:W-:Y:S04]  /*21090*/  STL.64 [R1+0xa00], R202 ;  /* 0x000a00ca01007387 */ /* 0x000fe80000100a00 */
[----:B------:R-:W-:Y:S04]  /*210a0*/  STL.64 [R1+0xa08], R38 ;  /* 0x000a082601007387 */ /* 0x000fe80000100a00 */
[----:B------:R-:W2:Y:S01]  /*210b0*/  LDL.LU.64 R196, [R1+0xe38] ;  /* 0x000e380001c47983 */ /* 0x000ea20000300a00 */
[----:B------:R-:W-:-:S03]  /*210c0*/  IMAD.WIDE R244, R4, 0x4, R244 ;  /* 0x0000000404f47825 */ /* 0x000fc600078e02f4 */
[----:B------:R-:W2:Y:S01]  /*210d0*/  LDL.LU.64 R140, [R1+0xe30] ;  /* 0x000e3000018c7983 */ /* 0x000ea20000300a00 */
[----:B------:R-:W-:-:S03]  /*210e0*/  IMAD.WIDE R88, R4, 0x4, R88 ;  /* 0x0000000404587825 */ /* 0x000fc600078e0258 */
[----:B------:R-:W-:Y:S04]  /*210f0*/  STL.64 [R1+0x9f8], R244 ;  /* 0x0009f8f401007387 */ /* 0x000fe80000100a00 */
[----:B------:R-:W-:Y:S01]  /*21100*/  STL.64 [R1+0x9f0], R88 ;  /* 0x0009f05801007387 */ /* 0x000fe20000100a00 */
[----:B----4-:R-:W-:-:S03]  /*21110*/  IMAD.WIDE R40, R4, 0x4, R40 ;  /* 0x0000000404287825 */ /* 0x010fc600078e0228 */
[----:B------:R-:W4:Y:S04]  /*21120*/  LDL.LU.64 R136, [R1+0xe28] ;  /* 0x000e280001887983 */ /* 0x000f280000300a00 */
[----:B------:R-:W4:Y:S01]  /*21130*/  LDL.LU.64 R192, [R1+0xe20] ;  /* 0x000e200001c07983 */ /* 0x000f220000300a00 */
[----:B------:R-:W-:-:S03]  /*21140*/  IMAD.WIDE R76, R2, 0x4, R194 ;  /* 0x00000004024c7825 */ /* 0x000fc600078e02c2 */
[----:B------:R-:W4:Y:S01]  /*21150*/  LDL.LU.64 R84, [R1+0xe18] ;  /* 0x000e180001547983 */ /* 0x000f220000300a00 */
[----:B------:R-:W-:-:S03]  /*21160*/  IMAD.WIDE R78, R2, 0x4, R34 ;  /* 0x00000004024e7825 */ /* 0x000fc600078e0222 */
[----:B------:R-:W4:Y:S04]  /*21170*/  LDL.LU.64 R138, [R1+0xe10] ;  /* 0x000e1000018a7983 */ /* 0x000f280000300a00 */
[----:B------:R1:W-:Y:S01]  /*21180*/  STL.64 [R1+0x3f8], R76 ;  /* 0x0003f84c01007387 */ /* 0x0003e20000100a00 */
[----:B------:R-:W-:-:S03]  /*21190*/  IMAD.WIDE R8, R2, 0x4, R28 ;  /* 0x0000000402087825 */ /* 0x000fc600078e021c */
[----:B------:R-:W-:Y:S04]  /*211a0*/  STL.64 [R1+0x9e8], R40 ;  /* 0x0009e82801007387 */ /* 0x000fe80000100a00 */
[----:B------:R-:W4:Y:S04]  /*211b0*/  LDL.LU.64 R194, [R1+0xe08] ;  /* 0x000e080001c27983 */ /* 0x000f280000300a00 */
[----:B------:R-:W4:Y:S04]  /*211c0*/  LDL.LU.64 R28, [R1+0x2d8] ;  /* 0x0002d800011c7983 */ /* 0x000f280000300a00 */
[----:B------:R-:W-:Y:S04]  /*211d0*/  STL.64 [R1+0x438], R78 ;  /* 0x0004384e01007387 */ /* 0x000fe80000100a00 */
[----:B------:R-:W-:Y:S01]  /*211e0*/  LDGSTS.E [R153+0x70000], desc[UR8][R76.64], !P1 ;  /* 0x700000004c997fae */ /* 0x000fe2000c921848 */
[----:B---3--:R-:W-:-:S03]  /*211f0*/  IMAD.WIDE R80, R2, 0x4, R26 ;  /* 0x0000000402507825 */ /* 0x008fc600078e021a */
[----:B------:R-:W3:Y:S01]  /*21200*/  LDL.LU.64 R26, [R1+0x2d0] ;  /* 0x0002d000011a7983 */ /* 0x000ee20000300a00 */
[----:B--2---:R-:W-:-:S03]  /*21210*/  IMAD.WIDE R34, R2, 0x4, R24 ;  /* 0x0000000402227825 */ /* 0x004fc600078e0218 */
[----:B------:R-:W2:Y:S01]  /*21220*/  LDL.LU.64 R24, [R1+0x2c8] ;  /* 0x0002c80001187983 */ /* 0x000ea20000300a00 */
[----:B------:R-:W-:-:S03]  /*21230*/  IMAD.WIDE R86, R2, 0x4, R198 ;  /* 0x0000000402567825 */ /* 0x000fc600078e02c6 */
[----:B------:R-:W-:Y:S01]  /*21240*/  STL.64 [R1+0x478], R8 ;  /* 0x0004780801007387 */ /* 0x000fe20000100a00 */
[----:B------:R-:W-:-:S03]  /*21250*/  IMAD.WIDE R132, R2, 0x4, R134 ;  /* 0x0000000402847825 */ /* 0x000fc600078e0286 */
[----:B------:R-:W-:Y:S04]  /*21260*/  STL.64 [R1+0x4b8], R80 ;  /* 0x0004b85001007387 */ /* 0x000fe80000100a00 */
[----:B------:R1:W-:Y:S01]  /*21270*/  STL.64 [R1+0x3f0], R86 ;  /* 0x0003f05601007387 */ /* 0x0003e20000100a00 */
[----:B------:R-:W-:-:S03]  /*21280*/  IMAD.WIDE R188, R2, 0x4, R190 ;  /* 0x0000000402bc7825 */ /* 0x000fc600078e02be */
[----:B------:R-:W-:Y:S01]  /*21290*/  STL.64 [R1+0x9e0], R34 ;  /* 0x0009e02201007387 */ /* 0x000fe20000100a00 */
[----:B------:R-:W-:-:S03]  /*212a0*/  IMAD.WIDE R198, R2, 0x4, R142 ;  /* 0x0000000402c67825 */ /* 0x000fc600078e028e */
[----:B------:R3:W-:Y:S01]  /*212b0*/  STL.64 [R1+0x408], R132 ;  /* 0x0004088401007387 */ /* 0x0007e20000100a00 */
[----:B------:R-:W-:-:S03]  /*212c0*/  IMAD.WIDE R134, R2, 0x4, R82 ;  /* 0x0000000402867825 */ /* 0x000fc600078e0252 */
[----:B------:R2:W-:Y:S04]  /*212d0*/  STL.64 [R1+0x418], R188 ;  /* 0x000418bc01007387 */ /* 0x0005e80000100a00 */
[----:B------:R2:W-:Y:S04]  /*212e0*/  STL.64 [R1+0x430], R198 ;  /* 0x000430c601007387 */ /* 0x0005e80000100a00 */
[----:B------:R-:W2:Y:S01]  /*212f0*/  LDL.64 R82, [R1+0xde0] ;  /* 0x000de00001527983 */ /* 0x000ea20000100a00 */
[----:B------:R-:W-:-:S03]  /*21300*/  IMAD.WIDE R190, R2, 0x4, R196 ;  /* 0x0000000402be7825 */ /* 0x000fc600078e02c4 */
[----:B------:R2:W-:Y:S04]  /*21310*/  STL.64 [R1+0x448], R134 ;  /* 0x0004488601007387 */ /* 0x0005e80000100a00 */
[----:B------:R-:W2:Y:S01]  /*21320*/  LDL.64 R196, [R1+0xdc0] ;  /* 0x000dc00001c47983 */ /* 0x000ea20000100a00 */
[----:B------:R-:W-:-:S03]  /*21330*/  IMAD.WIDE R142, R2, 0x4, R140 ;  /* 0x00000004028e7825 */ /* 0x000fc600078e028c */
[----:B------:R2:W-:Y:S04]  /*21340*/  STL.64 [R1+0x458], R190 ;  /* 0x000458be01007387 */ /* 0x0005e80000100a00 */
[----:B------:R-:W2:Y:S01]  /*21350*/  LDL.64 R140, [R1+0xda0] ;  /* 0x000da000018c7983 */ /* 0x000ea20000100a00 */
[----:B----4-:R-:W-:-:S03]  /*21360*/  IMAD.WIDE R136, R2, 0x4, R136 ;  /* 0x0000000402887825 */ /* 0x010fc600078e0288 */
[----:B------:R4:W-:Y:S01]  /*21370*/  STL.64 [R1+0x470], R142 ;  /* 0x0004708e01007387 */ /* 0x0009e20000100a00 */
[----:B------:R-:W-:-:S03]  /*21380*/  IMAD.WIDE R192, R2, 0x4, R192 ;  /* 0x0000000402c07825 */ /* 0x000fc600078e02c0 */
[----:B------:R4:W-:Y:S01]  /*21390*/  STL.64 [R1+0x488], R136 ;  /* 0x0004888801007387 */ /* 0x0009e20000100a00 */
[----:B------:R-:W-:-:S03]  /*213a0*/  IMAD.WIDE R84, R2, 0x4, R84 ;  /* 0x0000000402547825 */ /* 0x000fc600078e0254 */
[----:B------:R4:W-:Y:S01]  /*213b0*/  STL.64 [R1+0x498], R192 ;  /* 0x000498c001007387 */ /* 0x0009e20000100a00 */
[----:B------:R-:W-:-:S03]  /*213c0*/  IMAD.WIDE R138, R2, 0x4, R138 ;  /* 0x00000004028a7825 */ /* 0x000fc600078e028a */
[----:B------:R4:W-:Y:S04]  /*213d0*/  STL.64 [R1+0x4b0], R84 ;  /* 0x0004b05401007387 */ /* 0x0009e80000100a00 */
[----:B------:R4:W-:Y:S04]  /*213e0*/  STL.64 [R1+0x4c8], R138 ;  /* 0x0004c88a01007387 */ /* 0x0009e80000100a00 */
[----:B------:R-:W-:Y:S01]  /*213f0*/  LDGSTS.E [R153+0x74000], desc[UR8][R86.64], !P1 ;  /* 0x7400000056997fae */ /* 0x000fe2000c921848 */
[----:B------:R-:W-:-:S03]  /*21400*/  IMAD.WIDE R194, R2, 0x4, R194 ;  /* 0x0000000402c27825 */ /* 0x000fc600078e02c2 */
[----:B------:R-:W-:Y:S01]  /*21410*/  LDGSTS.E [R153+0x78000], desc[UR8][R132.64], !P1 ;  /* 0x7800000084997fae */ /* 0x000fe2000c921848 */
[----:B------:R-:W-:-:S03]  /*21420*/  IMAD.WIDE R28, R2, 0x4, R28 ;  /* 0x00000004021c7825 */ /* 0x000fc600078e021c */
[----:B------:R4:W-:Y:S04]  /*21430*/  STL.64 [R1+0x4d8], R194 ;  /* 0x0004d8c201007387 */ /* 0x0009e80000100a00 */
[----:B-1----:R-:W4:Y:S04]  /*21440*/  LDL.LU.64 R76, [R1+0x22b8] ;  /* 0x0022b800014c7983 */ /* 0x002f280000300a00 */
[----:B------:R-:W-:Y:S04]  /*21450*/  STL.64 [R1+0x9d8], R28 ;  /* 0x0009d81c01007387 */ /* 0x000fe80000100a00 */
[----:B------:R-:W4:Y:S04]  /*21460*/  LDL.LU.64 R86, [R1+0x22b0] ;  /* 0x0022b00001567983 */ /* 0x000f280000300a00 */
        /* <DEDUP_REMOVED lines=13> */
[----:B------:R-:W0:Y:S01]  /*21540*/  LDGDEPBAR ;  /* 0x00000000000079af */ /* 0x000e220000000000 */
[----:B---3--:R-:W-:-:S05]  /*21550*/  IMAD.WIDE R26, R2, 0x4, R26 ;  /* 0x00000004021a7825 */ /* 0x008fca00078e021a */
[----:B------:R1:W-:Y:S04]  /*21560*/  STL.64 [R1+0x9d0], R26 ;  /* 0x0009d01a01007387 */ /* 0x0003e80000100a00 */
[----:B------:R-:W3:Y:S01]  /*21570*/  LDL.LU.64 R132, [R1+0x22a8] ;  /* 0x0022a80001847983 */ /* 0x000ee20000300a00 */
[----:B--2---:R-:W-:-:S05]  /*21580*/  IMAD.WIDE R24, R2, 0x4, R24 ;  /* 0x0000000402187825 */ /* 0x004fca00078e0218 */
[----:B------:R2:W-:Y:S04]  /*21590*/  STL.64 [R1+0x9c8], R24 ;  /* 0x0009c81801007387 */ /* 0x0005e80000100a00 */
[----:B------:R-:W2:Y:S04]  /*215a0*/  LDL.LU.64 R188, [R1+0x22a0] ;  /* 0x0022a00001bc7983 */ /* 0x000ea80000300a00 */
[----:B------:R-:W3:Y:S04]  /*215b0*/  LDL.LU.64 R78, [R1+0x2298] ;  /* 0x00229800014e7983 */ /* 0x000ee80000300a00 */
[----:B------:R-:W2:Y:S04]  /*215c0*/  LDL.LU.64 R198, [R1+0x2290] ;  /* 0x0022900001c67983 */ /* 0x000ea80000300a00 */
[----:B------:R-:W3:Y:S04]  /*215d0*/  LDL.LU.64 R134, [R1+0x2288] ;  /* 0x0022880001867983 */ /* 0x000ee80000300a00 */
[----:B------:R-:W3:Y:S04]  /*215e0*/  LDL.LU.64 R190, [R1+0x2280] ;  /* 0x0022800001be7983 */ /* 0x000ee80000300a00 */
[----:B------:R-:W3:Y:S04]  /*215f0*/  LDL.LU.64 R8, [R1+0x2278] ;  /* 0x0022780001087983 */ /* 0x000ee80000300a00 */
[----:B----4-:R-:W4:Y:S04]  /*21600*/  LDL.LU.64 R142, [R1+0x2270] ;  /* 0x00227000018e7983 */ /* 0x010f280000300a00 */
[----:B------:R-:W3:Y:S04]  /*21610*/  LDL.LU.64 R136, [R1+0x2268] ;  /* 0x0022680001887983 */ /* 0x000ee80000300a00 */
[----:B------:R-:W3:Y:S04]  /*21620*/  LDL.LU.64 R192, [R1+0x2260] ;  /* 0x0022600001c07983 */ /* 0x000ee80000300a00 */
[----:B------:R-:W3:Y:S04]  /*21630*/  LDL.LU.64 R80, [R1+0x2258] ;  /* 0x0022580001507983 */ /* 0x000ee80000300a00 */
[----:B------:R-:W2:Y:S04]  /*21640*/  LDL.LU.64 R84, [R1+0x2250] ;  /* 0x0022500001547983 */ /* 0x000ea80000300a00 */
[----:B------:R-:W3:Y:S04]  /*21650*/  LDL.LU.64 R138, [R1+0x2248] ;  /* 0x00224800018a7983 */ /* 0x000ee80000300a00 */
[----:B------:R-:W3:Y:S04]  /*21660*/  LDL.LU.64 R194, [R1+0x2240] ;  /* 0x0022400001c27983 */ /* 0x000ee80000300a00 */
[----:B------:R-:W-:Y:S04]  /*21670*/  LDGSTS.E [R0+0x10000], desc[UR8][R82.64], P2 ;  /* 0x1000000052007fae */ /* 0x000fe80009121848 */
[----:B------:R-:W-:Y:S04]  /*21680*/  LDGSTS.E [R0+0x10400], desc[UR8][R196.64], P2 ;  /* 0x10400000c4007fae */ /* 0x000fe80009121848 */
[----:B------:R-:W-:Y:S04]  /*21690*/  LDGSTS.E [R0+0x10800], desc[UR8][R140.64], P2 ;  /* 0x108000008c007fae */ /* 0x000fe80009121848 */
[----:B------:R-:W3:Y:S04]  /*216a0*/  LDL.LU.64 R82, [R1+0x2238] ;  /* 0x0022380001527983 */ /* 0x000ee80000300a00 */
[----:B------:R-:W4:Y:S04]  /*216b0*/  LDL.LU.64 R196, [R1+0x2230] ;  /* 0x0022300001c47983 */ /* 0x000f280000300a00 */
[----:B------:R-:W3:Y:S04]  /*216c0*/  LDL.LU.64 R140, [R1+0x2228] ;  /* 0x00222800018c7983 */ /* 0x000ee80000300a00 */
[----:B----4-:R-:W-:Y:S04]  /*216d0*/  LDGSTS.E [R0+0x10c00], desc[UR8][R196.64], P2 ;  /* 0x10c00000c4007fae */ /* 0x010fe80009121848 */
[----:B--2---:R-:W-:Y:S04]  /*216e0*/  LDGSTS.E [R0+0x11000], desc[UR8][R84.64], P2 ;  /* 0x1100000054007fae */ /* 0x004fe80009121848 */
[----:B------:R-:W-:Y:S04]  /*216f0*/  LDGSTS.E [R0+0x11400], desc[UR8][R142.64], P2 ;  /* 0x114000008e007fae */ /* 0x000fe80009121848 */
[----:B------:R-:W2:Y:S04]  /*21700*/  LDL.LU.64 R196, [R1+0x2220] ;  /* 0x0022200001c47983 */ /* 0x000ea80000300a00 */
[----:B------:R-:W4:Y:S04]  /*21710*/  LDL.LU.64 R84, [R1+0x2218] ;  /* 0x0022180001547983 */ /* 0x000f280000300a00 */
[----:B------:R-:W4:Y:S04]  /*21720*/  LDL.LU.64 R142, [R1+0x2210] ;  /* 0x00221000018e7983 */ /* 0x000f280000300a00 */
[----:B------:R-:W-:Y:S04]  /*21730*/  LDGSTS.E [R0+0x11800], desc[UR8][R198.64], P2 ;  /* 0x11800000c6007fae */ /* 0x000fe80009121848 */
[----:B------:R-:W-:Y:S04]  /*21740*/  LDGSTS.E [R0+0x11c00], desc[UR8][R86.64], P2 ;  /* 0x11c0000056007fae */ /* 0x000fe80009121848 */
[----:B------:R-:W-:Y:S04]  /*21750*/  LDGSTS.E [R0+0x12000], desc[UR8][R10.64], P2 ;  /* 0x120000000a007fae */ /* 0x000fe80009121848 */
[----:B------:R-:W3:Y:S04]  /*21760*/  LDL.LU.64 R198, [R1+0x2208] ;  /* 0x0022080001c67983 */ /* 0x000ee80000300a00 */
[----:B------:R-:W4:Y:S04]  /*21770*/  LDL.LU.64 R86, [R1+0x2200] ;  /* 0x0022000001567983 */ /* 0x000f280000300a00 */
[----:B------:R-:W4:Y:S04]  /*21780*/  LDL.LU.64 R10, [R1+0x21f8] ;  /* 0x0021f800010a7983 */ /* 0x000f280000300a00 */
[----:B------:R-:W-:Y:S04]  /*21790*/  LDGSTS.E [R0+0x12400], desc[UR8][R200.64], P2 ;  /* 0x12400000c8007fae */ /* 0x000fe80009121848 */
[----:B------:R-:W-:Y:S04]  /*217a0*/  LDGSTS.E [R0+0x12800], desc[UR8][R156.64], P2 ;  /* 0x128000009c007fae */ /* 0x000fe80009121848 */
[----:B------:R-:W-:Y:S04]  /*217b0*/  LDGSTS.E [R0+0x12c00], desc[UR8][R6.64], P2 ;  /* 0x12c0000006007fae */ /* 0x000fe80009121848 */
[----:B------:R-:W2:Y:S04]  /*217c0*/  LDL.LU.64 R200, [R1+0x21f0] ;  /* 0x0021f00001c87983 */ /* 0x000ea80000300a00 */
[----:B------:R-:W4:Y:S04]  /*217d0*/  LDL.LU R157, [R1+0x21e8] ;  /* 0x0021e800019d7983 */ /* 0x000f280000300800 */
[----:B------:R-:W4:Y:S04]  /*217e0*/  LDL.LU.64 R6, [R1+0x21e0] ;  /* 0x0021e00001067983 */ /* 0x000f280000300a00 */
[----:B------:R-:W-:Y:S04]  /*217f0*/  LDGSTS.E [R0+0x13000], desc[UR8][R18.64], P2 ;  /* 0x1300000012007fae */ /* 0x000fe80009121848 */
[----:B------:R-:W-:Y:S04]  /*21800*/  LDGSTS.E [R0+0x13400], desc[UR8][R30.64], P2 ;  /* 0x134000001e007fae */ /* 0x000fe80009121848 */
[----:B------:R-:W-:Y:S04]  /*21810*/  LDGSTS.E [R0+0x13800], desc[UR8][R14.64], P2 ;  /* 0x138000000e007fae */ /* 0x000fe80009121848 */
[----:B------:R-:W4:Y:S04]  /*21820*/  LDL.LU.64 R18, [R1+0x21d8] ;  /* 0x0021d80001127983 */ /* 0x000f280000300a00 */
[----:B------:R-:W-:Y:S04]  /*21830*/  LDGSTS.E [R0+0x13c00], desc[UR8][R12.64], P2 ;  /* 0x13c000000c007fae */ /* 0x000fe80009121848 */
[----:B------:R-:W4:Y:S04]  /*21840*/  LDL.LU R30, [R1+0x21d0] ;  /* 0x0021d000011e7983 */ /* 0x000f280000300800 */
[----:B------:R-:W-:Y:S04]  /*21850*/  LDGSTS.E [R0+0x14000], desc[UR8][R232.64], P2 ;  /* 0x14000000e8007fae */ /* 0x000fe80009121848 */
[----:B------:R-:W4:Y:S04]  /*21860*/  LDL.LU.64 R14, [R1+0x21c8] ;  /* 0x0021c800010e7983 */ /* 0x000f280000300a00 */
        /* <DEDUP_REMOVED lines=30> */
[----:B------:R-:W4:Y:S04]  /*21a50*/  LDL.LU.64 R204, [R1+0x2148] ;  /* 0x0021480001cc7983 */ /* 0x000f280000300a00 */
[----:B------:R-:W4:Y:S01]  /*21a60*/  LDL.LU.64 R202, [R1+0x2140] ;  /* 0x0021400001ca7983 */ /* 0x000f220000300a00 */
[----:B------:R-:W-:-:S04]  /*21a70*/  IMAD.WIDE R154, R4, 0x4, R154 ;  /* 0x00000004049a7825 */ /* 0x000fc800078e029a */
[----:B------:R-:W-:Y:S01]  /*21a80*/  IMAD.WIDE R22, R4, 0x4, R22 ;  /* 0x0000000404167825 */ /* 0x000fe200078e0216 */
[----:B--2---:R-:W-:Y:S04]  /*21a90*/  LDGSTS.E [R3+0x10100], desc[UR8][R200.64], P2 ;  /* 0x10100000c8037fae */ /* 0x004fe80009121848 */
[----:B---3--:R-:W-:Y:S04]  /*21aa0*/  LDGSTS.E [R3+0x10500], desc[UR8][R198.64], P2 ;  /* 0x10500000c6037fae */ /* 0x008fe80009121848 */
[----:B------:R-:W-:Y:S04]  /*21ab0*/  LDGSTS.E [R3+0x10900], desc[UR8][R196.64], P2 ;  /* 0x10900000c4037fae */ /* 0x000fe80009121848 */
[----:B------:R-:W2:Y:S04]  /*21ac0*/  LDL.LU.64 R200, [R1+0x2138] ;  /* 0x0021380001c87983 */ /* 0x000ea80000300a00 */
[----:B------:R-:W-:Y:S04]  /*21ad0*/  LDGSTS.E [R3+0x10d00], desc[UR8][R194.64], P2 ;  /* 0x10d00000c2037fae */ /* 0x000fe80009121848 */
[----:B------:R-:W3:Y:S04]  /*21ae0*/  LDL.LU.64 R198, [R1+0x2130] ;  /* 0x0021300001c67983 */ /* 0x000ee80000300a00 */
        /* <DEDUP_REMOVED lines=56> */
[----:B----4-:R-:W-:Y:S04]  /*21e70*/  LDGSTS.E [R5+0x10200], desc[UR8][R10.64], P2 ;  /* 0x102000000a057fae */ /* 0x010fe80009121848 */
[----:B------:R-:W4:Y:S04]  /*21e80*/  LDL.LU.64 R242, [R1+0x2048] ;  /* 0x0020480001f27983 */ /* 0x000f280000300a00 */
[----:B------:R-:W-:Y:S04]  /*21e90*/  LDGSTS.E [R5+0x10600], desc[UR8][R142.64], P2 ;  /* 0x106000008e057fae */ /* 0x000fe80009121848 */
[----:B------:R-:W2:Y:S04]  /*21ea0*/  LDL.LU.64 R244, [R1+0x2040] ;  /* 0x0020400001f47983 */ /* 0x000ea80000300a00 */
[----:B------:R-:W-:Y:S04]  /*21eb0*/  LDGSTS.E [R5+0x10a00], desc[UR8][R140.64], P2 ;  /* 0x10a000008c057fae */ /* 0x000fe80009121848 */
[----:B------:R-:W3:Y:S04]  /*21ec0*/  LDL.LU.64 R10, [R1+0x2038] ;  /* 0x00203800010a7983 */ /* 0x000ee80000300a00 */
[----:B------:R-:W-:Y:S04]  /*21ed0*/  LDGSTS.E [R5+0x10e00], desc[UR8][R138.64], P2 ;  /* 0x10e000008a057fae */ /* 0x000fe80009121848 */
[----:B------:R-:W4:Y:S04]  /*21ee0*/  LDL.LU.64 R142, [R1+0x2030] ;  /* 0x00203000018e7983 */ /* 0x000f280000300a00 */
[----:B------:R-:W-:Y:S04]  /*21ef0*/  LDGSTS.E [R5+0x11200], desc[UR8][R136.64], P2 ;  /* 0x1120000088057fae */ /* 0x000fe80009121848 */
[----:B------:R-:W2:Y:S04]  /*21f00*/  LDL.LU.64 R140, [R1+0x2028] ;  /* 0x00202800018c7983 */ /* 0x000ea80000300a00 */
        /* <DEDUP_REMOVED lines=61> */
[----:B------:R-:W2:Y:S04]  /*222e0*/  LDL.LU.64 R84, [R1+0x1f30] ;  /* 0x001f300001547983 */ /* 0x000ea80000300a00 */
[----:B------:R-:W-:Y:S04]  /*222f0*/  LDGSTS.E [R6+0x11300], desc[UR8][R8.64], P2 ;  /* 0x1130000008067fae */ /* 0x000fe80009121848 */
[----:B------:R-:W2:Y:S04]  /*22300*/  LDL.LU.64 R82, [R1+0x1f28] ;  /* 0x001f280001527983 */ /* 0x000ea80000300a00 */
        /* <DEDUP_REMOVED lines=21> */
[----:B------:R-:W-:Y:S04]  /*22460*/  LDGSTS.E [R6+0x14300], desc[UR8][R60.64], P2 ;  /* 0x143000003c067fae */ /* 0x000fe80009121848 */
[----:B------:R-:W-:Y:S04]  /*22470*/  LDGSTS.E [R6+0x14700], desc[UR8][R58.64], P2 ;  /* 0x147000003a067fae */ /* 0x000fe80009121848 */
[----:B------:R-:W4:Y:S04]  /*22480*/  LDL.LU.64 R62, [R1+0x1ed0] ;  /* 0x001ed000013e7983 */ /* 0x000f280000300a00 */
[----:B------:R-:W2:Y:S04]  /*22490*/  LDL.LU.64 R60, [R1+0x1ec8] ;  /* 0x001ec800013c7983 */ /* 0x000ea80000300a00 */
[----:B------:R-:W4:Y:S04]  /*224a0*/  LDL.LU.64 R58, [R1+0x1ec0] ;  /* 0x001ec000013a7983 */ /* 0x000f280000300a00 */
[----:B------:R-:W-:Y:S04]  /*224b0*/  LDGSTS.E [R6+0x14b00], desc[UR8][R56.64], P2 ;  /* 0x14b0000038067fae */ /* 0x000fe80009121848 */
        /* <DEDUP_REMOVED lines=19> */
[----:B------:R-:W-:Y:S06]  /*225f0*/  BAR.SYNC.DEFER_BLOCKING 0x0 ;  /* 0x0000000000007b1d */ /* 0x000fec0000010000 */
[----:B------:R-:W2:Y:S04]  /*22600*/  LDL.LU.64 R54, [R1+0x1eb0] ;  /* 0x001eb00001367983 */ /* 0x000ea80000300a00 */
[----:B------:R-:W2:Y:S04]  /*22610*/  LDL.LU.64 R52, [R1+0x1ea8] ;  /* 0x001ea80001347983 */ /* 0x000ea80000300a00 */
[----:B------:R-:W2:Y:S04]  /*22620*/  LDL.LU.64 R50, [R1+0x1ea0] ;  /* 0x001ea00001327983 */ /* 0x000ea80000300a00 */
[----:B------:R-:W2:Y:S04]  /*22630*/  LDL.LU.64 R48, [R1+0x1e98] ;  /* 0x001e980001307983 */ /* 0x000ea80000300a00 */
[----:B------:R-:W2:Y:S01]  /*22640*/  LDL.LU.64 R46, [R1+0x1e90] ;  /* 0x001e9000012e7983 */ /* 0x000ea20000300a00 */
[----:B------:R-:W-:-:S03]  /*22650*/  ISETP.GE.U32.AND P1, PT, R18, 0x7ffffebf, PT ;  /* 0x7ffffebf1200780c */ /* 0x000fc60003f26070 */
[----:B------:R-:W2:Y:S04]  /*22660*/  LDL.LU.64 R44, [R1+0x1e88] ;  /* 0x001e8800012c7983 */ /* 0x000ea80000300a00 */
[----:B------:R-:W2:Y:S04]  /*22670*/  LDL.LU.64 R42, [R1+0x1e80] ;  /* 0x001e8000012a7983 */ /* 0x000ea80000300a00 */
[----:B------:R-:W2:Y:S04]  /*22680*/  LDL.LU R38, [R1+0x1e78] ;  /* 0x001e780001267983 */ /* 0x000ea80000300800 */
[----:B------:R-:W-:Y:S01]  /*22690*/  @!PT LDS RZ, [RZ] ;  /* 0x00000000fffff984 */ /* 0x000fe20000000800 */
[----:B------:R-:W-:Y:S01]  /*226a0*/  @!PT LDS RZ, [RZ] ;  /* 0x00000000fffff984 */ /* 0x000fe20000000800 */
[----:B------:R-:W-:Y:S01]  /*226b0*/  @!PT LDS RZ, [RZ] ;  /* 0x00000000fffff984 */ /* 0x000fe20000000800 */
[----:B------:R-:W-:Y:S04]  /*226c0*/  LDGSTS.E [R30+-0x80000], desc[UR8][R34.64], !P0 ;  /* 0x80000000221e7fae */ /* 0x000fe8000c121848 */
[----:B------:R-:W-:Y:S04]  /*226d0*/  LDGSTS.E [R19+-0x7c000], desc[UR8][R28.64], !P0 ;  /* 0x840000001c137fae */ /* 0x000fe8000c121848 */
[----:B------:R1:W-:Y:S04]  /*226e0*/  LDGSTS.E [R252+-0x78000], desc[UR8][R26.64], !P0 ;  /* 0x880000001afc7fae */ /* 0x0003e8000c121848 */
[----:B------:R-:W2:Y:S04]  /*226f0*/  LDL.LU.64 R34, [R1+0x2a0] ;  /* 0x0002a00001227983 */ /* 0x000ea80000300a00 */
[----:B------:R-:W2:Y:S04]  /*22700*/  LDL.LU.64 R30, [R1+0x298] ;  /* 0x00029800011e7983 */ /* 0x000ea80000300a00 */
[----:B------:R-:W2:Y:S01]  /*22710*/  LDL.LU.64 R18, [R1+0x290] ;  /* 0x0002900001127983 */ /* 0x000ea20000300a00 */
[C---:B-1----:R-:W-:Y:S01]  /*22720*/  VIADD R252, R7.reuse, 0x100000 ;  /* 0x0010000007fc7836 */ /* 0x042fe20000000000 */
[----:B------:R-:W1:Y:S02]  /*22730*/  LDC R26, c[0x0][0x230] ;  /* 0x00008c00ff1a7b82 */ /* 0x000e640000000800 */
[----:B------:R-:W2:Y:S04]  /*22740*/  LDL.LU.64 R28, [R1+0x288] ;  /* 0x00028800011c7983 */ /* 0x000ea80000300a00 */
[----:B------:R1:W-:Y:S02]  /*22750*/  LDGSTS.E [R157+-0x74000], desc[UR8][R24.64], !P0 ;  /* 0x8c000000189d7fae */ /* 0x0003e4000c121848 */
[C---:B-1----:R-:W-:Y:S01]  /*22760*/  IADD3 R25, R7.reuse, 0x100000, RZ ;  /* 0x0010000007197810 */ /* 0x042fe20007ffe0ff */
[----:B------:R-:W-:-:S02]  /*22770*/  VIADD R24, R7, 0x100000 ;  /* 0x0010000007187836 */ /* 0x000fc40000000000 */
[----:B---3--:R-:W-:-:S04]  /*22780*/  IMAD.WIDE R36, R2, 0x4, R36 ;  /* 0x0000000402247825 */ /* 0x008fc800078e0224 */
[C---:B----4-:R-:W-:Y:S01]  /*22790*/  IMAD.WIDE R32, R2.reuse, 0x4, R32 ;  /* 0x0000000402207825 */ /* 0x050fe200078e0220 */
[----:B------:R1:W-:Y:S04]  /*227a0*/  STL.64 [R1+0x9c0], R36 ;  /* 0x0009c02401007387 */ /* 0x0003e80000100a00 */
[----:B------:R3:W-:Y:S04]  /*227b0*/  STL.64 [R1+0x9b8], R32 ;  /* 0x0009b82001007387 */ /* 0x0007e80000100a00 */
[----:B------:R-:W-:Y:S04]  /*227c0*/  LDGSTS.E [R25+-0x7fffc], desc[UR8][R36.64], !P1 ;  /* 0x8000400024197fae */ /* 0x000fe8000c921848 */
[----:B------:R-:W-:Y:S01]  /*227d0*/  LDGSTS.E [R24+-0x7bffc], desc[UR8][R32.64], !P1 ;  /* 0x8400400020187fae */ /* 0x000fe2000c921848 */
[----:B--2---:R-:W-:-:S04]  /*227e0*/  IMAD.WIDE R20, R2, 0x4, R20 ;  /* 0x0000000402147825 */ /* 0x004fc800078e0214 */
[----:B------:R-:W-:Y:S01]  /*227f0*/  IMAD.WIDE R16, R2, 0x4, R16 ;  /* 0x0000000402107825 */ /* 0x000fe200078e0210 */
[----:B------:R2:W-:Y:S04]  /*22800*/  STL.64 [R1+0x9b0], R20 ;  /* 0x0009b01401007387 */ /* 0x0005e80000100a00 */
[----:B-1----:R-:W4:Y:S04]  /*22810*/  LDL.LU.64 R36, [R1+0x280] ;  /* 0x0002800001247983 */ /* 0x002f280000300a00 */
[----:B------:R1:W-:Y:S04]  /*22820*/  STL.64 [R1+0x9a8], R16 ;  /* 0x0009a81001007387 */ /* 0x0003e80000100a00 */
[----:B---3--:R-:W3:Y:S04]  /*22830*/  LDL.LU.64 R32, [R1+0x278] ;  /* 0x0002780001207983 */ /* 0x008ee80000300a00 */
[----:B------:R-:W3:Y:S04]  /*22840*/  LDL.LU.64 R24, [R1+0x270] ;  /* 0x0002700001187983 */ /* 0x000ee80000300a00 */
[----:B------:R-:W-:Y:S04]  /*22850*/  LDGSTS.E [R252+-0x77ffc], desc[UR8][R20.64], !P1 ;  /* 0x8800400014fc7fae */ /* 0x000fe8000c921848 */
[----:B--2---:R-:W2:Y:S01]  /*22860*/  LDL.LU.64 R20, [R1+0x268] ;  /* 0x0002680001147983 */ /* 0x004ea20000300a00 */
[----:B------:R-:W-:-:S02]  /*22870*/  VIADD R15, R15, 0xfffffefd ;  /* 0xfffffefd0f0f7836 */ /* 0x000fc40000000000 */
[----:B------:R-:W-:-:S03]  /*22880*/  VIADD R157, R7, 0x100000 ;  /* 0x00100000079d7836 */ /* 0x000fc60000000000 */
[----:B------:R-:W-:Y:S02]  /*22890*/  ISETP.GE.U32.AND P0, PT, R15, 0x7ffffebe, PT ;  /* 0x7ffffebe0f00780c */ /* 0x000fe40003f06070 */
[----:B------:R1:W-:Y:S01]  /*228a0*/  LDGSTS.E [R157+-0x73ffc], desc[UR8][R16.64], !P1 ;  /* 0x8c004000109d7fae */ /* 0x0003e2000c921848 */
[----:B------:R-:W-:Y:S01]  /*228b0*/  IADD3 R14, R14, -0x104, RZ ;  /* 0xfffffefc0e0e7810 */ /* 0x000fe20007ffe0ff */
[----:B------:R-:W2:Y:S03]  /*228c0*/  LDC R15, c[0x0][0x230] ;  /* 0x00008c00ff0f7b82 */ /* 0x000ea60000000800 */
[----:B------:R-:W-:Y:S02]  /*228d0*/  ISETP.GE.U32.AND P1, PT, R14, 0x7ffffebd, PT ;  /* 0x7ffffebd0e00780c */ /* 0x000fe40003f26070 */
[----:B------:R-:W-:-:S03]  /*228e0*/  IADD3 R27, R7, 0x100000, RZ ;  /* 0x00100000071b7810 */ /* 0x000fc60007ffe0ff */
[----:B------:R-:W2:Y:S01]  /*228f0*/  LDC R14, c[0x0][0x230] ;  /* 0x00008c00ff0e7b82 */ /* 0x000ea20000000800 */
[C---:B-1----:R-:W-:Y:S02]  /*22900*/  VIADD R17, R7.reuse, 0x100000 ;  /* 0x0010000007117836 */ /* 0x042fe40000000000 */
[----:B------:R-:W-:Y:S02]  /*22910*/  VIADD R16, R7, 0x100000 ;  /* 0x0010000007107836 */ /* 0x000fe40000000000 */
[----:B------:R-:W-:-:S04]  /*22920*/  IMAD.WIDE R34, R2, 0x4, R34 ;  /* 0x0000000402227825 */ /* 0x000fc800078e0222 */
[C---:B------:R-:W-:Y:S01]  /*22930*/  IMAD.WIDE R30, R2.reuse, 0x4, R30 ;  /* 0x00000004021e7825 */ /* 0x040fe200078e021e */
[----:B------:R1:W-:Y:S03]  /*22940*/  STL.64 [R1+0x9a0], R34 ;  /* 0x0009a02201007387 */ /* 0x0003e60000100a00 */
[C---:B------:R-:W-:Y:S01]  /*22950*/  IMAD.WIDE R18, R2.reuse, 0x4, R18 ;  /* 0x0000000402127825 */ /* 0x040fe200078e0212 */
[----:B------:R1:W-:Y:S03]  /*22960*/  STL.64 [R1+0x998], R30 ;  /* 0x0009981e01007387 */ /* 0x0003e60000100a00 */
[----:B------:R-:W-:Y:S01]  /*22970*/  IMAD.WIDE R28, R2, 0x4, R28 ;  /* 0x00000004021c7825 */ /* 0x000fe200078e021c */
[----:B------:R-:W-:Y:S04]  /*22980*/  LDGSTS.E [R17+-0x7fff8], desc[UR8][R34.64], !P0 ;  /* 0x8000800022117fae */ /* 0x000fe8000c121848 */
[----:B------:R1:W-:Y:S04]  /*22990*/  STL.64 [R1+0x990], R18 ;  /* 0x0009901201007387 */ /* 0x0003e80000100a00 */
[----:B------:R-:W-:Y:S04]  /*229a0*/  LDGSTS.E [R16+-0x7bff8], desc[UR8][R30.64], !P0 ;  /* 0x840080001e107fae */ /* 0x000fe8000c121848 */
[----:B-1----:R-:W2:Y:S04]  /*229b0*/  LDL.LU.64 R34, [R1+0x260] ;  /* 0x0002600001227983 */ /* 0x002ea80000300a00 */
[----:B------:R1:W-:Y:S04]  /*229c0*/  STL.64 [R1+0x988], R28 ;  /* 0x0009881c01007387 */ /* 0x0003e80000100a00 */
[----:B------:R-:W2:Y:S04]  /*229d0*/  LDL.LU.64 R30, [R1+0x258] ;  /* 0x00025800011e7983 */ /* 0x000ea80000300a00 */
[----:B------:R-:W2:Y:S04]  /*229e0*/  LDL.LU.64 R16, [R1+0x250] ;  /* 0x0002500001107983 */ /* 0x000ea80000300a00 */
[----:B------:R-:W-:Y:S04]  /*229f0*/  LDGSTS.E [R252+-0x77ff8], desc[UR8][R18.64], !P0 ;  /* 0x8800800012fc7fae */ /* 0x000fe8000c121848 */
[----:B------:R1:W-:Y:S04]  /*22a00*/  LDGSTS.E [R157+-0x73ff8], desc[UR8][R28.64], !P0 ;  /* 0x8c0080001c9d7fae */ /* 0x0003e8000c121848 */
[----:B------:R-:W2:Y:S01]  /*22a10*/  LDL.LU.64 R18, [R1+0x248] ;  /* 0x0002480001127983 */ /* 0x000ea20000300a00 */
[----:B-1----:R-:W-:-:S02]  /*22a20*/  VIADD R28, R26, 0xfffffedf ;  /* 0xfffffedf1a1c7836 */ /* 0x002fc40000000000 */
[----:B------:R-:W-:Y:S02]  /*22a30*/  VIADD R26, R7, 0x100000 ;  /* 0x00100000071a7836 */ /* 0x000fe40000000000 */
[----:B----4-:R-:W-:-:S04]  /*22a40*/  IMAD.WIDE R36, R2, 0x4, R36 ;  /* 0x0000000402247825 */ /* 0x010fc800078e0224 */
[C---:B---3--:R-:W-:Y:S01]  /*22a50*/  IMAD.WIDE R32, R2.reuse, 0x4, R32 ;  /* 0x0000000402207825 */ /* 0x048fe200078e0220 */
[----:B------:R1:W-:Y:S03]  /*22a60*/  STL.64 [R1+0x980], R36 ;  /* 0x0009802401007387 */ /* 0x0003e60000100a00 */
[C---:B------:R-:W-:Y:S01]  /*22a70*/  IMAD.WIDE R24, R2.reuse, 0x4, R24 ;  /* 0x0000000402187825 */ /* 0x040fe200078e0218 */
[----:B------:R3:W-:Y:S04]  /*22a80*/  STL.64 [R1+0x978], R32 ;  /* 0x0009782001007387 */ /* 0x0007e80000100a00 */
[----:B------:R-:W-:Y:S04]  /*22a90*/  LDGSTS.E [R27+-0x7fff4], desc[UR8][R36.64], !P1 ;  /* 0x8000c000241b7fae */ /* 0x000fe8000c921848 */
[----:B------:R4:W-:Y:S04]  /*22aa0*/  STL.64 [R1+0x970], R24 ;  /* 0x0009701801007387 */ /* 0x0009e80000100a00 */
[----:B------:R-:W-:Y:S01]  /*22ab0*/  LDGSTS.E [R26+-0x7bff4], desc[UR8][R32.64], !P1 ;  /* 0x8400c000201a7fae */ /* 0x000fe2000c921848 */
[----:B--2---:R-:W-:-:S03]  /*22ac0*/  IMAD.WIDE R20, R2, 0x4, R20 ;  /* 0x0000000402147825 */ /* 0x004fc600078e0214 */
[----:B-1----:R-:W2:Y:S04]  /*22ad0*/  LDL.LU.64 R36, [R1+0x240] ;  /* 0x0002400001247983 */ /* 0x002ea80000300a00 */
[----:B------:R1:W-:Y:S04]  /*22ae0*/  STL.64 [R1+0x968], R20 ;  /* 0x0009681401007387 */ /* 0x0003e80000100a00 */
[----:B------:R-:W2:Y:S04]  /*22af0*/  LDL.LU.64 R26, [R1+0x238] ;  /* 0x00023800011a7983 */ /* 0x000ea80000300a00 */
[----:B---3--:R-:W3:Y:S04]  /*22b00*/  LDL.LU.64 R32, [R1+0x230] ;  /* 0x0002300001207983 */ /* 0x008ee80000300a00 */
[----:B------:R-:W-:Y:S01]  /*22b10*/  LDGSTS.E [R252+-0x77ff4], desc[UR8][R24.64], !P1 ;  /* 0x8800c00018fc7fae */ /* 0x000fe2000c921848 */
[----:B------:R-:W-:Y:S01]  /*22b20*/  ISETP.GE.U32.AND P0, PT, R28, 0x7ffffea0, PT ;  /* 0x7ffffea01c00780c */ /* 0x000fe20003f06070 */
[----:B------:R-:W-:Y:S01]  /*22b30*/  VIADD R15, R15, 0xfffffede ;  /* 0xfffffede0f0f7836 */ /* 0x000fe20000000000 */
[----:B------:R-:W3:Y:S01]  /*22b40*/  LDC R28, c[0x0][0x230] ;  /* 0x00008c00ff1c7b82 */ /* 0x000ee20000000800 */
[----:B------:R1:W-:Y:S04]  /*22b50*/  LDGSTS.E [R157+-0x73ff4], desc[UR8][R20.64], !P1 ;  /* 0x8c00c000149d7fae */ /* 0x0003e8000c921848 */
[----:B----4-:R-:W4:Y:S01]  /*22b60*/  LDL.LU.64 R24, [R1+0x228] ;  /* 0x0002280001187983 */ /* 0x010f220000300a00 */
[C---:B-1----:R-:W-:Y:S01]  /*22b70*/  VIADD R21, R7.reuse, 0x100000 ;  /* 0x0010000007157836 */ /* 0x042fe20000000000 */
[----:B------:R-:W-:-:S02]  /*22b80*/  IADD3 R20, R7, 0x100000, RZ ;  /* 0x0010000007147810 */ /* 0x000fc40007ffe0ff */
[----:B------:R-:W-:Y:S01]  /*22b90*/  ISETP.GE.U32.AND P1, PT, R15, 0x7ffffe9f, PT ;  /* 0x7ffffe9f0f00780c */ /* 0x000fe20003f26070 */
[----:B------:R-:W-:Y:S01]  /*22ba0*/  VIADD R14, R14, 0xfffffedd ;  /* 0xfffffedd0e0e7836 */ /* 0x000fe20000000000 */
[----:B------:R-:W1:Y:S01]  /*22bb0*/  LDC R15, c[0x0][0x230] ;  /* 0x00008c00ff0f7b82 */ /* 0x000e620000000800 */
[----:B------:R-:W-:-:S04]  /*22bc0*/  IMAD.WIDE R34, R2, 0x4, R34 ;  /* 0x0000000402227825 */ /* 0x000fc800078e0222 */
[C---:B------:R-:W-:Y:S01]  /*22bd0*/  IMAD.WIDE R30, R2.reuse, 0x4, R30 ;  /* 0x00000004021e7825 */ /* 0x040fe200078e021e */
[----:B------:R1:W-:Y:S03]  /*22be0*/  STL.64 [R1+0x958], R34 ;  /* 0x0009582201007387 */ /* 0x0003e60000100a00 */
[C---:B------:R-:W-:Y:S01]  /*22bf0*/  IMAD.WIDE R16, R2.reuse, 0x4, R16 ;  /* 0x0000000402107825 */ /* 0x040fe200078e0210 */
[----:B------:R1:W-:Y:S04]  /*22c00*/  STL.64 [R1+0x948], R30 ;  /* 0x0009481e01007387 */ /* 0x0003e80000100a00 */
[----:B------:R-:W-:Y:S04]  /*22c10*/  LDGSTS.E [R21+-0x70000], desc[UR8][R34.64], !P0 ;  /* 0x9000000022157fae */ /* 0x000fe8000c121848 */
[----:B------:R1:W-:Y:S04]  /*22c20*/  STL.64 [R1+0x938], R16 ;  /* 0x0009381001007387 */ /* 0x0003e80000100a00 */
[----:B------:R-:W-:Y:S01]  /*22c30*/  LDGSTS.E [R20+-0x6c000], desc[UR8][R30.64], !P0 ;  /* 0x940000001e147fae */ /* 0x000fe2000c121848 */
[----:B------:R-:W-:-:S03]  /*22c40*/  IMAD.WIDE R18, R2, 0x4, R18 ;  /* 0x0000000402127825 */ /* 0x000fc600078e0212 */
[----:B-1----:R-:W4:Y:S04]  /*22c50*/  LDL.LU.64 R34, [R1+0x220] ;  /* 0x0002200001227983 */ /* 0x002f280000300a00 */
[----:B------:R1:W-:Y:S04]  /*22c60*/  STL.64 [R1+0x928], R18 ;  /* 0x0009281201007387 */ /* 0x0003e80000100a00 */
[----:B------:R-:W4:Y:S04]  /*22c70*/  LDL.LU.64 R30, [R1+0x218] ;  /* 0x00021800011e7983 */ /* 0x000f280000300a00 */
[----:B------:R-:W4:Y:S04]  /*22c80*/  LDL.LU.64 R20, [R1+0x210] ;  /* 0x0002100001147983 */ /* 0x000f280000300a00 */
[----:B------:R-:W-:Y:S04]  /*22c90*/  LDGSTS.E [R252+-0x68000], desc[UR8][R16.64], !P0 ;  /* 0x9800000010fc7fae */ /* 0x000fe8000c121848 */
[----:B------:R1:W-:Y:S04]  /*22ca0*/  LDGSTS.E [R157+-0x64000], desc[UR8][R18.64], !P0 ;  /* 0x9c000000129d7fae */ /* 0x0003e8000c121848 */
[----:B------:R-:W4:Y:S01]  /*22cb0*/  LDL.LU.64 R16, [R1+0x208] ;  /* 0x0002080001107983 */ /* 0x000f220000300a00 */
[----:B-1----:R-:W-:-:S02]  /*22cc0*/  VIADD R19, R7, 0x100000 ;  /* 0x0010000007137836 */ /* 0x002fc40000000000 */
[----:B------:R-:W-:Y:S02]  /*22cd0*/  VIADD R18, R7, 0x100000 ;  /* 0x0010000007127836 */ /* 0x000fe40000000000 */
[----:B--2---:R-:W-:-:S04]  /*22ce0*/  IMAD.WIDE R36, R2, 0x4, R36 ;  /* 0x0000000402247825 */ /* 0x004fc800078e0224 */
[C---:B------:R-:W-:Y:S01]  /*22cf0*/  IMAD.WIDE R26, R2.reuse, 0x4, R26 ;  /* 0x00000004021a7825 */ /* 0x040fe200078e021a */
[----:B------:R-:W-:Y:S03]  /*22d00*/  STL.64 [R1+0x918], R36 ;  /* 0x0009182401007387 */ /* 0x000fe60000100a00 */
[C---:B---3--:R-:W-:Y:S01]  /*22d10*/  IMAD.WIDE R32, R2.reuse, 0x4, R32 ;  /* 0x0000000402207825 */ /* 0x048fe200078e0220 */
[----:B------:R1:W-:Y:S04]  /*22d20*/  STL.64 [R1+0x908], R26 ;  /* 0x0009081a01007387 */ /* 0x0003e80000100a00 */
[----:B------:R-:W-:Y:S04]  /*22d30*/  LDGSTS.E [R19+-0x6fffc], desc[UR8][R36.64], !P1 ;  /* 0x9000400024137fae */ /* 0x000fe8000c921848 */
[----:B------:R-:W-:Y:S04]  /*22d40*/  LDGSTS.E [R18+-0x6bffc], desc[UR8][R26.64], !P1 ;  /* 0x940040001a127fae */ /* 0x000fe8000c921848 */
[----:B------:R-:W-:Y:S01]  /*22d50*/  STL.64 [R1+0x8f8], R32 ;  /* 0x0008f82001007387 */ /* 0x000fe20000100a00 */
[----:B----4-:R-:W-:-:S03]  /*22d60*/  IMAD.WIDE R24, R2, 0x4, R24 ;  /* 0x0000000402187825 */ /* 0x010fc600078e0218 */
[----:B------:R2:W-:Y:S04]  /*22d70*/  LDGSTS.E [R252+-0x67ffc], desc[UR8][R32.64], !P1 ;  /* 0x9800400020fc7fae */ /* 0x0005e8000c921848 */
[----:B-1----:R-:W3:Y:S04]  /*22d80*/  LDL.LU.64 R26, [R1+0x200] ;  /* 0x00020000011a7983 */ /* 0x002ee80000300a00 */
[----:B------:R1:W-:Y:S04]  /*22d90*/  STL.64 [R1+0x8e8], R24 ;  /* 0x0008e81801007387 */ /* 0x0003e80000100a00 */
[----:B------:R-:W4:Y:S04]  /*22da0*/  LDL.LU.64 R18, [R1+0x1f8] ;  /* 0x0001f80001127983 */ /* 0x000f280000300a00 */
[----:B------:R-:W-:Y:S04]  /*22db0*/  LDGSTS.E [R157+-0x63ffc], desc[UR8][R24.64], !P1 ;  /* 0x9c004000189d7fae */ /* 0x000fe8000c921848 */
[----:B-1----:R-:W4:Y:S04]  /*22dc0*/  LDL.LU.64 R24, [R1+0x1f0] ;  /* 0x0001f00001187983 */ /* 0x002f280000300a00 */
[----:B------:R-:W4:Y:S01]  /*22dd0*/  LDL.LU.64 R36, [R1+0x1e8] ;  /* 0x0001e80001247983 */ /* 0x000f220000300a00 */
[----:B------:R-:W-:Y:S01]  /*22de0*/  ISETP.GE.U32.AND P0, PT, R14, 0x7ffffe9e, PT ;  /* 0x7ffffe9e0e00780c */ /* 0x000fe20003f06070 */
[C---:B--2---:R-:W-:Y:S01]  /*22df0*/  VIADD R32, R7.reuse, 0x100000 ;  /* 0x0010000007207836 */ /* 0x044fe20000000000 */
[----:B------:R-:W-:Y:S01]  /*22e00*/  IADD3 R28, R28, -0x124, RZ ;  /* 0xfffffedc1c1c7810 */ /* 0x000fe20007ffe0ff */
[----:B------:R-:W-:Y:S01]  /*22e10*/  VIADD R29, R7, 0x100000 ;  /* 0x00100000071d7836 */ /* 0x000fe20000000000 */
[----:B------:R-:W1:Y:S02]  /*22e20*/  LDC R14, c[0x0][0x230] ;  /* 0x00008c00ff0e7b82 */ /* 0x000e640000000800 */
[----:B------:R-:W-:Y:S01]  /*22e30*/  ISETP.GE.U32.AND P1, PT, R28, 0x7ffffe9d, PT ;  /* 0x7ffffe9d1c00780c */ /* 0x000fe20003f26070 */
[----:B------:R-:W-:-:S02]  /*22e40*/  VIADD R15, R15, 0xfffffefb ;  /* 0xfffffefb0f0f7836 */ /* 0x000fc40000000000 */
[----:B------:R-:W-:-:S04]  /*22e50*/  IMAD.WIDE R34, R2, 0x4, R34 ;  /* 0x0000000402227825 */ /* 0x000fc800078e0222 */
[C---:B------:R-:W-:Y:S01]  /*22e60*/  IMAD.WIDE R30, R2.reuse, 0x4, R30 ;  /* 0x00000004021e7825 */ /* 0x040fe200078e021e */
[----:B------:R-:W-:Y:S03]  /*22e70*/  STL.64 [R1+0x8d8], R34 ;  /* 0x0008d82201007387 */ /* 0x000fe60000100a00 */
[C---:B------:R-:W-:Y:S01]  /*22e80*/  IMAD.WIDE R20, R2.reuse, 0x4, R20 ;  /* 0x0000000402147825 */ /* 0x040fe200078e0214 */
[----:B------:R2:W-:Y:S04]  /*22e90*/  STL.64 [R1+0x8c8], R30 ;  /* 0x0008c81e01007387 */ /* 0x0005e80000100a00 */
[----:B------:R1:W-:Y:S04]  /*22ea0*/  LDGSTS.E [R32+-0x6fff8], desc[UR8][R34.64], !P0 ;  /* 0x9000800022207fae */ /* 0x0003e8000c121848 */
[----:B------:R2:W-:Y:S04]  /*22eb0*/  STL.64 [R1+0x8b8], R20 ;  /* 0x0008b81401007387 */ /* 0x0005e80000100a00 */
[----:B------:R-:W-:Y:S01]  /*22ec0*/  LDGSTS.E [R29+-0x6bff8], desc[UR8][R30.64], !P0 ;  /* 0x940080001e1d7fae */ /* 0x000fe2000c121848 */
[----:B------:R-:W-:-:S03]  /*22ed0*/  IMAD.WIDE R16, R2, 0x4, R16 ;  /* 0x0000000402107825 */ /* 0x000fc600078e0210 */
[----:B------:R-:W-:Y:S01]  /*22ee0*/  LDGSTS.E [R252+-0x67ff8], desc[UR8][R20.64], !P0 ;  /* 0x9800800014fc7fae */ /* 0x000fe2000c121848 */
[----:B-1----:R-:W1:Y:S03]  /*22ef0*/  LDC R32, c[0x0][0x230] ;  /* 0x00008c00ff207b82 */ /* 0x002e660000000800 */
[----:B------:R2:W-:Y:S04]  /*22f00*/  STL.64 [R1+0x8a8], R16 ;  /* 0x0008a81001007387 */ /* 0x0005e80000100a00 */
[----:B--2---:R-:W2:Y:S04]  /*22f10*/  LDL.LU.64 R30, [R1+0x1e0] ;  /* 0x0001e000011e7983 */ /* 0x004ea80000300a00 */
[----:B------:R-:W2:Y:S04]  /*22f20*/  LDL.LU.64 R28, [R1+0x1d8] ;  /* 0x0001d800011c7983 */ /* 0x000ea80000300a00 */
[----:B------:R-:W2:Y:S04]  /*22f30*/  LDL.LU.64 R20, [R1+0x1d0] ;  /* 0x0001d00001147983 */ /* 0x000ea80000300a00 */
[----:B------:R-:W2:Y:S04]  /*22f40*/  LDL.LU.64 R34, [R1+0x1c8] ;  /* 0x0001c80001227983 */ /* 0x000ea80000300a00 */
[----:B------:R1:W-:Y:S04]  /*22f50*/  LDGSTS.E [R157+-0x63ff8], desc[UR8][R16.64], !P0 ;  /* 0x9c008000109d7fae */ /* 0x0003e8000c121848 */
[----:B------:R4:W-:Y:S01]  /*22f60*/  STL.64 [R1+0x1c88], R6 ;  /* 0x001c880601007387 */ /* 0x0009e20000100a00 */
[C---:B-1----:R-:W-:Y:S01]  /*22f70*/  IADD3 R17, R7.reuse, 0x100000, RZ ;  /* 0x0010000007117810 */ /* 0x042fe20007ffe0ff */
[----:B------:R-:W-:Y:S01]  /*22f80*/  VIADD R16, R7, 0x100000 ;  /* 0x0010000007107836 */ /* 0x000fe20000000000 */
[----:B------:R-:W-:Y:S01]  /*22f90*/  ISETP.GE.U32.AND P0, PT, R15, 0x7ffffebc, PT ;  /* 0x7ffffebc0f00780c */ /* 0x000fe20003f06070 */
[----:B---3--:R-:W-:-:S04]  /*22fa0*/  IMAD.WIDE R26, R2, 0x4, R26 ;  /* 0x00000004021a7825 */ /* 0x008fc800078e021a */
[C---:B----4-:R-:W-:Y:S01]  /*22fb0*/  IMAD.WIDE R18, R2.reuse, 0x4, R18 ;  /* 0x0000000402127825 */ /* 0x050fe200078e0212 */
[----:B------:R-:W-:Y:S04]  /*22fc0*/  STL.64 [R1+0x898], R26 ;  /* 0x0008981a01007387 */ /* 0x000fe80000100a00 */
[----:B------:R1:W-:Y:S04]  /*22fd0*/  STL.64 [R1+0x888], R18 ;  /* 0x0008881201007387 */ /* 0x0003e80000100a00 */
[----:B------:R-:W-:Y:S04]  /*22fe0*/  LDGSTS.E [R17+-0x6fff4], desc[UR8][R26.64], !P1 ;  /* 0x9000c0001a117fae */ /* 0x000fe8000c921848 */
[----:B------:R-:W-:Y:S01]  /*22ff0*/  LDGSTS.E [R16+-0x6bff4], desc[UR8][R18.64], !P1 ;  /* 0x9400c00012107fae */ /* 0x000fe2000c921848 */
[----:B------:R-:W-:-:S04]  /*23000*/  IMAD.WIDE R24, R2, 0x4, R24 ;  /* 0x0000000402187825 */ /* 0x000fc800078e0218 */
[----:B------:R-:W-:Y:S01]  /*23010*/  IMAD.WIDE R6, R2, 0x4, R36 ;  /* 0x0000000402067825 */ /* 0x000fe200078e0224 */
[----:B------:R-:W-:Y:S04]  /*23020*/  STL.64 [R1+0x878], R24 ;  /* 0x0008781801007387 */ /* 0x000fe80000100a00 */
[----:B-1----:R-:W3:Y:S04]  /*23030*/  LDL.LU.64 R18, [R1+0x1c0] ;  /* 0x0001c00001127983 */ /* 0x002ee80000300a00 */
[----:B------:R1:W-:Y:S04]  /*23040*/  STL.64 [R1+0x868], R6 ;  /* 0x0008680601007387 */ /* 0x0003e80000100a00 */
[----:B------:R-:W4:Y:S04]  /*23050*/  LDL.LU.64 R16, [R1+0x1b8] ;  /* 0x0001b80001107983 */ /* 0x000f280000300a00 */
[----:B------:R-:W-:Y:S04]  /*23060*/  LDGSTS.E [R252+-0x67ff4], desc[UR8][R24.64], !P1 ;  /* 0x9800c00018fc7fae */ /* 0x000fe8000c921848 */
[----:B------:R1:W-:Y:S02]  /*23070*/  LDGSTS.E [R157+-0x63ff4], desc[UR8][R6.64], !P1 ;  /* 0x9c00c000069d7fae */ /* 0x0003e4000c921848 */
[----:B-1----:R-:W-:-:S02]  /*23080*/  VIADD R6, R14, 0xfffffefa ;  /* 0xfffffefa0e067836 */ /* 0x002fc40000000000 */
[C---:B------:R-:W-:Y:S01]  /*23090*/  VIADD R27, R8.reuse, 0x100000 ;  /* 0x00100000081b7836 */ /* 0x040fe20000000000 */
[----:B------:R-:W4:Y:S01]  /*230a0*/  LDL.LU.64 R14, [R1+0x1b0] ;  /* 0x0001b000010e7983 */ /* 0x000f220000300a00 */
[C---:B------:R-:W-:Y:S01]  /*230b0*/  IADD3 R26, R8.reuse, 0x100000, RZ ;  /* 0x00100000081a7810 */ /* 0x040fe20007ffe0ff */
[C---:B------:R-:W-:Y:S01]  /*230c0*/  VIADD R252, R8.reuse, 0x100000 ;  /* 0x0010000008fc7836 */ /* 0x040fe20000000000 */
[----:B------:R-:W1:Y:S01]  /*230d0*/  LDC R7, c[0x0][0x230] ;  /* 0x00008c00ff077b82 */ /* 0x000e620000000800 */
[----:B------:R-:W4:Y:S01]  /*230e0*/  LDL.LU.64 R24, [R1+0x1a8] ;  /* 0x0001a80001187983 */ /* 0x000f220000300a00 */
[----:B------:R-:W-:Y:S02]  /*230f0*/  VIADD R157, R8, 0x100000 ;  /* 0x00100000089d7836 */ /* 0x000fe40000000000 */
[----:B------:R-:W-:Y:S02]  /*23100*/  VIADD R152, R32, 0xfffffef9 ;  /* 0xfffffef920987836 */ /* 0x000fe40000000000 */
[----:B--2---:R-:W-:-:S04]  /*23110*/  IMAD.WIDE R30, R2, 0x4, R30 ;  /* 0x00000004021e7825 */ /* 0x004fc800078e021e */
[C---:B------:R-:W-:Y:S01]  /*23120*/  IMAD.WIDE R28, R2.reuse, 0x4, R28 ;  /* 0x00000004021c7825 */ /* 0x040fe200078e021c */
[----:B------:R2:W-:Y:S03]  /*23130*/  STL.64 [R1+0x858], R30 ;  /* 0x0008581e01007387 */ /* 0x0005e60000100a00 */
[C---:B------:R-:W-:Y:S01]  /*23140*/  IMAD.WIDE R20, R2.reuse, 0x4, R20 ;  /* 0x0000000402147825 */ /* 0x040fe200078e0214 */
[----:B------:R1:W-:Y:S03]  /*23150*/  STL.64 [R1+0x848], R28 ;  /* 0x0008481c01007387 */ /* 0x0003e60000100a00 */
[C---:B------:R-:W-:Y:S01]  /*23160*/  IMAD.WIDE R34, R2.reuse, 0x4, R34 ;  /* 0x0000000402227825 */ /* 0x040fe200078e0222 */
[----:B------:R-:W-:Y:S04]  /*23170*/  LDGSTS.E [R27+-0x80000], desc[UR8][R30.64], !P0 ;  /* 0x800000001e1b7fae */ /* 0x000fe8000c121848 */
[----:B------:R1:W-:Y:S04]  /*23180*/  STL.64 [R1+0x838], R20 ;  /* 0x0008381401007387 */ /* 0x0003e80000100a00 */
[----:B------:R-:W-:Y:S04]  /*23190*/  LDGSTS.E [R26+-0x7c000], desc[UR8][R28.64], !P0 ;  /* 0x840000001c1a7fae */ /* 0x000fe8000c121848 */
[----:B--2---:R-:W2:Y:S04]  /*231a0*/  LDL.LU.64 R30, [R1+0x1a0] ;  /* 0x0001a000011e7983 */ /* 0x004ea80000300a00 */
[----:B------:R4:W-:Y:S04]  /*231b0*/  STL.64 [R1+0x828], R34 ;  /* 0x0008282201007387 */ /* 0x0009e80000100a00 */
[----:B-1----:R-:W2:Y:S04]  /*231c0*/  LDL.LU.64 R28, [R1+0x198] ;  /* 0x00019800011c7983 */ /* 0x002ea80000300a00 */
[----:B------:R-:W2:Y:S04]  /*231d0*/  LDL.LU.64 R26, [R1+0x190] ;  /* 0x00019000011a7983 */ /* 0x000ea80000300a00 */
[----:B------:R-:W-:Y:S04]  /*231e0*/  LDGSTS.E [R252+-0x78000], desc[UR8][R20.64], !P0 ;  /* 0x8800000014fc7fae */ /* 0x000fe8000c121848 */
[----:B------:R1:W-:Y:S04]  /*231f0*/  LDGSTS.E [R157+-0x74000], desc[UR8][R34.64], !P0 ;  /* 0x8c000000229d7fae */ /* 0x0003e8000c121848 */
[----:B------:R-:W2:Y:S01]  /*23200*/  LDL.LU.64 R20, [R1+0x188] ;  /* 0x0001880001147983 */ /* 0x000ea20000300a00 */
[----:B---3--:R-:W-:-:S03]  /*23210*/  IMAD.WIDE R40, R2, 0x4, R18 ;  /* 0x0000000402287825 */ /* 0x008fc600078e0212 */
[----:B------:R-:W3:Y:S01]  /*23220*/  LDL.LU.64 R18, [R1+0x180] ;  /* 0x0001800001127983 */ /* 0x000ee20000300a00 */
[----:B----4-:R-:W-:-:S03]  /*23230*/  IMAD.WIDE R36, R2, 0x4, R16 ;  /* 0x0000000402247825 */ /* 0x010fc600078e0210 */
[----:B------:R-:W4:Y:S04]  /*23240*/  LDL.LU.64 R16, [R1+0x178] ;  /* 0x0001780001107983 */ /* 0x000f280000300a00 */
[----:B------:R1:W-:Y:S04]  /*23250*/  STL.64 [R1+0x818], R40 ;  /* 0x0008182801007387 */ /* 0x0003e80000100a00 */
[----:B------:R2:W-:Y:S01]  /*23260*/  STL.64 [R1+0x808], R36 ;  /* 0x0008082401007387 */ /* 0x0005e20000100a00 */
[----:B-1----:R-:W-:-:S03]  /*23270*/  IMAD.WIDE R34, R2, 0x4, R14 ;  /* 0x0000000402227825 */ /* 0x002fc600078e020e */
[----:B------:R-:W4:Y:S01]  /*23280*/  LDL.LU.64 R14, [R1+0x170] ;  /* 0x00017000010e7983 */ /* 0x000f220000300a00 */
[----:B------:R-:W-:-:S03]  /*23290*/  IMAD.WIDE R32, R2, 0x4, R24 ;  /* 0x0000000402207825 */ /* 0x000fc600078e0218 */
[----:B------:R-:W4:Y:S01]  /*232a0*/  LDL.LU.64 R24, [R1+0x168] ;  /* 0x0001680001187983 */ /* 0x000f220000300a00 */
[----:B------:R-:W-:Y:S01]  /*232b0*/  ISETP.GE.U32.AND P1, PT, R6, 0x7ffffebb, PT ;  /* 0x7ffffebb0600780c */ /* 0x000fe20003f26070 */
[C---:B------:R-:W-:Y:S01]  /*232c0*/  VIADD R156, R8.reuse, 0x100000 ;  /* 0x00100000089c7836 */ /* 0x040fe20000000000 */
[----:B------:R-:W-:Y:S02]  /*232d0*/  IADD3 R39, R8, 0x100000, RZ ;  /* 0x0010000008277810 */ /* 0x000fe40007ffe0ff */
[----:B------:R-:W-:Y:S01]  /*232e0*/  ISETP.GE.U32.AND P0, PT, R152, 0x7ffffeba, PT ;  /* 0x7ffffeba9800780c */ /* 0x000fe20003f06070 */
[----:B------:R-:W-:Y:S01]  /*232f0*/  VIADD R7, R7, 0xfffffef8 ;  /* 0xfffffef807077836 */ /* 0x000fe20000000000 */
[----:B------:R1:W-:Y:S01]  /*23300*/  STL.64 [R1+0x7f8], R34 ;  /* 0x0007f82201007387 */ /* 0x0003e20000100a00 */
[----:B------:R-:W-:Y:S01]  /*23310*/  VIADD R152, R8, 0x100000 ;  /* 0x0010000008987836 */ /* 0x000fe20000000000 */
[----:B------:R-:W4:Y:S05]  /*23320*/  LDC R6, c[0x0][0x230] ;  /* 0x00008c00ff067b82 */ /* 0x000f2a0000000800 */
[----:B------:R-:W-:Y:S04]  /*23330*/  LDGSTS.E [R39+-0x7fffc], desc[UR8][R40.64], !P1 ;  /* 0x8000400028277fae */ /* 0x000fe8000c921848 */
[----:B------:R-:W-:Y:S04]  /*23340*/  LDGSTS.E [R156+-0x7bffc], desc[UR8][R36.64], !P1 ;  /* 0x84004000249c7fae */ /* 0x000fe8000c921848 */
[----:B------:R-:W-:Y:S04]  /*23350*/  LDGSTS.E [R252+-0x77ffc], desc[UR8][R34.64], !P1 ;  /* 0x8800400022fc7fae */ /* 0x000fe8000c921848 */
[----:B------:R-:W4:Y:S04]  /*23360*/  LDL.LU.64 R40, [R1+0x1e70] ;  /* 0x001e700001287983 */ /* 0x000f280000300a00 */
[----:B------:R-:W4:Y:S04]  /*23370*/  LDL.LU R39, [R1+0x1e68] ;  /* 0x001e680001277983 */ /* 0x000f280000300800 */
[----:B------:R-:W-:Y:S01]  /*23380*/  LDGSTS.E [R157+-0x73ffc], desc[UR8][R32.64], !P1 ;  /* 0x8c004000209d7fae */ /* 0x000fe2000c921848 */
[----:B------:R-:W-:Y:S01]  /*23390*/  ISETP.GE.U32.AND P1, PT, R7, 0x7ffffeb9, PT ;  /* 0x7ffffeb90700780c */ /* 0x000fe20003f26070 */
[----:B--2---:R-:W-:-:S02]  /*233a0*/  IMAD.WIDE R30, R2, 0x4, R30 ;  /* 0x00000004021e7825 */ /* 0x004fc400078e021e */
[----:B------:R-:W2:Y:S02]  /*233b0*/  LDL.LU.64 R36, [R1+0x1e60] ;  /* 0x001e600001247983 */ /* 0x000ea40000300a00 */
[C---:B------:R-:W-:Y:S02]  /*233c0*/  IMAD.WIDE R28, R2.reuse, 0x4, R28 ;  /* 0x00000004021c7825 */ /* 0x040fe400078e021c */
[----:B------:R1:W-:Y:S02]  /*233d0*/  STL.64 [R1+0x7e8], R32 ;  /* 0x0007e82001007387 */ /* 0x0003e40000100a00 */
[C---:B------:R-:W-:Y:S02]  /*233e0*/  IMAD.WIDE R26, R2.reuse, 0x4, R26 ;  /* 0x00000004021a7825 */ /* 0x040fe400078e021a */
[----:B-1----:R-:W2:Y:S02]  /*233f0*/  LDL.LU.64 R34, [R1+0x1e58] ;  /* 0x001e580001227983 */ /* 0x002ea40000300a00 */
[----:B------:R-:W-:-:S02]  /*23400*/  IMAD.WIDE R20, R2, 0x4, R20 ;  /* 0x0000000402147825 */ /* 0x000fc400078e0214 */
[----:B------:R-:W2:Y:S02]  /*23410*/  LDL.LU.64 R32, [R1+0x1e50] ;  /* 0x001e500001207983 */ /* 0x000ea40000300a00 */
[C---:B---3--:R-:W-:Y:S02]  /*23420*/  IMAD.WIDE R18, R2.reuse, 0x4, R18 ;  /* 0x0000000402127825 */ /* 0x048fe400078e0212 */
[----:B------:R1:W-:Y:S02]  /*23430*/  STL.64 [R1+0x7e0], R30 ;  /* 0x0007e01e01007387 */ /* 0x0003e40000100a00 */
[C---:B----4-:R-:W-:Y:S02]  /*23440*/  IMAD.WIDE R16, R2.reuse, 0x4, R16 ;  /* 0x0000000402107825 */ /* 0x050fe400078e0210 */
[----:B------:R3:W-:Y:S02]  /*23450*/  STL.64 [R1+0x7d8], R28 ;  /* 0x0007d81c01007387 */ /* 0x0007e40000100a00 */
[----:B------:R-:W-:-:S02]  /*23460*/  IMAD.WIDE R14, R2, 0x4, R14 ;  /* 0x00000004020e7825 */ /* 0x000fc400078e020e */
[----:B------:R-:W-:Y:S02]  /*23470*/  LDGSTS.E [R156+-0x7fff8], desc[UR8][R30.64], !P0 ;  /* 0x800080001e9c7fae */ /* 0x000fe4000c121848 */
[----:B------:R-:W-:Y:S02]  /*23480*/  IMAD.WIDE R24, R2, 0x4, R24 ;  /* 0x0000000402187825 */ /* 0x000fe400078e0218 */
[----:B------:R-:W-:Y:S01]  /*23490*/  LDGSTS.E [R152+-0x7bff8], desc[UR8][R28.64], !P0 ;  /* 0x840080001c987fae */ /* 0x000fe2000c121848 */
[----:B------:R-:W-:Y:S01]  /*234a0*/  IADD3 R6, R6, -0x125, RZ ;  /* 0xfffffedb06067810 */ /* 0x000fe20007ffe0ff */
[----:B------:R-:W4:Y:S02]  /*234b0*/  LDC R7, c[0x0][0x230] ;  /* 0x00008c00ff077b82 */ /* 0x000f240000000800 */
[----:B------:R-:W-:Y:S04]  /*234c0*/  LDGSTS.E [R252+-0x77ff8], desc[UR8][R26.64], !P0 ;  /* 0x880080001afc7fae */ /* 0x000fe8000c121848 */
[----:B-1----:R-:W2:Y:S04]  /*234d0*/  LDL.LU.64 R30, [R1+0x1e48] ;  /* 0x001e4800011e7983 */ /* 0x002ea80000300a00 */
[----:B---3--:R-:W3:Y:S04]  /*234e0*/  LDL.LU.64 R28, [R1+0x1e40] ;  /* 0x001e4000011c7983 */ /* 0x008ee80000300a00 */
[----:B------:R1:W-:Y:S04]  /*234f0*/  STL.64 [R1+0x7d0], R26 ;  /* 0x0007d01a01007387 */ /* 0x0003e80000100a00 */
[----:B------:R1:W-:Y:S04]  /*23500*/  STL.64 [R1+0x7c8], R20 ;  /* 0x0007c81401007387 */ /* 0x0003e80000100a00 */
[----:B------:R-:W-:Y:S04]  /*23510*/  LDGSTS.E [R157+-0x73ff8], desc[UR8][R20.64], !P0 ;  /* 0x8c008000149d7fae */ /* 0x000fe8000c121848 */
[----:B-1----:R-:W4:Y:S04]  /*23520*/  LDL.LU.64 R26, [R1+0x1e38] ;  /* 0x001e3800011a7983 */ /* 0x002f280000300a00 */
[----:B------:R-:W-:Y:S04]  /*23530*/  LDGSTS.E [R152+-0x7fff4], desc[UR8][R18.64], !P1 ;  /* 0x8000c00012987fae */ /* 0x000fe8000c921848 */
[----:B------:R-:W2:Y:S04]  /*23540*/  LDL.LU.64 R20, [R1+0x1e30] ;  /* 0x001e300001147983 */ /* 0x000ea80000300a00 */
[----:B------:R1:W-:Y:S04]  /*23550*/  STL.64 [R1+0x7c0], R18 ;  /* 0x0007c01201007387 */ /* 0x0003e80000100a00 */
[----:B------:R1:W-:Y:S04]  /*23560*/  STL.64 [R1+0x7b8], R16 ;  /* 0x0007b81001007387 */ /* 0x0003e80000100a00 */
[----:B------:R3:W-:Y:S04]  /*23570*/  LDGSTS.E [R156+-0x7bff4], desc[UR8][R16.64], !P1 ;  /* 0x8400c000109c7fae */ /* 0x0007e8000c921848 */
[----:B-1----:R-:W4:Y:S04]  /*23580*/  LDL.LU.64 R18, [R1+0x1e28] ;  /* 0x001e280001127983 */ /* 0x002f280000300a00 */
[----:B------:R-:W2:Y:S04]  /*23590*/  LDL.LU R152, [R1+0x1e20] ;  /* 0x001e200001987983 */ /* 0x000ea80000300800 */
[----:B------:R-:W3:Y:S04]  /*235a0*/  LDL.LU.64 R16, [R1+0x1e18] ;  /* 0x001e180001107983 */ /* 0x000ee80000300a00 */
[----:B------:R1:W-:Y:S04]  /*235b0*/  STL.64 [R1+0x7b0], R14 ;  /* 0x0007b00e01007387 */ /* 0x0003e80000100a00 */
[----:B------:R3:W-:Y:S04]  /*235c0*/  STL.64 [R1+0x7a8], R24 ;  /* 0x0007a81801007387 */ /* 0x0007e80000100a00 */
[----:B------:R-:W-:Y:S01]  /*235d0*/  LDGSTS.E [R252+-0x77ff4], desc[UR8][R14.64], !P1 ;  /* 0x8800c0000efc7fae */ /* 0x000fe2000c921848 */
[----:B------:R-:W-:-:S02]  /*235e0*/  ISETP.GE.U32.AND P0, PT, R6, 0x7ffffe9c, PT ;  /* 0x7ffffe9c0600780c */ /* 0x000fc40003f06070 */
[----:B------:R-:W2:Y:S01]  /*235f0*/  LDC R6, c[0x0][0x230] ;  /* 0x00008c00ff067b82 */ /* 0x000ea20000000800 */
[----:B------:R3:W-:Y:S04]  /*23600*/  LDGSTS.E [R157+-0x73ff4], desc[UR8][R24.64], !P1 ;  /* 0x8c00c000189d7fae */ /* 0x0007e8000c921848 */
[----:B-1----:R-:W4:Y:S01]  /*23610*/  LDL.LU.64 R14, [R1+0x1e10] ;  /* 0x001e1000010e7983 */ /* 0x002f220000300a00 */
[----:B---3--:R-:W-:-:S04]  /*23620*/  IMAD.WIDE R16, R2, 0x4, R16 ;  /* 0x0000000402107825 */ /* 0x008fc800078e0210 */
[C---:B----4-:R-:W-:Y:S02]  /*23630*/  IMAD.WIDE R24, R2.reuse, 0x4, R14 ;  /* 0x0000000402187825 */ /* 0x050fe400078e020e */
[----:B------:R-:W1:Y:S03]  /*23640*/  LDC R15, c[0x0][0x230] ;  /* 0x00008c00ff0f7b82 */ /* 0x000e660000000800 */
[----:B------:R3:W-:Y:S04]  /*23650*/  STL.64 [R1+0x7a0], R24 ;  /* 0x0007a01801007387 */ /* 0x0007e80000100a00 */
[----:B------:R4:W-:Y:S04]  /*23660*/  STL.64 [R1+0x798], R16 ;  /* 0x0007981001007387 */ /* 0x0009e80000100a00 */
[----:B------:R-:W-:Y:S01]  /*23670*/  LDGSTS.E [R156+-0x70000], desc[UR8][R24.64], !P0 ;  /* 0x90000000189c7fae */ /* 0x000fe2000c121848 */
[----:B------:R-:W-:-:S03]  /*23680*/  IMAD.WIDE R18, R2, 0x4, R18 ;  /* 0x0000000402127825 */ /* 0x000fc600078e0212 */
[----:B------:R4:W-:Y:S01]  /*23690*/  LDGSTS.E [R252+-0x6c000], desc[UR8][R16.64], !P0 ;  /* 0x9400000010fc7fae */ /* 0x0009e2000c121848 */
[----:B------:R-:W-:Y:S02]  /*236a0*/  VIADD R14, R8, 0x100000 ;  /* 0x00100000080e7836 */ /* 0x000fe40000000000 */
[----:B--2---:R-:W-:Y:S01]  /*236b0*/  IMAD.WIDE R20, R2, 0x4, R20 ;  /* 0x0000000402147825 */ /* 0x004fe200078e0214 */
[----:B------:R2:W-:Y:S04]  /*236c0*/  LDGSTS.E [R157+-0x68000], desc[UR8][R18.64], !P0 ;  /* 0x98000000129d7fae */ /* 0x0005e8000c121848 */
[----:B---3--:R-:W3:Y:S01]  /*236d0*/  LDL.LU.64 R24, [R1+0x1e08] ;  /* 0x001e080001187983 */ /* 0x008ee20000300a00 */
[----:B-1----:R-:W-:-:S03]  /*236e0*/  VIADD R15, R15, 0xfffffeda ;  /* 0xfffffeda0f0f7836 */ /* 0x002fc60000000000 */
[----:B------:R-:W3:Y:S01]  /*236f0*/  LDL.LU R156, [R1+0x1e00] ;  /* 0x001e0000019c7983 */ /* 0x000ee20000300800 */
[----:B------:R-:W-:Y:S01]  /*23700*/  IMAD.WIDE R26, R2, 0x4, R26 ;  /* 0x00000004021a7825 */ /* 0x000fe200078e021a */
[----:B------:R-:W-:Y:S01]  /*23710*/  ISETP.GE.U32.AND P1, PT, R15, 0x7ffffe9b, PT ;  /* 0x7ffffe9b0f00780c */ /* 0x000fe20003f26070 */
[----:B----4-:R-:W1:Y:S01]  /*23720*/  LDC R252, c[0x0][0x230] ;  /* 0x00008c00fffc7b82 */ /* 0x010e620000000800 */
[----:B------:R2:W-:Y:S01]  /*23730*/  STL.64 [R1+0x790], R18 ;  /* 0x0007901201007387 */ /* 0x0005e20000100a00 */
[C---:B------:R-:W-:Y:S01]  /*23740*/  IADD3 R17, R8.reuse, 0x100000, RZ ;  /* 0x0010000008117810 */ /* 0x040fe20007ffe0ff */
[C---:B------:R-:W-:Y:S02]  /*23750*/  VIADD R16, R8.reuse, 0x100000 ;  /* 0x0010000008107836 */ /* 0x040fe40000000000 */
[----:B------:R-:W-:Y:S02]  /*23760*/  VIADD R15, R8, 0x100000 ;  /* 0x00100000080f7836 */ /* 0x000fe40000000000 */
[C---:B------:R-:W-:Y:S01]  /*23770*/  IMAD.WIDE R28, R2.reuse, 0x4, R28 ;  /* 0x00000004021c7825 */ /* 0x040fe200078e021c */
[----:B------:R4:W-:Y:S04]  /*23780*/  STL.64 [R1+0x788], R20 ;  /* 0x0007881401007387 */ /* 0x0009e80000100a00 */
[----:B------:R4:W-:Y:S01]  /*23790*/  LDGSTS.E [R14+-0x64000], desc[UR8][R20.64], !P0 ;  /* 0x9c000000140e7fae */ /* 0x0009e2000c121848 */
[----:B--2---:R-:W-:Y:S01]  /*237a0*/  VIADD R18, R7, 0xfffffed9 ;  /* 0xfffffed907127836 */ /* 0x004fe20000000000 */
[----:B------:R-:W2:Y:S01]  /*237b0*/  LDC R19, c[0x0][0x230] ;  /* 0x00008c00ff137b82 */ /* 0x000ea20000000800 */
[----:B------:R-:W-:-:S03]  /*237c0*/  IMAD.WIDE R30, R2, 0x4, R30 ;  /* 0x00000004021e7825 */ /* 0x000fc600078e021e */
[----:B------:R-:W-:Y:S01]  /*237d0*/  ISETP.GE.U32.AND P0, PT, R18, 0x7ffffe9a, PT ;  /* 0x7ffffe9a1200780c */ /* 0x000fe20003f06070 */
[----:B------:R-:W-:Y:S02]  /*237e0*/  VIADD R18, R6, 0xfffffed8 ;  /* 0xfffffed806127836 */ /* 0x000fe40000000000 */
[C---:B------:R-:W-:Y:S01]  /*237f0*/  IMAD.WIDE R6, R2.reuse, 0x4, R38 ;  /* 0x0000000402067825 */ /* 0x040fe200078e0226 */
[----:B----4-:R-:W4:Y:S08]  /*23800*/  LDC R21, c[0x0][0x230] ;  /* 0x00008c00ff157b82 */ /* 0x010f300000000800 */
[----:B------:R-:W1:Y:S01]  /*23810*/  LDC R20, c[0x0][0x230] ;  /* 0x00008c00ff147b82 */ /* 0x000e620000000800 */
[----:B---3--:R-:W-:-:S05]  /*23820*/  IMAD.WIDE R24, R2, 0x4, R24 ;  /* 0x0000000402187825 */ /* 0x008fca00078e0218 */
[----:B------:R3:W-:Y:S04]  /*23830*/  STL.64 [R1+0x780], R24 ;  /* 0x0007801801007387 */ /* 0x0007e80000100a00 */
[----:B------:R3:W-:Y:S04]  /*23840*/  LDGSTS.E [R17+-0x6fffc], desc[UR8][R24.64], !P1 ;  /* 0x9000400018117fae */ /* 0x0007e8000c921848 */
[----:B------:R2:W-:Y:S04]  /*23850*/  STL.64 [R1+0x778], R26 ;  /* 0x0007781a01007387 */ /* 0x0005e80000100a00 */
[----:B------:R2:W-:Y:S04]  /*23860*/  LDGSTS.E [R16+-0x6bffc], desc[UR8][R26.64], !P1 ;  /* 0x940040001a107fae */ /* 0x0005e8000c921848 */
[----:B------:R4:W-:Y:S01]  /*23870*/  STL.64 [R1+0x770], R28 ;  /* 0x0007701c01007387 */ /* 0x0009e20000100a00 */
[----:B---3--:R-:W-:-:S03]  /*23880*/  IMAD.WIDE R24, R2, 0x4, R36 ;  /* 0x0000000402187825 */ /* 0x008fc600078e0224 */
[----:B------:R4:W-:Y:S01]  /*23890*/  LDGSTS.E [R15+-0x67ffc], desc[UR8][R28.64], !P1 ;  /* 0x980040001c0f7fae */ /* 0x0009e2000c921848 */
[----:B--2---:R-:W-:-:S03]  /*238a0*/  IMAD.WIDE R26, R2, 0x4, R34 ;  /* 0x00000004021a7825 */ /* 0x004fc600078e0222 */
[----:B------:R-:W-:Y:S04]  /*238b0*/  STL.64 [R1+0x768], R30 ;  /* 0x0007681e01007387 */ /* 0x000fe80000100a00 */
[----:B------:R-:W-:Y:S01]  /*238c0*/  LDGSTS.E [R14+-0x63ffc], desc[UR8][R30.64], !P1 ;  /* 0x9c0040001e0e7fae */ /* 0x000fe2000c921848 */
[----:B----4-:R-:W-:Y:S01]  /*238d0*/  IMAD.WIDE R28, R2, 0x4, R32 ;  /* 0x00000004021c7825 */ /* 0x010fe200078e0220 */
[----:B------:R-:W-:-:S04]  /*238e0*/  ISETP.GE.U32.AND P1, PT, R18, 0x7ffffe99, PT ;  /* 0x7ffffe991200780c */ /* 0x000fc80003f26070 */
[----:B------:R2:W-:Y:S04]  /*238f0*/  STL.64 [R1+0x760], R28 ;  /* 0x0007601c01007387 */ /* 0x0005e80000100a00 */
[----:B------:R3:W-:Y:S04]  /*23900*/  STL.64 [R1+0x758], R26 ;  /* 0x0007581a01007387 */ /* 0x0007e80000100a00 */
[----:B------:R4:W-:Y:S04]  /*23910*/  STL.64 [R1+0x750], R24 ;  /* 0x0007501801007387 */ /* 0x0009e80000100a00 */
[----:B------:R-:W4:Y:S04]  /*23920*/  LDL.LU.64 R34, [R1+0x160] ;  /* 0x0001600001227983 */ /* 0x000f280000300a00 */
[----:B------:R1:W-:Y:S04]  /*23930*/  STL.64 [R1+0x748], R6 ;  /* 0x0007480601007387 */ /* 0x0003e80000100a00 */
[----:B------:R2:W-:Y:S04]  /*23940*/  LDGSTS.E [R17+-0x6fff8], desc[UR8][R28.64], !P0 ;  /* 0x900080001c117fae */ /* 0x0005e8000c121848 */
[----:B------:R-:W4:Y:S04]  /*23950*/  LDL.LU.64 R32, [R1+0x158] ;  /* 0x0001580001207983 */ /* 0x000f280000300a00 */
[----:B------:R3:W-:Y:S04]  /*23960*/  LDGSTS.E [R16+-0x6bff8], desc[UR8][R26.64], !P0 ;  /* 0x940080001a107fae */ /* 0x0007e8000c121848 */
[----:B------:R-:W4:Y:S01]  /*23970*/  LDL.LU.64 R38, [R1+0x150] ;  /* 0x0001500001267983 */ /* 0x000f220000300a00 */
[----:B--2---:R-:W-:-:S03]  /*23980*/  IMAD.WIDE R28, R2, 0x4, R40 ;  /* 0x00000004021c7825 */ /* 0x004fc600078e0228 */
[----:B------:R4:W-:Y:S01]  /*23990*/  LDGSTS.E [R15+-0x67ff8], desc[UR8][R24.64], !P0 ;  /* 0x98008000180f7fae */ /* 0x0009e2000c121848 */
[----:B---3--:R-:W-:-:S03]  /*239a0*/  IMAD.WIDE R26, R2, 0x4, R42 ;  /* 0x00000004021a7825 */ /* 0x008fc600078e022a */
[----:B------:R-:W2:Y:S04]  /*239b0*/  LDL.LU.64 R36, [R1+0x148] ;  /* 0x0001480001247983 */ /* 0x000ea80000300a00 */
[----:B------:R1:W-:Y:S01]  /*239c0*/  LDGSTS.E [R14+-0x63ff8], desc[UR8][R6.64], !P0 ;  /* 0x9c008000060e7fae */ /* 0x0003e2000c121848 */
[----:B----4-:R-:W-:-:S03]  /*239d0*/  IMAD.WIDE R24, R2, 0x4, R44 ;  /* 0x0000000402187825 */ /* 0x010fc600078e022c */
[----:B------:R3:W-:Y:S04]  /*239e0*/  STL.64 [R1+0x740], R28 ;  /* 0x0007401c01007387 */ /* 0x0007e80000100a00 */
[----:B------:R4:W-:Y:S01]  /*239f0*/  STL.64 [R1+0x738], R26 ;  /* 0x0007381a01007387 */ /* 0x0009e20000100a00 */
[----:B-1----:R-:W-:-:S03]  /*23a00*/  IMAD.WIDE R6, R2, 0x4, R46 ;  /* 0x0000000402067825 */ /* 0x002fc600078e022e */
[----:B------:R1:W-:Y:S04]  /*23a10*/  LDGSTS.E [R17+-0x6fff4], desc[UR8][R28.64], !P1 ;  /* 0x9000c0001c117fae */ /* 0x0003e8000c921848 */
[----:B------:R1:W-:Y:S04]  /*23a20*/  STL.64 [R1+0x730], R24 ;  /* 0x0007301801007387 */ /* 0x0003e80000100a00 */
[----:B------:R1:W-:Y:S04]  /*23a30*/  LDGSTS.E [R16+-0x6bff4], desc[UR8][R26.64], !P1 ;  /* 0x9400c0001a107fae */ /* 0x0003e8000c921848 */
[----:B---3--:R-:W3:Y:S04]  /*23a40*/  LDL.LU.64 R28, [R1+0x140] ;  /* 0x00014000011c7983 */ /* 0x008ee80000300a00 */
[----:B------:R1:W-:Y:S04]  /*23a50*/  STL.64 [R1+0x728], R6 ;  /* 0x0007280601007387 */ /* 0x0003e80000100a00 */
[----:B----4-:R-:W4:Y:S04]  /*23a60*/  LDL.LU.64 R26, [R1+0x138] ;  /* 0x00013800011a7983 */ /* 0x010f280000300a00 */
[----:B------:R1:W-:Y:S04]  /*23a70*/  LDGSTS.E [R15+-0x67ff4], desc[UR8][R24.64], !P1 ;  /* 0x9800c000180f7fae */ /* 0x0003e8000c921848 */
[----:B------:R4:W-:Y:S04]  /*23a80*/  LDGSTS.E [R14+-0x63ff4], desc[UR8][R6.64], !P1 ;  /* 0x9c00c000060e7fae */ /* 0x0009e8000c921848 */
[----:B------:R-:W4:Y:S01]  /*23a90*/  LDL.LU.64 R30, [R1+0x130] ;  /* 0x00013000011e7983 */ /* 0x000f220000300a00 */
[----:B------:R-:W-:Y:S01]  /*23aa0*/  IADD3 R18, R21, -0x109, RZ ;  /* 0xfffffef715127810 */ /* 0x000fe20007ffe0ff */
[----:B-1----:R-:W-:-:S02]  /*23ab0*/  VIADD R17, R9, 0x100000 ;  /* 0x0010000009117836 */ /* 0x002fc40000000000 */
[C---:B------:R-:W-:Y:S01]  /*23ac0*/  VIADD R16, R9.reuse, 0x100000 ;  /* 0x0010000009107836 */ /* 0x040fe20000000000 */
[----:B------:R-:W-:Y:S01]  /*23ad0*/  IADD3 R15, R9, 0x100000, RZ ;  /* 0x00100000090f7810 */ /* 0x000fe20007ffe0ff */
[----:B------:R-:W1:Y:S01]  /*23ae0*/  LDC R24, c[0x0][0x230] ;  /* 0x00008c00ff187b82 */ /* 0x000e620000000800 */
[----:B------:R-:W4:Y:S01]  /*23af0*/  LDL.LU.64 R6, [R1+0x128] ;  /* 0x0001280001067983 */ /* 0x000f220000300a00 */
[----:B------:R-:W-:Y:S01]  /*23b00*/  ISETP.GE.U32.AND P0, PT, R18, 0x7ffffeb8, PT ;  /* 0x7ffffeb81200780c */ /* 0x000fe20003f06070 */
[----:B------:R-:W-:Y:S02]  /*23b10*/  VIADD R18, R20, 0xfffffef6 ;  /* 0xfffffef614127836 */ /* 0x000fe40000000000 */
[----:B------:R-:W-:-:S05]  /*23b20*/  IMAD.WIDE R34, R2, 0x4, R34 ;  /* 0x0000000402227825 */ /* 0x000fca00078e0222 */
[----:B------:R1:W-:Y:S05]  /*23b30*/  STL.64 [R1+0x720], R34 ;  /* 0x0007202201007387 */ /* 0x0003ea0000100a00 */
[----:B------:R-:W-:Y:S01]  /*23b40*/  LDGSTS.E [R17+-0x80000], desc[UR8][R34.64], !P0 ;  /* 0x8000000022117fae */ /* 0x000fe2000c121848 */
[----:B------:R-:W-:-:S04]  /*23b50*/  IMAD.WIDE R32, R2, 0x4, R32 ;  /* 0x0000000402207825 */ /* 0x000fc800078e0220 */
[C---:B------:R-:W-:Y:S01]  /*23b60*/  IMAD.WIDE R38, R2.reuse, 0x4, R38 ;  /* 0x0000000402267825 */ /* 0x040fe200078e0226 */
[----:B------:R1:W-:Y:S04]  /*23b70*/  STL.64 [R1+0x718], R32 ;  /* 0x0007182001007387 */ /* 0x0003e80000100a00 */
[----:B------:R3:W-:Y:S01]  /*23b80*/  STL.64 [R1+0x710], R38 ;  /* 0x0007102601007387 */ /* 0x0007e20000100a00 */
[----:B--2---:R-:W-:-:S03]  /*23b90*/  IMAD.WIDE R20, R2, 0x4, R36 ;  /* 0x0000000402147825 */ /* 0x004fc600078e0224 */
[----:B------:R-:W-:Y:S04]  /*23ba0*/  LDGSTS.E [R16+-0x7c000], desc[UR8][R32.64], !P0 ;  /* 0x8400000020107fae */ /* 0x000fe8000c121848 */
[----:B------:R-:W2:Y:S04]  /*23bb0*/  LDL.LU.64 R36, [R1+0x120] ;  /* 0x0001200001247983 */ /* 0x000ea80000300a00 */
[----:B------:R4:W-:Y:S04]  /*23bc0*/  STL.64 [R1+0x708], R20 ;  /* 0x0007081401007387 */ /* 0x0009e80000100a00 */
[----:B-1----:R-:W2:Y:S04]  /*23bd0*/  LDL.LU.64 R34, [R1+0x118] ;  /* 0x0001180001227983 */ /* 0x002ea80000300a00 */
[----:B------:R-:W2:Y:S04]  /*23be0*/  LDL.LU.64 R32, [R1+0x110] ;  /* 0x0001100001207983 */ /* 0x000ea80000300a00 */
[----:B------:R-:W-:Y:S01]  /*23bf0*/  LDGSTS.E [R15+-0x78000], desc[UR8][R38.64], !P0 ;  /* 0x88000000260f7fae */ /* 0x000fe2000c121848 */
[----:B---3--:R-:W-:-:S03]  /*23c00*/  IMAD.WIDE R46, R2, 0x4, R28 ;  /* 0x00000004022e7825 */ /* 0x008fc600078e021c */
[----:B------:R-:W3:Y:S01]  /*23c10*/  LDL.LU.64 R38, [R1+0x108] ;  /* 0x0001080001267983 */ /* 0x000ee20000300a00 */
[----:B----4-:R-:W-:-:S03]  /*23c20*/  IMAD.WIDE R44, R2, 0x4, R26 ;  /* 0x00000004022c7825 */ /* 0x010fc600078e021a */
[----:B------:R-:W4:Y:S04]  /*23c30*/  LDL.LU.64 R28, [R1+0x100] ;  /* 0x00010000011c7983 */ /* 0x000f280000300a00 */
[----:B------:R-:W4:Y:S04]  /*23c40*/  LDL.LU.64 R26, [R1+0xf8] ;  /* 0x0000f800011a7983 */ /* 0x000f280000300a00 */
[----:B------:R-:W-:Y:S01]  /*23c50*/  STL.64 [R1+0x700], R46 ;  /* 0x0007002e01007387 */ /* 0x000fe20000100a00 */
[----:B------:R-:W-:-:S03]  /*23c60*/  IMAD.WIDE R42, R2, 0x4, R30 ;  /* 0x00000004022a7825 */ /* 0x000fc600078e021e */
[----:B------:R-:W-:Y:S04]  /*23c70*/  STL.64 [R1+0x6f8], R44 ;  /* 0x0006f82c01007387 */ /* 0x000fe80000100a00 */
[----:B------:R-:W4:Y:S01]  /*23c80*/  LDL.LU.64 R30, [R1+0xf0] ;  /* 0x0000f000011e7983 */ /* 0x000f220000300a00 */
[----:B------:R-:W-:-:S03]  /*23c90*/  IMAD.WIDE R40, R2, 0x4, R6 ;  /* 0x0000000402287825 */ /* 0x000fc600078e0206 */
[----:B------:R-:W4:Y:S01]  /*23ca0*/  LDL.LU.64 R6, [R1+0xe8] ;  /* 0x0000e80001067983 */ /* 0x000f220000300a00 */
[----:B------:R-:W-:Y:S01]  /*23cb0*/  VIADD R14, R9, 0x100000 ;  /* 0x00100000090e7836 */ /* 0x000fe20000000000 */
[----:B------:R-:W-:-:S04]  /*23cc0*/  ISETP.GE.U32.AND P1, PT, R18, 0x7ffffeb7, PT ;  /* 0x7ffffeb71200780c */ /* 0x000fc80003f26070 */
[----:B------:R1:W-:Y:S01]  /*23cd0*/  LDGSTS.E [R14+-0x74000], desc[UR8][R20.64], !P0 ;  /* 0x8c000000140e7fae */ /* 0x0003e2000c121848 */
[----:B------:R-:W-:Y:S02]  /*23ce0*/  VIADD R18, R19, 0xfffffef5 ;  /* 0xfffffef513127836 */ /* 0x000fe40000000000 */
[----:B------:R-:W4:Y:S08]  /*23cf0*/  LDC R19, c[0x0][0x230] ;  /* 0x00008c00ff137b82 */ /* 0x000f300000000800 */
[----:B-1----:R-:W1:Y:S01]  /*23d00*/  LDC R21, c[0x0][0x230] ;  /* 0x00008c00ff157b82 */ /* 0x002e620000000800 */
[----:B------:R-:W-:-:S07]  /*23d10*/  ISETP.GE.U32.AND P0, PT, R18, 0x7ffffeb6, PT ;  /* 0x7ffffeb61200780c */ /* 0x000fce0003f06070 */
[----:B------:R-:W4:Y:S01]  /*23d20*/  LDC R20, c[0x0][0x230] ;  /* 0x00008c00ff147b82 */ /* 0x000f220000000800 */
[----:B------:R-:W-:Y:S01]  /*23d30*/  VIADD R18, R24, 0xfffffef4 ;  /* 0xfffffef418127836 */ /* 0x000fe20000000000 */
[----:B------:R-:W-:Y:S04]  /*23d40*/  LDGSTS.E [R17+-0x7fffc], desc[UR8][R46.64], !P1 ;  /* 0x800040002e117fae */ /* 0x000fe8000c921848 */
[----:B------:R-:W-:Y:S04]  /*23d50*/  LDGSTS.E [R16+-0x7bffc], desc[UR8][R44.64], !P1 ;  /* 0x840040002c107fae */ /* 0x000fe8000c921848 */
[----:B------:R-:W-:Y:S04]  /*23d60*/  LDGSTS.E [R15+-0x77ffc], desc[UR8][R42.64], !P1 ;  /* 0x880040002a0f7fae */ /* 0x000fe8000c921848 */
[----:B------:R-:W-:Y:S01]  /*23d70*/  LDGSTS.E [R14+-0x73ffc], desc[UR8][R40.64], !P1 ;  /* 0x8c004000280e7fae */ /* 0x000fe2000c921848 */
[----:B------:R-:W-:-:S03]  /*23d80*/  ISETP.GE.U32.AND P1, PT, R18, 0x7ffffeb5, PT ;  /* 0x7ffffeb51200780c */ /* 0x000fc60003f26070 */
[----:B------:R-:W-:Y:S01]  /*23d90*/  STL.64 [R1+0x6f0], R42 ;  /* 0x0006f02a01007387 */ /* 0x000fe20000100a00 */
[----:B-1----:R-:W-:Y:S02]  /*23da0*/  IADD3 R18, R21, -0x129, RZ ;  /* 0xfffffed715127810 */ /* 0x002fe40007ffe0ff */
[----:B------:R-:W1:Y:S01]  /*23db0*/  LDC R21, c[0x0][0x230] ;  /* 0x00008c00ff157b82 */ /* 0x000e620000000800 */
[----:B------:R-:W-:Y:S01]  /*23dc0*/  STL.64 [R1+0x6e8], R40 ;  /* 0x0006e82801007387 */ /* 0x000fe20000100a00 */
[----:B--2---:R-:W-:-:S04]  /*23dd0*/  IMAD.WIDE R36, R2, 0x4, R36 ;  /* 0x0000000402247825 */ /* 0x004fc800078e0224 */
[C---:B------:R-:W-:Y:S01]  /*23de0*/  IMAD.WIDE R34, R2.reuse, 0x4, R34 ;  /* 0x0000000402227825 */ /* 0x040fe200078e0222 */
[----:B------:R-:W-:Y:S03]  /*23df0*/  STL.64 [R1+0x6e0], R36 ;  /* 0x0006e02401007387 */ /* 0x000fe60000100a00 */
[C---:B------:R-:W-:Y:S01]  /*23e00*/  IMAD.WIDE R32, R2.reuse, 0x4, R32 ;  /* 0x0000000402207825 */ /* 0x040fe200078e0220 */
[----:B------:R-:W-:Y:S04]  /*23e10*/  LDGSTS.E [R17+-0x7fff8], desc[UR8][R36.64], !P0 ;  /* 0x8000800024117fae */ /* 0x000fe8000c121848 */
[----:B------:R-:W-:Y:S04]  /*23e20*/  STL.64 [R1+0x6d8], R34 ;  /* 0x0006d82201007387 */ /* 0x000fe80000100a00 */
[----:B------:R-:W-:Y:S01]  /*23e30*/  LDGSTS.E [R16+-0x7bff8], desc[UR8][R34.64], !P0 ;  /* 0x8400800022107fae */ /* 0x000fe2000c121848 */
[----:B---3--:R-:W-:-:S03]  /*23e40*/  IMAD.WIDE R24, R2, 0x4, R38 ;  /* 0x0000000402187825 */ /* 0x008fc600078e0226 */
[----:B------:R-:W-:Y:S04]  /*23e50*/  STL.64 [R1+0x6d0], R32 ;  /* 0x0006d02001007387 */ /* 0x000fe80000100a00 */
[----:B------:R-:W-:Y:S01]  /*23e60*/  LDGSTS.E [R15+-0x77ff8], desc[UR8][R32.64], !P0 ;  /* 0x88008000200f7fae */ /* 0x000fe2000c121848 */
[----:B----4-:R-:W-:-:S03]  /*23e70*/  IMAD.WIDE R28, R2, 0x4, R28 ;  /* 0x00000004021c7825 */ /* 0x010fc600078e021c */
[----:B------:R2:W-:Y:S01]  /*23e80*/  STL.64 [R1+0x6c8], R24 ;  /* 0x0006c81801007387 */ /* 0x0005e20000100a00 */
[----:B------:R-:W-:-:S03]  /*23e90*/  IMAD.WIDE R26, R2, 0x4, R26 ;  /* 0x00000004021a7825 */ /* 0x000fc600078e021a */
[----:B------:R2:W-:Y:S01]  /*23ea0*/  LDGSTS.E [R14+-0x73ff8], desc[UR8][R24.64], !P0 ;  /* 0x8c008000180e7fae */ /* 0x0005e2000c121848 */
[----:B------:R-:W-:Y:S01]  /*23eb0*/  ISETP.GE.U32.AND P0, PT, R18, 0x7ffffe98, PT ;  /* 0x7ffffe981200780c */ /* 0x000fe20003f06070 */
[----:B------:R-:W-:Y:S02]  /*23ec0*/  VIADD R18, R20, 0xfffffed6 ;  /* 0xfffffed614127836 */ /* 0x000fe40000000000 */
[----:B------:R3:W-:Y:S01]  /*23ed0*/  LDGSTS.E [R17+-0x7fff4], desc[UR8][R28.64], !P1 ;  /* 0x8000c0001c117fae */ /* 0x0007e2000c921848 */
[----:B------:R-:W4:Y:S03]  /*23ee0*/  LDC R20, c[0x0][0x230] ;  /* 0x00008c00ff147b82 */ /* 0x000f260000000800 */
[----:B------:R1:W-:Y:S01]  /*23ef0*/  LDGSTS.E [R16+-0x7bff4], desc[UR8][R26.64], !P1 ;  /* 0x8400c0001a107fae */ /* 0x0003e2000c921848 */
[----:B--2---:R-:W-:-:S04]  /*23f00*/  IMAD.WIDE R24, R2, 0x4, R30 ;  /* 0x0000000402187825 */ /* 0x004fc800078e021e */
[----:B------:R-:W-:Y:S01]  /*23f10*/  IMAD.WIDE R6, R2, 0x4, R6 ;  /* 0x0000000402067825 */ /* 0x000fe200078e0206 */
[----:B------:R2:W-:Y:S04]  /*23f20*/  LDGSTS.E [R15+-0x77ff4], desc[UR8][R24.64], !P1 ;  /* 0x8800c000180f7fae */ /* 0x0005e8000c921848 */
[----:B------:R2:W-:Y:S01]  /*23f30*/  LDGSTS.E [R14+-0x73ff4], desc[UR8][R6.64], !P1 ;  /* 0x8c00c000060e7fae */ /* 0x0005e2000c921848 */
[----:B------:R-:W-:-:S03]  /*23f40*/  ISETP.GE.U32.AND P1, PT, R18, 0x7ffffe97, PT ;  /* 0x7ffffe971200780c */ /* 0x000fc60003f26070 */
[----:B------:R3:W-:Y:S04]  /*23f50*/  STL.64 [R1+0x6c0], R28 ;  /* 0x0006c01c01007387 */ /* 0x0007e80000100a00 */
[----:B------:R1:W-:Y:S01]  /*23f60*/  STL.64 [R1+0x6b8], R26 ;  /* 0x0006b81a01007387 */ /* 0x0003e20000100a00 */
[----:B------:R-:W-:Y:S02]  /*23f70*/  VIADD R18, R19, 0xfffffed5 ;  /* 0xfffffed513127836 */ /* 0x000fe40000000000 */
[C---:B------:R-:W-:Y:S01]  /*23f80*/  IMAD.WIDE R30, R2.reuse, 0x4, R56 ;  /* 0x00000004021e7825 */ /* 0x040fe200078e0238 */
[----:B------:R2:W-:Y:S01]  /*23f90*/  STL.64 [R1+0x6b0], R24 ;  /* 0x0006b01801007387 */ /* 0x0005e20000100a00 */
[----:B------:R-:W4:Y:S02]  /*23fa0*/  LDC R19, c[0x0][0x230] ;  /* 0x00008c00ff137b82 */ /* 0x000f240000000800 */
[C---:B---3--:R-:W-:Y:S01]  /*23fb0*/  IMAD.WIDE R28, R2.reuse, 0x4, R48 ;  /* 0x00000004021c7825 */ /* 0x048fe200078e0230 */
[----:B------:R3:W-:Y:S03]  /*23fc0*/  STL.64 [R1+0x6a8], R6 ;  /* 0x0006a80601007387 */ /* 0x0007e60000100a00 */
[C---:B-1----:R-:W-:Y:S01]  /*23fd0*/  IMAD.WIDE R26, R2.reuse, 0x4, R50 ;  /* 0x00000004021a7825 */ /* 0x042fe200078e0232 */
[----:B------:R1:W-:Y:S03]  /*23fe0*/  LDGSTS.E [R17+-0x70000], desc[UR8][R28.64], !P0 ;  /* 0x900000001c117fae */ /* 0x0003e6000c121848 */
[C---:B--2---:R-:W-:Y:S01]  /*23ff0*/  IMAD.WIDE R24, R2.reuse, 0x4, R52 ;  /* 0x0000000402187825 */ /* 0x044fe200078e0234 */
[----:B------:R2:W-:Y:S03]  /*24000*/  LDGSTS.E [R16+-0x6c000], desc[UR8][R26.64], !P0 ;  /* 0x940000001a107fae */ /* 0x0005e6000c121848 */
[C---:B---3--:R-:W-:Y:S01]  /*24010*/  IMAD.WIDE R6, R2.reuse, 0x4, R54 ;  /* 0x0000000402067825 */ /* 0x048fe200078e0236 */
[----:B------:R1:W-:Y:S04]  /*24020*/  STL.64 [R1+0x6a0], R28 ;  /* 0x0006a01c01007387 */ /* 0x0003e80000100a00 */
[----:B------:R3:W-:Y:S04]  /*24030*/  LDGSTS.E [R15+-0x68000], desc[UR8][R24.64], !P0 ;  /* 0x98000000180f7fae */ /* 0x0007e8000c121848 */
[----:B------:R2:W-:Y:S04]  /*24040*/  STL.64 [R1+0x698], R26 ;  /* 0x0006981a01007387 */ /* 0x0005e80000100a00 */
[----:B------:R3:W-:Y:S01]  /*24050*/  LDGSTS.E [R14+-0x64000], desc[UR8][R6.64], !P0 ;  /* 0x9c000000060e7fae */ /* 0x0007e2000c121848 */
[----:B-1----:R-:W-:Y:S01]  /*24060*/  IMAD.WIDE R28, R2, 0x4, R58 ;  /* 0x00000004021c7825 */ /* 0x002fe200078e023a */
[----:B------:R-:W-:-:S02]  /*24070*/  ISETP.GE.U32.AND P0, PT, R18, 0x7ffffe96, PT ;  /* 0x7ffffe961200780c */ /* 0x000fc40003f06070 */
[----:B------:R3:W-:Y:S01]  /*24080*/  STL.64 [R1+0x690], R24 ;  /* 0x0006901801007387 */ /* 0x0007e20000100a00 */
[----:B--2---:R-:W-:-:S03]  /*24090*/  IMAD.WIDE R26, R2, 0x4, R60 ;  /* 0x00000004021a7825 */ /* 0x004fc600078e023c */
[----:B------:R1:W-:Y:S01]  /*240a0*/  STL.64 [R1+0x688], R6 ;  /* 0x0006880601007387 */ /* 0x0003e20000100a00 */
[----:B------:R-:W-:-:S03]  /*240b0*/  VIADD R18, R21, 0xfffffed4 ;  /* 0xfffffed415127836 */ /* 0x000fc60000000000 */
[----:B------:R2:W-:Y:S01]  /*240c0*/  STL.64 [R1+0x680], R30 ;  /* 0x0006801e01007387 */ /* 0x0005e20000100a00 */
[----:B---3--:R-:W3:Y:S03]  /*240d0*/  LDC R24, c[0x0][0x230] ;  /* 0x00008c00ff187b82 */ /* 0x008ee60000000800 */
[----:B------:R2:W-:Y:S01]  /*240e0*/  LDGSTS.E [R17+-0x6fffc], desc[UR8][R30.64], !P1 ;  /* 0x900040001e117fae */ /* 0x0005e2000c921848 */
[----:B-1----:R-:W-:-:S03]  /*240f0*/  IMAD.WIDE R6, R2, 0x4, R62 ;  /* 0x0000000402067825 */ /* 0x002fc600078e023e */
[----:B------:R1:W-:Y:S04]  /*24100*/  STL.64 [R1+0x678], R28 ;  /* 0x0006781c01007387 */ /* 0x0003e80000100a00 */
[----:B------:R1:W-:Y:S01]  /*24110*/  LDGSTS.E [R16+-0x6bffc], desc[UR8][R28.64], !P1 ;  /* 0x940040001c107fae */ /* 0x0003e2000c921848 */
[----:B--2---:R-:W-:-:S03]  /*24120*/  IMAD.WIDE R30, R2, 0x4, R64 ;  /* 0x00000004021e7825 */ /* 0x004fc600078e0240 */
[----:B------:R2:W-:Y:S04]  /*24130*/  STL.64 [R1+0x670], R26 ;  /* 0x0006701a01007387 */ /* 0x0005e80000100a00 */
[----:B------:R2:W-:Y:S01]  /*24140*/  LDGSTS.E [R15+-0x67ffc], desc[UR8][R26.64], !P1 ;  /* 0x980040001a0f7fae */ /* 0x0005e2000c921848 */
[----:B-1----:R-:W-:-:S03]  /*24150*/  IMAD.WIDE R28, R2, 0x4, R66 ;  /* 0x00000004021c7825 */ /* 0x002fc600078e0242 */
[----:B------:R1:W-:Y:S04]  /*24160*/  STL.64 [R1+0x668], R6 ;  /* 0x0006680601007387 */ /* 0x0003e80000100a00 */
[----:B------:R1:W-:Y:S01]  /*24170*/  LDGSTS.E [R14+-0x63ffc], desc[UR8][R6.64], !P1 ;  /* 0x9c004000060e7fae */ /* 0x0003e2000c921848 */
[----:B--2---:R-:W-:-:S03]  /*24180*/  IMAD.WIDE R26, R2, 0x4, R68 ;  /* 0x00000004021a7825 */ /* 0x004fc600078e0244 */
[----:B------:R2:W-:Y:S01]  /*24190*/  STL.64 [R1+0x660], R30 ;  /* 0x0006601e01007387 */ /* 0x0005e20000100a00 */
[----:B------:R-:W-:-:S03]  /*241a0*/  ISETP.GE.U32.AND P1, PT, R18, 0x7ffffe95, PT ;  /* 0x7ffffe951200780c */ /* 0x000fc60003f26070 */
[----:B------:R4:W-:Y:S01]  /*241b0*/  STL.64 [R1+0x658], R28 ;  /* 0x0006581c01007387 */ /* 0x0009e20000100a00 */
[----:B-1----:R-:W-:-:S03]  /*241c0*/  IMAD.WIDE R6, R2, 0x4, R70 ;  /* 0x0000000402067825 */ /* 0x002fc600078e0246 */
[----:B------:R1:W-:Y:S04]  /*241d0*/  STL.64 [R1+0x650], R26 ;  /* 0x0006501a01007387 */ /* 0x0003e80000100a00 */
[----:B------:R-:W3:Y:S04]  /*241e0*/  LDL.LU.64 R34, [R1+0xe0] ;  /* 0x0000e00001227983 */ /* 0x000ee80000300a00 */
[----:B------:R2:W-:Y:S04]  /*241f0*/  LDGSTS.E [R17+-0x6fff8], desc[UR8][R30.64], !P0 ;  /* 0x900080001e117fae */ /* 0x0005e8000c121848 */
[----:B------:R1:W-:Y:S04]  /*24200*/  STL.64 [R1+0x648], R6 ;  /* 0x0006480601007387 */ /* 0x0003e80000100a00 */
[----:B------:R4:W-:Y:S04]  /*24210*/  LDGSTS.E [R16+-0x6bff8], desc[UR8][R28.64], !P0 ;  /* 0x940080001c107fae */ /* 0x0009e8000c121848 */
[----:B------:R-:W3:Y:S01]  /*24220*/  LDL.LU.64 R32, [R1+0xd8] ;  /* 0x0000d80001207983 */ /* 0x000ee20000300a00 */
[----:B--2---:R-:W-:-:S03]  /*24230*/  IMAD.WIDE R30, R2, 0x4, R72 ;  /* 0x00000004021e7825 */ /* 0x004fc600078e0248 */
[----:B------:R1:W-:Y:S04]  /*24240*/  LDGSTS.E [R15+-0x67ff8], desc[UR8][R26.64], !P0 ;  /* 0x980080001a0f7fae */ /* 0x0003e8000c121848 */
[----:B------:R-:W2:Y:S01]  /*24250*/  LDL.LU.64 R38, [R1+0xd0] ;  /* 0x0000d00001267983 */ /* 0x000ea20000300a00 */
[----:B----4-:R-:W-:-:S03]  /*24260*/  IMAD.WIDE R28, R2, 0x4, R76 ;  /* 0x00000004021c7825 */ /* 0x010fc600078e024c */
[----:B------:R-:W4:Y:S01]  /*24270*/  LDL.LU.64 R36, [R1+0xc8] ;  /* 0x0000c80001247983 */ /* 0x000f220000300a00 */
[----:B-1----:R-:W-:-:S03]  /*24280*/  IMAD.WIDE R26, R2, 0x4, R74 ;  /* 0x00000004021a7825 */ /* 0x002fc600078e024a */
[----:B------:R1:W-:Y:S04]  /*24290*/  LDGSTS.E [R14+-0x63ff8], desc[UR8][R6.64], !P0 ;  /* 0x9c008000060e7fae */ /* 0x0003e8000c121848 */
[----:B------:R-:W-:Y:S04]  /*242a0*/  STL.64 [R1+0x1c20], R8 ;  /* 0x001c200801007387 */ /* 0x000fe80000100a00 */
[----:B------:R1:W-:Y:S02]  /*242b0*/  STL.64 [R1+0x640], R30 ;  /* 0x0006401e01007387 */ /* 0x0003e40000100a00 */
[----:B-1----:R-:W-:-:S02]  /*242c0*/  IMAD.WIDE R6, R2, 0x4, R78 ;  /* 0x0000000402067825 */ /* 0x002fc400078e024e */
[----:B------:R1:W-:Y:S04]  /*242d0*/  STL.64 [R1+0x638], R26 ;  /* 0x0006381a01007387 */ /* 0x0003e80000100a00 */
[----:B------:R3:W-:Y:S04]  /*242e0*/  LDGSTS.E [R17+-0x6fff4], desc[UR8][R30.64], !P1 ;  /* 0x9000c0001e117fae */ /* 0x0007e8000c921848 */
[----:B------:R1:W-:Y:S04]  /*242f0*/  STL.64 [R1+0x630], R28 ;  /* 0x0006301c01007387 */ /* 0x0003e80000100a00 */
[----:B------:R3:W-:Y:S04]  /*24300*/  LDGSTS.E [R16+-0x6bff4], desc[UR8][R26.64], !P1 ;  /* 0x9400c0001a107fae */ /* 0x0007e8000c921848 */
[----:B------:R-:W4:Y:S04]  /*24310*/  LDL.LU.64 R30, [R1+0xc0] ;  /* 0x0000c000011e7983 */ /* 0x000f280000300a00 */
[----:B------:R3:W-:Y:S04]  /*24320*/  STL.64 [R1+0x628], R6 ;  /* 0x0006280601007387 */ /* 0x0007e80000100a00 */
[----:B-1----:R-:W4:Y:S04]  /*24330*/  LDL.LU.64 R26, [R1+0xb8] ;  /* 0x0000b800011a7983 */ /* 0x002f280000300a00 */
[----:B------:R1:W-:Y:S04]  /*24340*/  LDGSTS.E [R15+-0x67ff4], desc[UR8][R28.64], !P1 ;  /* 0x9800c0001c0f7fae */ /* 0x0003e8000c921848 */
[----:B------:R1:W-:Y:S04]  /*24350*/  LDGSTS.E [R14+-0x63ff4], desc[UR8][R6.64], !P1 ;  /* 0x9c00c000060e7fae */ /* 0x0003e8000c921848 */
[----:B------:R-:W4:Y:S04]  /*24360*/  LDL.LU.64 R28, [R1+0xb0] ;  /* 0x0000b000011c7983 */ /* 0x000f280000300a00 */
[----:B---3--:R-:W3:Y:S01]  /*24370*/  LDL.LU.64 R6, [R1+0xa8] ;  /* 0x0000a80001067983 */ /* 0x008ee20000300a00 */
[----:B------:R-:W-:Y:S01]  /*24380*/  IADD3 R18, R24, -0x10d, RZ ;  /* 0xfffffef318127810 */ /* 0x000fe20007ffe0ff */
[----:B------:R-:W-:-:S02]  /*24390*/  VIADD R17, R10, 0x100000 ;  /* 0x001000000a117836 */ /* 0x000fc40000000000 */
[----:B------:R-:W-:Y:S01]  /*243a0*/  VIADD R16, R10, 0x100000 ;  /* 0x001000000a107836 */ /* 0x000fe20000000000 */
[----:B------:R-:W-:Y:S01]  /*243b0*/  ISETP.GE.U32.AND P0, PT, R18, 0x7ffffeb4, PT ;  /* 0x7ffffeb41200780c */ /* 0x000fe20003f06070 */
[----:B------:R-:W-:Y:S01]  /*243c0*/  VIADD R18, R20, 0xfffffef2 ;  /* 0xfffffef214127836 */ /* 0x000fe20000000000 */
[C---:B-1----:R-:W-:Y:S01]  /*243d0*/  IADD3 R15, R10.reuse, 0x100000, RZ ;  /* 0x001000000a0f7810 */ /* 0x042fe20007ffe0ff */
[----:B------:R-:W-:Y:S01]  /*243e0*/  VIADD R14, R10, 0x100000 ;  /* 0x001000000a0e7836 */ /* 0x000fe20000000000 */
[----:B------:R-:W1:Y:S01]  /*243f0*/  LDC R24, c[0x0][0x230] ;  /* 0x00008c00ff187b82 */ /* 0x000e620000000800 */
[----:B------:R-:W-:-:S05]  /*24400*/  IMAD.WIDE R34, R2, 0x4, R34 ;  /* 0x0000000402227825 */ /* 0x000fca00078e0222 */
[----:B------:R1:W-:Y:S04]  /*24410*/  STL.64 [R1+0x620], R34 ;  /* 0x0006202201007387 */ /* 0x0003e80000100a00 */
[----:B------:R-:W-:Y:S01]  /*24420*/  LDGSTS.E [R17+-0x80000], desc[UR8][R34.64], !P0 ;  /* 0x8000000022117fae */ /* 0x000fe2000c121848 */
[----:B------:R-:W-:-:S04]  /*24430*/  IMAD.WIDE R32, R2, 0x4, R32 ;  /* 0x0000000402207825 */ /* 0x000fc800078e0220 */
[C---:B--2---:R-:W-:Y:S01]  /*24440*/  IMAD.WIDE R20, R2.reuse, 0x4, R38 ;  /* 0x0000000402147825 */ /* 0x044fe200078e0226 */
[----:B------:R2:W-:Y:S03]  /*24450*/  STL.64 [R1+0x618], R32 ;  /* 0x0006182001007387 */ /* 0x0005e60000100a00 */
[C---:B----4-:R-:W-:Y:S01]  /*24460*/  IMAD.WIDE R8, R2.reuse, 0x4, R36 ;  /* 0x0000000402087825 */ /* 0x050fe200078e0224 */
[----:B------:R4:W-:Y:S04]  /*24470*/  STL.64 [R1+0x610], R20 ;  /* 0x0006101401007387 */ /* 0x0009e80000100a00 */
[----:B-1----:R-:W3:Y:S04]  /*24480*/  LDL.LU.64 R34, [R1+0xa0] ;  /* 0x0000a00001227983 */ /* 0x002ee80000300a00 */
[----:B------:R-:W-:Y:S04]  /*24490*/  LDGSTS.E [R16+-0x7c000], desc[UR8][R32.64], !P0 ;  /* 0x8400000020107fae */ /* 0x000fe8000c121848 */
[----:B------:R3:W-:Y:S04]  /*244a0*/  STL.64 [R1+0x608], R8 ;  /* 0x0006080801007387 */ /* 0x0007e80000100a00 */
[----:B------:R4:W-:Y:S04]  /*244b0*/  LDGSTS.E [R15+-0x78000], desc[UR8][R20.64], !P0 ;  /* 0x88000000140f7fae */ /* 0x0009e8000c121848 */
[----:B--2---:R-:W2:Y:S04]  /*244c0*/  LDL.LU.64 R32, [R1+0x98] ;  /* 0x0000980001207983 */ /* 0x004ea80000300a00 */
[----:B------:R-:W2:Y:S04]  /*244d0*/  LDL.LU.64 R38, [R1+0x90] ;  /* 0x0000900001267983 */ /* 0x000ea80000300a00 */
[----:B------:R-:W2:Y:S01]  /*244e0*/  LDL.LU.64 R36, [R1+0x88] ;  /* 0x0000880001247983 */ /* 0x000ea20000300a00 */
[----:B----4-:R-:W1:Y:S03]  /*244f0*/  LDC R21, c[0x0][0x230] ;  /* 0x00008c00ff157b82 */ /* 0x010e660000000800 */
[----:B------:R3:W-:Y:S01]  /*24500*/  LDGSTS.E [R14+-0x74000], desc[UR8][R8.64], !P0 ;  /* 0x8c000000080e7fae */ /* 0x0007e2000c121848 */
[----:B------:R-:W-:-:S04]  /*24510*/  IMAD.WIDE R44, R2, 0x4, R30 ;  /* 0x00000004022c7825 */ /* 0x000fc800078e021e */
[----:B------:R-:W-:-:S04]  /*24520*/  IMAD.WIDE R42, R2, 0x4, R26 ;  /* 0x00000004022a7825 */ /* 0x000fc800078e021a */
[----:B------:R-:W-:Y:S01]  /*24530*/  IMAD.WIDE R40, R2, 0x4, R28 ;  /* 0x0000000402287825 */ /* 0x000fe200078e021c */
[----:B------:R-:W4:Y:S01]  /*24540*/  LDL.LU.64 R26, [R1+0x80] ;  /* 0x00008000011a7983 */ /* 0x000f220000300a00 */
[----:B------:R-:W-:Y:S01]  /*24550*/  ISETP.GE.U32.AND P1, PT, R18, 0x7ffffeb3, PT ;  /* 0x7ffffeb31200780c */ /* 0x000fe20003f26070 */
[----:B------:R-:W2:Y:S02]  /*24560*/  LDC R20, c[0x0][0x230] ;  /* 0x00008c00ff147b82 */ /* 0x000ea40000000800 */
[----:B------:R-:W4:Y:S01]  /*24570*/  LDL.LU.64 R30, [R1+0x78] ;  /* 0x00007800011e7983 */ /* 0x000f220000300a00 */
[----:B---3--:R-:W-:-:S03]  /*24580*/  IMAD.WIDE R8, R2, 0x4, R6 ;  /* 0x0000000402087825 */ /* 0x008fc600078e0206 */
[----:B------:R-:W-:Y:S04]  /*24590*/  STL.64 [R1+0x600], R44 ;  /* 0x0006002c01007387 */ /* 0x000fe80000100a00 */
[----:B------:R-:W-:Y:S04]  /*245a0*/  STL.64 [R1+0x5f8], R42 ;  /* 0x0005f82a01007387 */ /* 0x000fe80000100a00 */
[----:B------:R-:W3:Y:S04]  /*245b0*/  LDL.LU.64 R28, [R1+0x70] ;  /* 0x00007000011c7983 */ /* 0x000ee80000300a00 */
[----:B------:R-:W3:Y:S01]  /*245c0*/  LDL.LU.64 R6, [R1+0x68] ;  /* 0x0000680001067983 */ /* 0x000ee20000300a00 */
[----:B------:R-:W-:-:S02]  /*245d0*/  VIADD R18, R19, 0xfffffef1 ;  /* 0xfffffef113127836 */ /* 0x000fc40000000000 */
[----:B------:R-:W3:Y:S01]  /*245e0*/  LDC R19, c[0x0][0x230] ;  /* 0x00008c00ff137b82 */ /* 0x000ee20000000800 */
[----:B------:R-:W-:Y:S02]  /*245f0*/  LDGSTS.E [R17+-0x7fffc], desc[UR8][R44.64], !P1 ;  /* 0x800040002c117fae */ /* 0x000fe4000c921848 */
[----:B------:R-:W-:Y:S01]  /*24600*/  ISETP.GE.U32.AND P0, PT, R18, 0x7ffffeb2, PT ;  /* 0x7ffffeb21200780c */ /* 0x000fe20003f06070 */
[----:B------:R-:W-:Y:S01]  /*24610*/  VIADD R18, R24, 0xfffffef0 ;  /* 0xfffffef018127836 */ /* 0x000fe20000000000 */
[----:B------:R-:W-:Y:S04]  /*24620*/  LDGSTS.E [R16+-0x7bffc], desc[UR8][R42.64], !P1 ;  /* 0x840040002a107fae */ /* 0x000fe8000c921848 */
[----:B------:R-:W-:Y:S04]  /*24630*/  LDGSTS.E [R15+-0x77ffc], desc[UR8][R40.64], !P1 ;  /* 0x88004000280f7fae */ /* 0x000fe8000c921848 */
[----:B------:R2:W-:Y:S01]  /*24640*/  LDGSTS.E [R14+-0x73ffc], desc[UR8][R8.64], !P1 ;  /* 0x8c004000080e7fae */ /* 0x0005e2000c921848 */
[----:B------:R-:W-:-:S03]  /*24650*/  ISETP.GE.U32.AND P1, PT, R18, 0x7ffffeb1, PT ;  /* 0x7ffffeb11200780c */ /* 0x000fc60003f26070 */
[----:B------:R-:W-:Y:S01]  /*24660*/  STL.64 [R1+0x5f0], R40 ;  /* 0x0005f02801007387 */ /* 0x000fe20000100a00 */
[----:B-1----:R-:W-:Y:S02]  /*24670*/  IADD3 R18, R21, -0x12d, RZ ;  /* 0xfffffed315127810 */ /* 0x002fe40007ffe0ff */
[----:B------:R-:W1:Y:S01]  /*24680*/  LDC R21, c[0x0][0x230] ;  /* 0x00008c00ff157b82 */ /* 0x000e620000000800 */
[----:B------:R2:W-:Y:S01]  /*24690*/  STL.64 [R1+0x5e8], R8 ;  /* 0x0005e80801007387 */ /* 0x0005e20000100a00 */
[----:B------:R-:W-:-:S05]  /*246a0*/  IMAD.WIDE R34, R2, 0x4, R34 ;  /* 0x0000000402227825 */ /* 0x000fca00078e0222 */
[----:B------:R-:W-:Y:S04]  /*246b0*/  STL.64 [R1+0x5e0], R34 ;  /* 0x0005e02201007387 */ /* 0x000fe80000100a00 */
[----:B------:R-:W-:Y:S01]  /*246c0*/  LDGSTS.E [R17+-0x7fff8], desc[UR8][R34.64], !P0 ;  /* 0x8000800022117fae */ /* 0x000fe2000c121848 */
[----:B--2---:R-:W-:-:S04]  /*246d0*/  IMAD.WIDE R32, R2, 0x4, R32 ;  /* 0x0000000402207825 */ /* 0x004fc800078e0220 */
[C---:B------:R-:W-:Y:S01]  /*246e0*/  IMAD.WIDE R24, R2.reuse, 0x4, R38 ;  /* 0x0000000402187825 */ /* 0x040fe200078e0226 */
[----:B------:R-:W-:Y:S03]  /*246f0*/  STL.64 [R1+0x5d8], R32 ;  /* 0x0005d82001007387 */ /* 0x000fe60000100a00 */
[----:B------:R-:W-:Y:S01]  /*24700*/  IMAD.WIDE R8, R2, 0x4, R36 ;  /* 0x0000000402087825 */ /* 0x000fe200078e0224 */
[----:B------:R-:W-:Y:S04]  /*24710*/  LDGSTS.E [R16+-0x7bff8], desc[UR8][R32.64], !P0 ;  /* 0x8400800020107fae */ /* 0x000fe8000c121848 */
[----:B------:R2:W-:Y:S04]  /*24720*/  STL.64 [R1+0x5d0], R24 ;  /* 0x0005d01801007387 */ /* 0x0005e80000100a00 */
[----:B------:R2:W-:Y:S04]  /*24730*/  LDGSTS.E [R15+-0x77ff8], desc[UR8][R24.64], !P0 ;  /* 0x88008000180f7fae */ /* 0x0005e8000c121848 */
[----:B------:R3:W-:Y:S04]  /*24740*/  STL.64 [R1+0x5c8], R8 ;  /* 0x0005c80801007387 */ /* 0x0007e80000100a00 */
[----:B------:R3:W-:Y:S01]  /*24750*/  LDGSTS.E [R14+-0x73ff8], desc[UR8][R8.64], !P0 ;  /* 0x8c008000080e7fae */ /* 0x0007e2000c121848 */
[----:B------:R-:W-:Y:S01]  /*24760*/  ISETP.GE.U32.AND P0, PT, R18, 0x7ffffe94, PT ;  /* 0x7ffffe941200780c */ /* 0x000fe20003f06070 */
[----:B------:R-:W-:-:S02]  /*24770*/  VIADD R18, R20, 0xfffffed2 ;  /* 0xfffffed214127836 */ /* 0x000fc40000000000 */
[----:B------:R-:W1:Y:S01]  /*24780*/  LDC R20, c[0x0][0x230] ;  /* 0x00008c00ff147b82 */ /* 0x000e620000000800 */
[----:B----4-:R-:W-:-:S04]  /*24790*/  IMAD.WIDE R26, R2, 0x4, R26 ;  /* 0x00000004021a7825 */ /* 0x010fc800078e021a */
[C---:B--2---:R-:W-:Y:S01]  /*247a0*/  IMAD.WIDE R24, R2.reuse, 0x4, R30 ;  /* 0x0000000402187825 */ /* 0x044fe200078e021e */
[----:B------:R2:W-:Y:S04]  /*247b0*/  LDGSTS.E [R17+-0x7fff4], desc[UR8][R26.64], !P1 ;  /* 0x8000c0001a117fae */ /* 0x0005e8000c921848 */
[----:B------:R4:W-:Y:S01]  /*247c0*/  LDGSTS.E [R16+-0x7bff4], desc[UR8][R24.64], !P1 ;  /* 0x8400c00018107fae */ /* 0x0009e2000c921848 */
[----:B---3--:R-:W-:-:S04]  /*247d0*/  IMAD.WIDE R8, R2, 0x4, R28 ;  /* 0x0000000402087825 */ /* 0x008fc800078e021c */
        /* <DEDUP_REMOVED lines=9> */
[----:B------:R-:W1:Y:S02]  /*24870*/  LDC R19, c[0x0][0x230] ;  /* 0x00008c00ff137b82 */ /* 0x000e640000000800 */
[C---:B--2---:R-:W-:Y:S01]  /*24880*/  IMAD.WIDE R26, R2.reuse, 0x4, R80 ;  /* 0x00000004021a7825 */ /* 0x044fe200078e0250 */
[----:B------:R1:W-:Y:S03]  /*24890*/  STL.64 [R1+0x5a8], R6 ;  /* 0x0005a80601007387 */ /* 0x0003e60000100a00 */
[C---:B----4-:R-:W-:Y:S01]  /*248a0*/  IMAD.WIDE R24, R2.reuse, 0x4, R82 ;  /* 0x0000000402187825 */ /* 0x050fe200078e0252 */
[----:B------:R2:W-:Y:S03]  /*248b0*/  LDGSTS.E [R17+-0x70000], desc[UR8][R26.64], !P0 ;  /* 0x900000001a117fae */ /* 0x0005e6000c121848 */
[C---:B---3--:R-:W-:Y:S01]  /*248c0*/  IMAD.WIDE R8, R2.reuse, 0x4, R84 ;  /* 0x0000000402087825 */ /* 0x048fe200078e0254 */
[----:B------:R2:W-:Y:S03]  /*248d0*/  STL.64 [R1+0x598], R26 ;  /* 0x0005981a01007387 */ /* 0x0005e60000100a00 */
[C---:B-1----:R-:W-:Y:S01]  /*248e0*/  IMAD.WIDE R6, R2.reuse, 0x4, R86 ;  /* 0x0000000402067825 */ /* 0x042fe200078e0256 */
[----:B------:R1:W-:Y:S04]  /*248f0*/  LDGSTS.E [R16+-0x6c000], desc[UR8][R24.64], !P0 ;  /* 0x9400000018107fae */ /* 0x0003e8000c121848 */
[----:B------:R1:W-:Y:S01]  /*24900*/  STL.64 [R1+0x590], R24 ;  /* 0x0005901801007387 */ /* 0x0003e20000100a00 */
[----:B--2---:R-:W-:-:S03]  /*24910*/  IMAD.WIDE R26, R2, 0x4, R90 ;  /* 0x00000004021a7825 */ /* 0x004fc600078e025a */
[----:B------:R2:W-:Y:S04]  /*24920*/  LDGSTS.E [R15+-0x68000], desc[UR8][R8.64], !P0 ;  /* 0x98000000080f7fae */ /* 0x0005e8000c121848 */
[----:B------:R2:W-:Y:S04]  /*24930*/  STL.64 [R1+0x580], R8 ;  /* 0x0005800801007387 */ /* 0x0005e80000100a00 */
[----:B------:R3:W-:Y:S01]  /*24940*/  LDGSTS.E [R14+-0x64000], desc[UR8][R6.64], !P0 ;  /* 0x9c000000060e7fae */ /* 0x0007e2000c121848 */
[----:B------:R-:W-:Y:S01]  /*24950*/  ISETP.GE.U32.AND P0, PT, R18, 0x7ffffe92, PT ;  /* 0x7ffffe921200780c */ /* 0x000fe20003f06070 */
[----:B-1----:R-:W1:Y:S02]  /*24960*/  LDC R24, c[0x0][0x230] ;  /* 0x00008c00ff187b82 */ /* 0x002e640000000800 */
[----:B------:R3:W-:Y:S01]  /*24970*/  STL.64 [R1+0x578], R6 ;  /* 0x0005780601007387 */ /* 0x0007e20000100a00 */
[----:B--2---:R-:W-:-:S03]  /*24980*/  IMAD.WIDE R8, R2, 0x4, R92 ;  /* 0x0000000402087825 */ /* 0x004fc600078e025c */
[----:B------:R2:W-:Y:S04]  /*24990*/  STL.64 [R1+0x568], R28 ;  /* 0x0005681c01007387 */ /* 0x0005e80000100a00 */
[----:B------:R2:W-:Y:S01]  /*249a0*/  LDGSTS.E [R17+-0x6fffc], desc[UR8][R28.64], !P1 ;  /* 0x900040001c117fae */ /* 0x0005e2000c921848 */
[----:B---3--:R-:W-:-:S03]  /*249b0*/  IMAD.WIDE R6, R2, 0x4, R94 ;  /* 0x0000000402067825 */ /* 0x008fc600078e025e */
[----:B------:R3:W-:Y:S04]  /*249c0*/  STL.64 [R1+0x560], R26 ;  /* 0x0005601a01007387 */ /* 0x0007e80000100a00 */
[----:B------:R3:W-:Y:S01]  /*249d0*/  LDGSTS.E [R16+-0x6bffc], desc[UR8][R26.64], !P1 ;  /* 0x940040001a107fae */ /* 0x0007e2000c921848 */
        /* <DEDUP_REMOVED lines=8> */
[----:B------:R4:W-:Y:S01]  /*24a60*/  STL.64 [R1+0x530], R26 ;  /* 0x0005301a01007387 */ /* 0x0009e20000100a00 */
[----:B---3--:R-:W-:-:S03]  /*24a70*/  IMAD.WIDE R6, R2, 0x4, R102 ;  /* 0x0000000402067825 */ /* 0x008fc600078e0266 */
[----:B------:R-:W-:Y:S04]  /*24a80*/  STL.64 [R1+0x520], R8 ;  /* 0x0005200801007387 */ /* 0x000fe80000100a00 */
[----:B------:R-:W3:Y:S04]  /*24a90*/  LDL.LU.64 R30, [R1+0x60] ;  /* 0x00006000011e7983 */ /* 0x000ee80000300a00 */
[----:B------:R-:W-:Y:S04]  /*24aa0*/  LDGSTS.E [R17+-0x6fff8], desc[UR8][R28.64], !P0 ;  /* 0x900080001c117fae */ /* 0x000fe8000c121848 */
[----:B------:R1:W-:Y:S04]  /*24ab0*/  STL.64 [R1+0x518], R6 ;  /* 0x0005180601007387 */ /* 0x0003e80000100a00 */
[----:B------:R-:W-:Y:S04]  /*24ac0*/  LDGSTS.E [R16+-0x6bff8], desc[UR8][R26.64], !P0 ;  /* 0x940080001a107fae */ /* 0x000fe8000c121848 */
[----:B--2---:R-:W2:Y:S04]  /*24ad0*/  LDL.LU.64 R28, [R1+0x58] ;  /* 0x00005800011c7983 */ /* 0x004ea80000300a00 */
[----:B------:R1:W-:Y:S04]  /*24ae0*/  LDGSTS.E [R15+-0x67ff8], desc[UR8][R8.64], !P0 ;  /* 0x98008000080f7fae */ /* 0x0003e8000c121848 */
[----:B----4-:R-:W4:Y:S04]  /*24af0*/  LDL.LU.64 R26, [R1+0x50] ;  /* 0x00005000011a7983 */ /* 0x010f280000300a00 */
[----:B------:R-:W-:Y:S04]  /*24b00*/  LDGSTS.E [R14+-0x63ff8], desc[UR8][R6.64], !P0 ;  /* 0x9c008000060e7fae */ /* 0x000fe8000c121848 */
[----:B-1----:R-:W4:Y:S01]  /*24b10*/  LDL.LU.64 R6, [R1+0x48] ;  /* 0x0000480001067983 */ /* 0x002f220000300a00 */
[----:B------:R-:W-:-:S05]  /*24b20*/  VIADD R18, R21, 0xfffffed0 ;  /* 0xfffffed015127836 */ /* 0x000fca0000000000 */
[----:B------:R-:W-:Y:S01]  /*24b30*/  ISETP.GE.U32.AND P1, PT, R18, 0x7ffffe91, PT ;  /* 0x7ffffe911200780c */ /* 0x000fe20003f26070 */
[----:B------:R-:W-:Y:S01]  /*24b40*/  IMAD.WIDE R36, R2, 0x4, R104 ;  /* 0x0000000402247825 */ /* 0x000fe200078e0268 */
[----:B------:R-:W-:Y:S02]  /*24b50*/  IADD3 R18, R24, -0x111, RZ ;  /* 0xfffffeef18127810 */ /* 0x000fe40007ffe0ff */
[----:B------:R-:W1:Y:S01]  /*24b60*/  LDC R24, c[0x0][0x230] ;  /* 0x00008c00ff187b82 */ /* 0x000e620000000800 */
[C---:B------:R-:W-:Y:S01]  /*24b70*/  IMAD.WIDE R34, R2.reuse, 0x4, R106 ;  /* 0x0000000402227825 */ /* 0x040fe200078e026a */
[----:B------:R1:W-:Y:S03]  /*24b80*/  STL.64 [R1+0x508], R36 ;  /* 0x0005082401007387 */ /* 0x0003e60000100a00 */
[----:B------:R-:W-:Y:S01]  /*24b90*/  IMAD.WIDE R32, R2, 0x4, R108 ;  /* 0x0000000402207825 */ /* 0x000fe200078e026c */
[----:B------:R-:W-:Y:S01]  /*24ba0*/  ISETP.GE.U32.AND P0, PT, R18, 0x7ffffeb0, PT ;  /* 0x7ffffeb01200780c */ /* 0x000fe20003f06070 */
[----:B------:R1:W-:Y:S02]  /*24bb0*/  STL.64 [R1+0x500], R34 ;  /* 0x0005002201007387 */ /* 0x0003e40000100a00 */
[----:B------:R-:W-:-:S02]  /*24bc0*/  IMAD.WIDE R8, R2, 0x4, R110 ;  /* 0x0000000402087825 */ /* 0x000fc400078e026e */
[----:B------:R-:W-:Y:S02]  /*24bd0*/  STL.64 [R1+0x4f0], R32 ;  /* 0x0004f02001007387 */ /* 0x000fe40000100a00 */
[----:B------:R-:W-:Y:S02]  /*24be0*/  VIADD R18, R20, 0xfffffeee ;  /* 0xfffffeee14127836 */ /* 0x000fe40000000000 */
[----:B------:R1:W-:Y:S04]  /*24bf0*/  LDGSTS.E [R17+-0x6fff4], desc[UR8][R36.64], !P1 ;  /* 0x9000c00024117fae */ /* 0x0003e8000c921848 */
[----:B------:R-:W4:Y:S04]  /*24c00*/  LDL.LU.64 R38, [R1+0x40] ;  /* 0x0000400001267983 */ /* 0x000f280000300a00 */
[----:B------:R1:W-:Y:S04]  /*24c10*/  LDGSTS.E [R16+-0x6bff4], desc[UR8][R34.64], !P1 ;  /* 0x9400c00022107fae */ /* 0x0003e8000c921848 */
[----:B------:R4:W-:Y:S01]  /*24c20*/  STL.64 [R1+0x4e8], R8 ;  /* 0x0004e80801007387 */ /* 0x0009e20000100a00 */
[----:B-1----:R-:W-:-:S03]  /*24c30*/  VIADD R17, R11, 0x100000 ;  /* 0x001000000b117836 */ /* 0x002fc60000000000 */
[----:B------:R-:W4:Y:S04]  /*24c40*/  LDL.LU.64 R36, [R1+0x38] ;  /* 0x0000380001247983 */ /* 0x000f280000300a00 */
[----:B------:R1:W-:Y:S04]  /*24c50*/  LDGSTS.E [R15+-0x67ff4], desc[UR8][R32.64], !P1 ;  /* 0x9800c000200f7fae */ /* 0x0003e8000c921848 */
[----:B------:R-:W4:Y:S04]  /*24c60*/  LDL.LU.64 R34, [R1+0x30] ;  /* 0x0000300001227983 */ /* 0x000f280000300a00 */
[----:B------:R1:W-:Y:S04]  /*24c70*/  LDGSTS.E [R14+-0x63ff4], desc[UR8][R8.64], !P1 ;  /* 0x9c00c000080e7fae */ /* 0x0003e8000c921848 */
[----:B------:R-:W4:Y:S01]  /*24c80*/  LDL.LU.64 R40, [R1+0x28] ;  /* 0x0000280001287983 */ /* 0x000f220000300a00 */
[C---:B------:R-:W-:Y:S01]  /*24c90*/  VIADD R16, R11.reuse, 0x100000 ;  /* 0x001000000b107836 */ /* 0x040fe20000000000 */
[C---:B-1----:R-:W-:Y:S01]  /*24ca0*/  IADD3 R15, R11.reuse, 0x100000, RZ ;  /* 0x001000000b0f7810 */ /* 0x042fe20007ffe0ff */
[----:B------:R-:W-:-:S02]  /*24cb0*/  VIADD R14, R11, 0x100000 ;  /* 0x001000000b0e7836 */ /* 0x000fc40000000000 */
[----:B---3--:R-:W-:-:S05]  /*24cc0*/  IMAD.WIDE R30, R2, 0x4, R30 ;  /* 0x00000004021e7825 */ /* 0x008fca00078e021e */
[----:B------:R1:W-:Y:S04]  /*24cd0*/  STL.64 [R1+0x4e0], R30 ;  /* 0x0004e01e01007387 */ /* 0x0003e80000100a00 */
[----:B------:R-:W-:Y:S01]  /*24ce0*/  LDGSTS.E [R17+-0x80000], desc[UR8][R30.64], !P0 ;  /* 0x800000001e117fae */ /* 0x000fe2000c121848 */
[----:B--2---:R-:W-:-:S03]  /*24cf0*/  IMAD.WIDE R20, R2, 0x4, R28 ;  /* 0x0000000402147825 */ /* 0x004fc600078e021c */
[----:B------:R-:W2:Y:S01]  /*24d00*/  LDL.LU.64 R28, [R1+0x20] ;  /* 0x00002000011c7983 */ /* 0x000ea20000300a00 */
[----:B----4-:R-:W-:-:S03]  /*24d10*/  IMAD.WIDE R8, R2, 0x4, R26 ;  /* 0x0000000402087825 */ /* 0x010fc600078e021a */
[----:B------:R3:W-:Y:S04]  /*24d20*/  STL.64 [R1+0x4d0], R20 ;  /* 0x0004d01401007387 */ /* 0x0007e80000100a00 */
[----:B------:R-:W4:Y:S04]  /*24d30*/  LDL.LU.64 R26, [R1+0x18] ;  /* 0x00001800011a7983 */ /* 0x000f280000300a00 */
[----:B------:R-:W-:Y:S04]  /*24d40*/  STL.64 [R1+0x4c0], R8 ;  /* 0x0004c00801007387 */ /* 0x000fe80000100a00 */
[----:B------:R-:W4:Y:S04]  /*24d50*/  LDL.LU.64 R32, [R1+0x10] ;  /* 0x0000100001207983 */ /* 0x000f280000300a00 */
[----:B-1----:R-:W4:Y:S01]  /*24d60*/  LDL.LU.64 R30, [R1+0x8] ;  /* 0x00000800011e7983 */ /* 0x002f220000300a00 */
[----:B------:R-:W-:-:S03]  /*24d70*/  IMAD.WIDE R6, R2, 0x4, R6 ;  /* 0x0000000402067825 */ /* 0x000fc600078e0206 */
[----:B------:R3:W-:Y:S04]  /*24d80*/  LDGSTS.E [R16+-0x7c000], desc[UR8][R20.64], !P0 ;  /* 0x8400000014107fae */ /* 0x0007e8000c121848 */
[----:B------:R1:W-:Y:S04]  /*24d90*/  LDGSTS.E [R15+-0x78000], desc[UR8][R8.64], !P0 ;  /* 0x88000000080f7fae */ /* 0x0003e8000c121848 */
[----:B------:R1:W-:Y:S04]  /*24da0*/  STL.64 [R1+0x4a8], R6 ;  /* 0x0004a80601007387 */ /* 0x0003e80000100a00 */
[----:B------:R-:W-:Y:S01]  /*24db0*/  LDGSTS.E [R14+-0x74000], desc[UR8][R6.64], !P0 ;  /* 0x8c000000060e7fae */ /* 0x000fe2000c121848 */
[----:B---3--:R-:W3:Y:S01]  /*24dc0*/  LDC R21, c[0x0][0x230] ;  /* 0x00008c00ff157b82 */ /* 0x008ee20000000800 */
[----:B------:R-:W-:-:S07]  /*24dd0*/  ISETP.GE.U32.AND P1, PT, R18, 0x7ffffeaf, PT ;  /* 0x7ffffeaf1200780c */ /* 0x000fce0003f26070 */
[----:B------:R-:W4:Y:S01]  /*24de0*/  LDC R20, c[0x0][0x230] ;  /* 0x00008c00ff147b82 */ /* 0x000f220000000800 */
[----:B-1----:R-:W4:Y:S01]  /*24df0*/  LDL.LU.64 R6, [R1] ;  /* 0x0000000001067983 */ /* 0x002f220000300a00 */
[----:B------:R-:W-:Y:S02]  /*24e00*/  VIADD R18, R19, 0xfffffeed ;  /* 0xfffffeed13127836 */ /* 0x000fe40000000000 */
[----:B------:R-:W-:-:S04]  /*24e10*/  IMAD.WIDE R38, R2, 0x4, R38 ;  /* 0x0000000402267825 */ /* 0x000fc800078e0226 */
[----:B------:R-:W1:Y:S01]  /*24e20*/  LDC R19, c[0x0][0x230] ;  /* 0x00008c00ff137b82 */ /* 0x000e620000000800 */
[----:B------:R-:W-:Y:S01]  /*24e30*/  ISETP.GE.U32.AND P0, PT, R18, 0x7ffffeae, PT ;  /* 0x7ffffeae1200780c */ /* 0x000fe20003f06070 */
[----:B------:R-:W-:Y:S01]  /*24e40*/  VIADD R18, R24, 0xfffffeec ;  /* 0xfffffeec18127836 */ /* 0x000fe20000000000 */
[----:B------:R-:W-:Y:S01]  /*24e50*/  STL.64 [R1+0x4a0], R38 ;  /* 0x0004a02601007387 */ /* 0x000fe20000100a00 */
[----:B------:R-:W-:-:S03]  /*24e60*/  IMAD.WIDE R36, R2, 0x4, R36 ;  /* 0x0000000402247825 */ /* 0x000fc600078e0224 */
[----:B------:R-:W-:Y:S01]  /*24e70*/  LDGSTS.E [R17+-0x7fffc], desc[UR8][R38.64], !P1 ;  /* 0x8000400026117fae */ /* 0x000fe2000c921848 */
[----:B------:R-:W-:-:S03]  /*24e80*/  IMAD.WIDE R34, R2, 0x4, R34 ;  /* 0x0000000402227825 */ /* 0x000fc600078e0222 */
[----:B------:R-:W-:Y:S04]  /*24e90*/  STL.64 [R1+0x490], R36 ;  /* 0x0004902401007387 */ /* 0x000fe80000100a00 */
[----:B------:R-:W-:Y:S01]  /*24ea0*/  LDGSTS.E [R16+-0x7bffc], desc[UR8][R36.64], !P1 ;  /* 0x8400400024107fae */ /* 0x000fe2000c921848 */
[----:B------:R-:W-:-:S03]  /*24eb0*/  IMAD.WIDE R8, R2, 0x4, R40 ;  /* 0x0000000402087825 */ /* 0x000fc600078e0228 */
[----:B------:R-:W-:Y:S04]  /*24ec0*/  STL.64 [R1+0x480], R34 ;  /* 0x0004802201007387 */ /* 0x000fe80000100a00 */
[----:B------:R-:W-:Y:S04]  /*24ed0*/  LDGSTS.E [R15+-0x77ffc], desc[UR8][R34.64], !P1 ;  /* 0x88004000220f7fae */ /* 0x000fe8000c921848 */
[----:B------:R1:W-:Y:S04]  /*24ee0*/  STL.64 [R1+0x468], R8 ;  /* 0x0004680801007387 */ /* 0x0003e80000100a00 */
[----:B------:R1:W-:Y:S01]  /*24ef0*/  LDGSTS.E [R14+-0x73ffc], desc[UR8][R8.64], !P1 ;  /* 0x8c004000080e7fae */ /* 0x0003e2000c921848 */
[----:B------:R-:W-:-:S02]  /*24f00*/  ISETP.GE.U32.AND P1, PT, R18, 0x7ffffead, PT ;  /* 0x7ffffead1200780c */ /* 0x000fc40003f26070 */
[----:B---3--:R-:W-:Y:S02]  /*24f10*/  IADD3 R18, R21, -0x131, RZ ;  /* 0xfffffecf15127810 */ /* 0x008fe40007ffe0ff */
[----:B------:R-:W3:Y:S01]  /*24f20*/  LDC R21, c[0x0][0x230] ;  /* 0x00008c00ff157b82 */ /* 0x000ee20000000800 */
[----:B--2---:R-:W-:-:S05]  /*24f30*/  IMAD.WIDE R28, R2, 0x4, R28 ;  /* 0x00000004021c7825 */ /* 0x004fca00078e021c */
[----:B------:R-:W-:Y:S01]  /*24f40*/  LDGSTS.E [R17+-0x7fff8], desc[UR8][R28.64], !P0 ;  /* 0x800080001c117fae */ /* 0x000fe2000c121848 */
[----:B----4-:R-:W-:-:S03]  /*24f50*/  IMAD.WIDE R26, R2, 0x4, R26 ;  /* 0x00000004021a7825 */ /* 0x010fc600078e021a */
[----:B------:R-:W-:Y:S04]  /*24f60*/  STL.64 [R1+0x460], R28 ;  /* 0x0004601c01007387 */ /* 0x000fe80000100a00 */
[----:B------:R-:W-:Y:S01]  /*24f70*/  LDGSTS.E [R16+-0x7bff8], desc[UR8][R26.64], !P0 ;  /* 0x840080001a107fae */ /* 0x000fe2000c121848 */
[----:B------:R-:W-:-:S04]  /*24f80*/  IMAD.WIDE R24, R2, 0x4, R32 ;  /* 0x0000000402187825 */ /* 0x000fc800078e0220 */
[----:B-1----:R-:W-:Y:S01]  /*24f90*/  IMAD.WIDE R8, R2, 0x4, R30 ;  /* 0x0000000402087825 */ /* 0x002fe200078e021e */
[----:B------:R1:W-:Y:S04]  /*24fa0*/  LDGSTS.E [R15+-0x77ff8], desc[UR8][R24.64], !P0 ;  /* 0x88008000180f7fae */ /* 0x0003e8000c121848 */
[----:B------:R2:W-:Y:S01]  /*24fb0*/  LDGSTS.E [R14+-0x73ff8], desc[UR8][R8.64], !P0 ;  /* 0x8c008000080e7fae */ /* 0x0005e2000c121848 */
[----:B------:R-:W-:-:S03]  /*24fc0*/  ISETP.GE.U32.AND P0, PT, R18, 0x7ffffe90, PT ;  /* 0x7ffffe901200780c */ /* 0x000fc60003f06070 */
[----:B------:R-:W-:Y:S04]  /*24fd0*/  STL.64 [R1+0x450], R26 ;  /* 0x0004501a01007387 */ /* 0x000fe80000100a00 */
[----:B------:R1:W-:Y:S04]  /*24fe0*/  STL.64 [R1+0x440], R24 ;  /* 0x0004401801007387 */ /* 0x0003e80000100a00 */
[----:B------:R2:W-:Y:S01]  /*24ff0*/  STL.64 [R1+0x428], R8 ;  /* 0x0004280801007387 */ /* 0x0005e20000100a00 */
[----:B-1----:R-:W-:-:S04]  /*25000*/  IMAD.WIDE R24, R2, 0x4, R250 ;  /* 0x0000000402187825 */ /* 0x002fc800078e02fa */
[----:B------:R-:W-:-:S04]  /*25010*/  IMAD.WIDE R26, R2, 0x4, R6 ;  /* 0x00000004021a7825 */ /* 0x000fc800078e0206 */
[C---:B--2---:R-:W-:Y:S01]  /*25020*/  IMAD.WIDE R8, R2.reuse, 0x4, R248 ;  /* 0x0000000402087825 */ /* 0x044fe200078e02f8 */
[----:B------:R1:W-:Y:S03]  /*25030*/  STL.64 [R1+0x420], R26 ;  /* 0x0004201a01007387 */ /* 0x0003e60000100a00 */
[C---:B------:R-:W-:Y:S01]  /*25040*/  IMAD.WIDE R6, R2.reuse, 0x4, R246 ;  /* 0x0000000402067825 */ /* 0x040fe200078e02f6 */
[----:B------:R1:W-:Y:S04]  /*25050*/  LDGSTS.E [R17+-0x7fff4], desc[UR8][R26.64], !P1 ;  /* 0x8000c0001a117fae */ /* 0x0003e8000c921848 */
[----:B------:R2:W-:Y:S04]  /*25060*/  STL.64 [R1+0x410], R24 ;  /* 0x0004101801007387 */ /* 0x0005e80000100a00 */
[----:B------:R2:W-:Y:S01]  /*25070*/  LDGSTS.E [R16+-0x7bff4], desc[UR8][R24.64], !P1 ;  /* 0x8400c00018107fae */ /* 0x0005e2000c921848 */
[----:B-1----:R-:W-:-:S03]  /*25080*/  IMAD.WIDE R26, R2, 0x4, R112 ;  /* 0x00000004021a7825 */ /* 0x002fc600078e0270 */
[----:B------:R1:W-:Y:S04]  /*25090*/  STL.64 [R1+0x400], R8 ;  /* 0x0004000801007387 */ /* 0x0003e80000100a00 */
[----:B------:R1:W-:Y:S01]  /*250a0*/  LDGSTS.E [R15+-0x77ff4], desc[UR8][R8.64], !P1 ;  /* 0x8800c000080f7fae */ /* 0x0003e2000c921848 */
[----:B--2---:R-:W-:-:S03]  /*250b0*/  IMAD.WIDE R24, R2, 0x4, R114 ;  /* 0x0000000402187825 */ /* 0x004fc600078e0272 */
[----:B------:R2:W-:Y:S04]  /*250c0*/  STL.64 [R1+0x3e8], R6 ;  /* 0x0003e80601007387 */ /* 0x0005e80000100a00 */
[----:B------:R2:W-:Y:S01]  /*250d0*/  LDGSTS.E [R14+-0x73ff4], desc[UR8][R6.64], !P1 ;  /* 0x8c00c000060e7fae */ /* 0x0005e2000c921848 */
[----:B------:R-:W-:Y:S02]  /*250e0*/  VIADD R18, R20, 0xfffffece ;  /* 0xfffffece14127836 */ /* 0x000fe40000000000 */
[----:B------:R-:W4:Y:S01]  /*250f0*/  LDC R20, c[0x0][0x230] ;  /* 0x00008c00ff147b82 */ /* 0x000f220000000800 */
[----:B------:R-:W-:Y:S04]  /*25100*/  STL.64 [R1+0x3e0], R26 ;  /* 0x0003e01a01007387 */ /* 0x000fe80000100a00 */
[----:B------:R-:W-:Y:S04]  /*25110*/  LDGSTS.E [R17+-0x70000], desc[UR8][R26.64], !P0 ;  /* 0x900000001a117fae */ /* 0x000fe8000c121848 */
[----:B------:R3:W-:Y:S04]  /*25120*/  STL.64 [R1+0x3d8], R24 ;  /* 0x0003d81801007387 */ /* 0x0007e80000100a00 */
[----:B------:R3:W-:Y:S01]  /*25130*/  LDGSTS.E [R16+-0x6c000], desc[UR8][R24.64], !P0 ;  /* 0x9400000018107fae */ /* 0x0007e2000c121848 */
[----:B-1----:R-:W-:Y:S01]  /*25140*/  IMAD.WIDE R8, R2, 0x4, R116 ;  /* 0x0000000402087825 */ /* 0x002fe200078e0274 */
[----:B------:R-:W-:-:S03]  /*25150*/  ISETP.GE.U32.AND P1, PT, R18, 0x7ffffe8f, PT ;  /* 0x7ffffe8f1200780c */ /* 0x000fc60003f26070 */
[C---:B--2---:R-:W-:Y:S01]  /*25160*/  IMAD.WIDE R6, R2.reuse, 0x4, R118 ;  /* 0x0000000402067825 */ /* 0x044fe200078e0276 */
[----:B------:R1:W-:Y:S01]  /*25170*/  LDGSTS.E [R15+-0x68000], desc[UR8][R8.64], !P0 ;  /* 0x98000000080f7fae */ /* 0x0003e2000c121848 */
[----:B---3--:R-:W2:Y:S02]  /*25180*/  LDC R24, c[0x0][0x230] ;  /* 0x00008c00ff187b82 */ /* 0x008ea40000000800 */
[----:B------:R-:W-:Y:S01]  /*25190*/  VIADD R18, R19, 0xfffffecd ;  /* 0xfffffecd13127836 */ /* 0x000fe20000000000 */
[----:B------:R3:W-:Y:S01]  /*251a0*/  LDGSTS.E [R14+-0x64000], desc[UR8][R6.64], !P0 ;  /* 0x9c000000060e7fae */ /* 0x0007e2000c121848 */
[----:B------:R-:W-:-:S03]  /*251b0*/  IMAD.WIDE R28, R2, 0x4, R120 ;  /* 0x00000004021c7825 */ /* 0x000fc600078e0278 */
[----:B------:R-:W-:Y:S01]  /*251c0*/  ISETP.GE.U32.AND P0, PT, R18, 0x7ffffe8e, PT ;  /* 0x7ffffe8e1200780c */ /* 0x000fe20003f06070 */
[----:B------:R1:W-:Y:S01]  /*251d0*/  STL.64 [R1+0x3d0], R8 ;  /* 0x0003d00801007387 */ /* 0x0003e20000100a00 */
[----:B------:R-:W-:Y:S01]  /*251e0*/  IMAD.WIDE R26, R2, 0x4, R122 ;  /* 0x00000004021a7825 */ /* 0x000fe200078e027a */
[----:B------:R-:W4:Y:S02]  /*251f0*/  LDC R19, c[0x0][0x230] ;  /* 0x00008c00ff137b82 */ /* 0x000f240000000800 */
[----:B------:R3:W-:Y:S01]  /*25200*/  STL.64 [R1+0x3c8], R6 ;  /* 0x0003c80601007387 */ /* 0x0007e20000100a00 */
[----:B------:R-:W-:-:S03]  /*25210*/  VIADD R18, R21, 0xfffffecc ;  /* 0xfffffecc15127836 */ /* 0x000fc60000000000 */
[----:B------:R3:W-:Y:S02]  /*25220*/  LDGSTS.E [R17+-0x6fffc], desc[UR8][R28.64], !P1 ;  /* 0x900040001c117fae */ /* 0x0007e4000c921848 */
[----:B------:R-:W4:Y:S01]  /*25230*/  LDC R21, c[0x0][0x230] ;  /* 0x00008c00ff157b82 */ /* 0x000f220000000800 */
[C---:B-1----:R-:W-:Y:S01]  /*25240*/  IMAD.WIDE R8, R2.reuse, 0x4, R124 ;  /* 0x0000000402087825 */ /* 0x042fe200078e027c */
[----:B------:R1:W-:Y:S03]  /*25250*/  STL.64 [R1+0x3c0], R28 ;  /* 0x0003c01c01007387 */ /* 0x0003e60000100a00 */
[C---:B---3--:R-:W-:Y:S01]  /*25260*/  IMAD.WIDE R6, R2.reuse, 0x4, R126 ;  /* 0x0000000402067825 */ /* 0x048fe200078e027e */
[----:B------:R3:W-:Y:S04]  /*25270*/  LDGSTS.E [R16+-0x6bffc], desc[UR8][R26.64], !P1 ;  /* 0x940040001a107fae */ /* 0x0007e8000c921848 */
[----:B------:R3:W-:Y:S04]  /*25280*/  STL.64 [R1+0x3b8], R26 ;  /* 0x0003b81a01007387 */ /* 0x0007e80000100a00 */
[----:B------:R2:W-:Y:S01]  /*25290*/  LDGSTS.E [R15+-0x67ffc], desc[UR8][R8.64], !P1 ;  /* 0x98004000080f7fae */ /* 0x0005e2000c921848 */
[----:B-1----:R-:W-:-:S03]  /*252a0*/  IMAD.WIDE R28, R2, 0x4, R128 ;  /* 0x00000004021c7825 */ /* 0x002fc600078e0280 */
[----:B------:R1:W-:Y:S04]  /*252b0*/  STL.64 [R1+0x3b0], R8 ;  /* 0x0003b00801007387 */ /* 0x0003e80000100a00 */
[----:B------:R1:W-:Y:S01]  /*252c0*/  LDGSTS.E [R14+-0x63ffc], desc[UR8][R6.64], !P1 ;  /* 0x9c004000060e7fae */ /* 0x0003e2000c921848 */
[----:B---3--:R-:W-:Y:S01]  /*252d0*/  IMAD.WIDE R26, R2, 0x4, R130 ;  /* 0x00000004021a7825 */ /* 0x008fe200078e0282 */
[----:B------:R-:W-:Y:S02]  /*252e0*/  ISETP.GE.U32.AND P1, PT, R18, 0x7ffffe8d, PT ;  /* 0x7ffffe8d1200780c */ /* 0x000fe40003f26070 */
[----:B------:R3:W-:Y:S01]  /*252f0*/  STL.64 [R1+0x3a8], R6 ;  /* 0x0003a80601007387 */ /* 0x0007e20000100a00 */
[----:B--2---:R-:W-:Y:S02]  /*25300*/  IADD3 R18, R24, -0x115, RZ ;  /* 0xfffffeeb18127810 */ /* 0x004fe40007ffe0ff */
[----:B------:R-:W2:Y:S01]  /*25310*/  LDC R24, c[0x0][0x230] ;  /* 0x00008c00ff187b82 */ /* 0x000ea20000000800 */
[C---:B-1----:R-:W-:Y:S01]  /*25320*/  IMAD.WIDE R8, R2.reuse, 0x4, R132 ;  /* 0x0000000402087825 */ /* 0x042fe200078e0284 */
[----:B------:R1:W-:Y:S04]  /*25330*/  LDGSTS.E [R17+-0x6fff8], desc[UR8][R28.64], !P0 ;  /* 0x900080001c117fae */ /* 0x0003e8000c121848 */
[----:B------:R1:W-:Y:S01]  /*25340*/  LDGSTS.E [R16+-0x6bff8], desc[UR8][R26.64], !P0 ;  /* 0x940080001a107fae */ /* 0x0003e2000c121848 */
[----:B---3--:R-:W-:-:S03]  /*25350*/  IMAD.WIDE R6, R2, 0x4, R134 ;  /* 0x0000000402067825 */ /* 0x008fc600078e0286 */
[----:B------:R3:W-:Y:S04]  /*25360*/  LDGSTS.E [R15+-0x67ff8], desc[UR8][R8.64], !P0 ;  /* 0x98008000080f7fae */ /* 0x0007e8000c121848 */
[----:B------:R3:W-:Y:S01]  /*25370*/  LDGSTS.E [R14+-0x63ff8], desc[UR8][R6.64], !P0 ;  /* 0x9c008000060e7fae */ /* 0x0007e2000c121848 */
[----:B------:R-:W-:-:S03]  /*25380*/  ISETP.GE.U32.AND P0, PT, R18, 0x7ffffeac, PT ;  /* 0x7ffffeac1200780c */ /* 0x000fc60003f06070 */
[----:B------:R1:W-:Y:S04]  /*25390*/  STL.64 [R1+0x3a0], R28 ;  /* 0x0003a01c01007387 */ /* 0x0003e80000100a00 */
[----:B------:R3:W-:Y:S01]  /*253a0*/  STL.64 [R1+0x398], R26 ;  /* 0x0003981a01007387 */ /* 0x0007e20000100a00 */
[----:B----4-:R-:W-:Y:S02]  /*253b0*/  VIADD R18, R20, 0xfffffeea ;  /* 0xfffffeea14127836 */ /* 0x010fe40000000000 */
[----:B------:R-:W4:Y:S01]  /*253c0*/  LDC R20, c[0x0][0x230] ;  /* 0x00008c00ff147b82 */ /* 0x000f220000000800 */
[----:B------:R3:W-:Y:S01]  /*253d0*/  STL.64 [R1+0x390], R8 ;  /* 0x0003900801007387 */ /* 0x0007e20000100a00 */
[----:B-1----:R-:W-:-:S03]  /*253e0*/  IMAD.WIDE R28, R2, 0x4, R136 ;  /* 0x00000004021c7825 */ /* 0x002fc600078e0288 */
[----:B------:R1:W-:Y:S01]  /*253f0*/  STL.64 [R1+0x388], R6 ;  /* 0x0003880601007387 */ /* 0x0003e20000100a00 */
[----:B---3--:R-:W-:-:S03]  /*25400*/  IMAD.WIDE R26, R2, 0x4, R138 ;  /* 0x00000004021a7825 */ /* 0x008fc600078e028a */
[----:B------:R3:W-:Y:S01]  /*25410*/  STL.64 [R1+0x1c28], R10 ;  /* 0x001c280a01007387 */ /* 0x0007e20000100a00 */
[----:B------:R-:W-:-:S03]  /*25420*/  IMAD.WIDE R8, R2, 0x4, R140 ;  /* 0x0000000402087825 */ /* 0x000fc600078e028c */
[----:B------:R-:W-:Y:S01]  /*25430*/  STL.64 [R1+0x380], R28 ;  /* 0x0003801c01007387 */ /* 0x000fe20000100a00 */
[----:B-1----:R-:W-:-:S03]  /*25440*/  IMAD.WIDE R6, R2, 0x4, R142 ;  /* 0x0000000402067825 */ /* 0x002fc600078e028e */
[----:B------:R1:W-:Y:S04]  /*25450*/  LDGSTS.E [R17+-0x6fff4], desc[UR8][R28.64], !P1 ;  /* 0x9000c0001c117fae */ /* 0x0003e8000c921848 */
[----:B------:R2:W-:Y:S01]  /*25460*/  STL.64 [R1+0x378], R26 ;  /* 0x0003781a01007387 */ /* 0x0005e20000100a00 */
[----:B---3--:R-:W-:-:S03]  /*25470*/  IMAD.WIDE R10, R2, 0x4, R242 ;  /* 0x00000004020a7825 */ /* 0x008fc600078e02f2 */
[----:B------:R2:W-:Y:S01]  /*25480*/  LDGSTS.E [R16+-0x6bff4], desc[UR8][R26.64], !P1 ;  /* 0x9400c0001a107fae */ /* 0x0005e2000c921848 */
[----:B-1----:R-:W-:-:S03]  /*25490*/  VIADD R17, R12, 0x100000 ;  /* 0x001000000c117836 */ /* 0x002fc60000000000 */
[----:B------:R1:W-:Y:S04]  /*254a0*/  STL.64 [R1+0x370], R8 ;  /* 0x0003700801007387 */ /* 0x0003e80000100a00 */
[----:B------:R3:W-:Y:S01]  /*254b0*/  LDGSTS.E [R15+-0x67ff4], desc[UR8][R8.64], !P1 ;  /* 0x9800c000080f7fae */ /* 0x0007e2000c921848 */
[----:B--2---:R-:W-:-:S03]  /*254c0*/  IMAD.WIDE R26, R2, 0x4, R244 ;  /* 0x00000004021a7825 */ /* 0x004fc600078e02f4 */
[----:B------:R2:W-:Y:S01]  /*254d0*/  STL.64 [R1+0x368], R6 ;  /* 0x0003680601007387 */ /* 0x0005e20000100a00 */
[----:B------:R-:W-:-:S03]  /*254e0*/  VIADD R16, R12, 0x100000 ;  /* 0x001000000c107836 */ /* 0x000fc60000000000 */
[----:B------:R4:W-:Y:S01]  /*254f0*/  LDGSTS.E [R14+-0x63ff4], desc[UR8][R6.64], !P1 ;  /* 0x9c00c000060e7fae */ /* 0x0009e2000c921848 */
[----:B------:R-:W-:Y:S01]  /*25500*/  ISETP.GE.U32.AND P1, PT, R18, 0x7ffffeab, PT ;  /* 0x7ffffeab1200780c */ /* 0x000fe20003f26070 */
[----:B------:R-:W-:Y:S01]  /*25510*/  VIADD R18, R19, 0xfffffee9 ;  /* 0xfffffee913127836 */ /* 0x000fe20000000000 */
[----:B---3--:R-:W-:Y:S01]  /*25520*/  IADD3 R15, R12, 0x100000, RZ ;  /* 0x001000000c0f7810 */ /* 0x008fe20007ffe0ff */
[----:B-1----:R-:W-:Y:S01]  /*25530*/  IMAD.WIDE R8, R2, 0x4, R240 ;  /* 0x0000000402087825 */ /* 0x002fe200078e02f0 */
[----:B------:R1:W-:Y:S01]  /*25540*/  LDGSTS.E [R17+-0x80000], desc[UR8][R26.64], !P0 ;  /* 0x800000001a117fae */ /* 0x0003e2000c121848 */
[----:B------:R-:W3:Y:S03]  /*25550*/  LDC R19, c[0x0][0x230] ;  /* 0x00008c00ff137b82 */ /* 0x000ee60000000800 */
[----:B------:R1:W-:Y:S01]  /*25560*/  LDGSTS.E [R16+-0x7c000], desc[UR8][R10.64], !P0 ;  /* 0x840000000a107fae */ /* 0x0003e2000c121848 */
[----:B----4-:R-:W-:-:S02]  /*25570*/  VIADD R14, R12, 0x100000 ;  /* 0x001000000c0e7836 */ /* 0x010fc40000000000 */
[----:B--2---:R-:W-:Y:S01]  /*25580*/  IMAD.WIDE R6, R2, 0x4, R238 ;  /* 0x0000000402067825 */ /* 0x004fe200078e02ee */
[----:B------:R2:W-:Y:S04]  /*25590*/  LDGSTS.E [R15+-0x78000], desc[UR8][R8.64], !P0 ;  /* 0x88000000080f7fae */ /* 0x0005e8000c121848 */
[----:B------:R4:W-:Y:S01]  /*255a0*/  LDGSTS.E [R14+-0x74000], desc[UR8][R6.64], !P0 ;  /* 0x8c000000060e7fae */ /* 0x0009e2000c121848 */
[----:B------:R-:W-:-:S03]  /*255b0*/  ISETP.GE.U32.AND P0, PT, R18, 0x7ffffeaa, PT ;  /* 0x7ffffeaa1200780c */ /* 0x000fc60003f06070 */
[----:B------:R1:W-:Y:S04]  /*255c0*/  STL.64 [R1+0x360], R26 ;  /* 0x0003601a01007387 */ /* 0x0003e80000100a00 */
[----:B------:R2:W-:Y:S01]  /*255d0*/  STL.64 [R1+0x358], R10 ;  /* 0x0003580a01007387 */ /* 0x0005e20000100a00 */
[----:B------:R-:W-:-:S03]  /*255e0*/  VIADD R18, R24, 0xfffffee8 ;  /* 0xfffffee818127836 */ /* 0x000fc60000000000 */
[----:B------:R4:W-:Y:S01]  /*255f0*/  STL.64 [R1+0x350], R8 ;  /* 0x0003500801007387 */ /* 0x0009e20000100a00 */
[----:B-1----:R-:W-:-:S03]  /*25600*/  IMAD.WIDE R26, R2, 0x4, R236 ;  /* 0x00000004021a7825 */ /* 0x002fc600078e02ec */
[----:B------:R1:W-:Y:S01]  /*25610*/  STL.64 [R1+0x348], R6 ;  /* 0x0003480601007387 */ /* 0x0003e20000100a00 */
[----:B--2---:R-:W-:-:S03]  /*25620*/  IMAD.WIDE R10, R2, 0x4, R234 ;  /* 0x00000004020a7825 */ /* 0x004fc600078e02ea */
[----:B------:R2:W-:Y:S01]  /*25630*/  STL.64 [R1+0x340], R26 ;  /* 0x0003401a01007387 */ /* 0x0005e20000100a00 */
[----:B----4-:R-:W-:-:S03]  /*25640*/  IMAD.WIDE R8, R2, 0x4, R144 ;  /* 0x0000000402087825 */ /* 0x010fc600078e0290 */
        /* <DEDUP_REMOVED lines=10> */
[----:B------:R-:W-:Y:S01]  /*256f0*/  ISETP.GE.U32.AND P1, PT, R18, 0x7ffffea9, PT ;  /* 0x7ffffea91200780c */ /* 0x000fe20003f26070 */
[C---:B--2---:R-:W-:Y:S02]  /*25700*/  IMAD.WIDE R8, R2.reuse, 0x4, R158 ;  /* 0x0000000402087825 */ /* 0x044fe400078e029e */
[----:B------:R-:W-:Y:S01]  /*25710*/  LDGSTS.E [R17+-0x7fff8], desc[UR8][R26.64], !P0 ;  /* 0x800080001a117fae */ /* 0x000fe2000c121848 */
[----:B------:R-:W-:Y:S01]  /*25720*/  IADD3 R18, R21, -0x135, RZ ;  /* 0xfffffecb15127810 */ /* 0x000fe20007ffe0ff */
[----:B------:R-:W-:-:S02]  /*25730*/  IMAD.WIDE R24, R2, 0x4, R162 ;  /* 0x0000000402187825 */ /* 0x000fc400078e02a2 */
[----:B------:R2:W-:Y:S01]  /*25740*/  LDGSTS.E [R16+-0x7bff8], desc[UR8][R10.64], !P0 ;  /* 0x840080000a107fae */ /* 0x0005e2000c121848 */
[----:B------:R-:W4:Y:S01]  /*25750*/  LDC R21, c[0x0][0x230] ;  /* 0x00008c00ff157b82 */ /* 0x000f220000000800 */
[----:B-1----:R-:W-:Y:S02]  /*25760*/  IMAD.WIDE R6, R2, 0x4, R160 ;  /* 0x0000000402067825 */ /* 0x002fe400078e02a0 */
[----:B------:R1:W-:Y:S04]  /*25770*/  LDGSTS.E [R15+-0x77ff8], desc[UR8][R8.64], !P0 ;  /* 0x88008000080f7fae */ /* 0x0003e8000c121848 */
[----:B------:R3:W-:Y:S01]  /*25780*/  LDGSTS.E [R14+-0x73ff8], desc[UR8][R6.64], !P0 ;  /* 0x8c008000060e7fae */ /* 0x0007e2000c121848 */
[----:B------:R-:W-:-:S03]  /*25790*/  ISETP.GE.U32.AND P0, PT, R18, 0x7ffffe8c, PT ;  /* 0x7ffffe8c1200780c */ /* 0x000fc60003f06070 */
[----:B------:R-:W-:Y:S04]  /*257a0*/  STL.64 [R1+0x320], R26 ;  /* 0x0003201a01007387 */ /* 0x000fe80000100a00 */
[----:B------:R2:W-:Y:S04]  /*257b0*/  STL.64 [R1+0x318], R10 ;  /* 0x0003180a01007387 */ /* 0x0005e80000100a00 */
[----:B------:R1:W-:Y:S04]  /*257c0*/  STL.64 [R1+0x310], R8 ;  /* 0x0003100801007387 */ /* 0x0003e80000100a00 */
[----:B------:R3:W-:Y:S01]  /*257d0*/  STL.64 [R1+0x308], R6 ;  /* 0x0003080601007387 */ /* 0x0007e20000100a00 */
[----:B--2---:R-:W-:-:S03]  /*257e0*/  IMAD.WIDE R10, R2, 0x4, R164 ;  /* 0x00000004020a7825 */ /* 0x004fc600078e02a4 */
[----:B------:R2:W-:Y:S01]  /*257f0*/  STL.64 [R1+0x300], R24 ;  /* 0x0003001801007387 */ /* 0x0005e20000100a00 */
[----:B-1----:R-:W-:-:S03]  /*25800*/  IMAD.WIDE R8, R2, 0x4, R166 ;  /* 0x0000000402087825 */ /* 0x002fc600078e02a6 */
[----:B------:R2:W-:Y:S01]  /*25810*/  LDGSTS.E [R17+-0x7fff4], desc[UR8][R24.64], !P1 ;  /* 0x8000c00018117fae */ /* 0x0005e2000c921848 */
[----:B---3--:R-:W-:-:S03]  /*25820*/  IMAD.WIDE R6, R2, 0x4, R168 ;  /* 0x0000000402067825 */ /* 0x008fc600078e02a8 */
[----:B------:R1:W-:Y:S01]  /*25830*/  STL.64 [R1+0x2f8], R10 ;  /* 0x0002f80a01007387 */ /* 0x0003e20000100a00 */
[----:B------:R-:W-:-:S03]  /*25840*/  VIADD R18, R20, 0xfffffeca ;  /* 0xfffffeca14127836 */ /* 0x000fc60000000000 */
[----:B------:R1:W-:Y:S01]  /*25850*/  LDGSTS.E [R16+-0x7bff4], desc[UR8][R10.64], !P1 ;  /* 0x8400c0000a107fae */ /* 0x0003e2000c921848 */
[----:B------:R-:W3:Y:S01]  /*25860*/  LDC R20, c[0x0][0x230] ;  /* 0x00008c00ff147b82 */ /* 0x000ee20000000800 */
[----:B--2---:R-:W-:Y:S02]  /*25870*/  IMAD.WIDE R24, R2, 0x4, R170 ;  /* 0x0000000402187825 */ /* 0x004fe400078e02aa */
[----:B------:R2:W-:Y:S04]  /*25880*/  STL.64 [R1+0x2f0], R8 ;  /* 0x0002f00801007387 */ /* 0x0005e80000100a00 */
[----:B------:R2:W-:Y:S04]  /*25890*/  LDGSTS.E [R15+-0x77ff4], desc[UR8][R8.64], !P1 ;  /* 0x8800c000080f7fae */ /* 0x0005e8000c921848 */
[----:B------:R4:W-:Y:S04]  /*258a0*/  STL.64 [R1+0x2e8], R6 ;  /* 0x0002e80601007387 */ /* 0x0009e80000100a00 */
[----:B------:R4:W-:Y:S01]  /*258b0*/  LDGSTS.E [R14+-0x73ff4], desc[UR8][R6.64], !P1 ;  /* 0x8c00c000060e7fae */ /* 0x0009e2000c921848 */
[----:B------:R-:W-:-:S03]  /*258c0*/  ISETP.GE.U32.AND P1, PT, R18, 0x7ffffe8b, PT ;  /* 0x7ffffe8b1200780c */ /* 0x000fc60003f26070 */
[----:B------:R4:W-:Y:S04]  /*258d0*/  STL.64 [R1+0x2e0], R24 ;  /* 0x0002e01801007387 */ /* 0x0009e80000100a00 */
[----:B------:R4:W-:Y:S01]  /*258e0*/  LDGSTS.E [R17+-0x70000], desc[UR8][R24.64], !P0 ;  /* 0x9000000018117fae */ /* 0x0009e2000c121848 */
[----:B-1----:R-:W-:-:S04]  /*258f0*/  IMAD.WIDE R10, R2, 0x4, R172 ;  /* 0x00000004020a7825 */ /* 0x002fc800078e02ac */
[C---:B--2---:R-:W-:Y:S01]  /*25900*/  IMAD.WIDE R8, R2.reuse, 0x4, R174 ;  /* 0x0000000402087825 */ /* 0x044fe200078e02ae */
[----:B------:R1:W-:Y:S03]  /*25910*/  LDGSTS.E [R16+-0x6c000], desc[UR8][R10.64], !P0 ;  /* 0x940000000a107fae */ /* 0x0003e6000c121848 */
[C---:B----4-:R-:W-:Y:S01]  /*25920*/  IMAD.WIDE R6, R2.reuse, 0x4, R176 ;  /* 0x0000000402067825 */ /* 0x050fe200078e02b0 */
[----:B------:R2:W-:Y:S01]  /*25930*/  LDGSTS.E [R15+-0x68000], desc[UR8][R8.64], !P0 ;  /* 0x98000000080f7fae */ /* 0x0005e2000c121848 */
[----:B------:R-:W4:Y:S02]  /*25940*/  LDC R24, c[0x0][0x230] ;  /* 0x00008c00ff187b82 */ /* 0x000f240000000800 */
[----:B------:R-:W-:Y:S01]  /*25950*/  VIADD R18, R19, 0xfffffec9 ;  /* 0xfffffec913127836 */ /* 0x000fe20000000000 */
[----:B------:R1:W-:Y:S01]  /*25960*/  STL.64 [R1+0x2d8], R10 ;  /* 0x0002d80a01007387 */ /* 0x0003e20000100a00 */
[----:B------:R-:W-:-:S03]  /*25970*/  IMAD.WIDE R26, R2, 0x4, R178 ;  /* 0x00000004021a7825 */ /* 0x000fc600078e02b2 */
[----:B------:R3:W-:Y:S01]  /*25980*/  LDGSTS.E [R14+-0x64000], desc[UR8][R6.64], !P0 ;  /* 0x9c000000060e7fae */ /* 0x0007e2000c121848 */
[----:B------:R-:W-:Y:S01]  /*25990*/  ISETP.GE.U32.AND P0, PT, R18, 0x7ffffe8a, PT ;  /* 0x7ffffe8a1200780c */ /* 0x000fe20003f06070 */
[----:B------:R-:W4:Y:S02]  /*259a0*/  LDC R19, c[0x0][0x230] ;  /* 0x00008c00ff137b82 */ /* 0x000f240000000800 */
[----:B------:R2:W-:Y:S01]  /*259b0*/  STL.64 [R1+0x2d0], R8 ;  /* 0x0002d00801007387 */ /* 0x0005e20000100a00 */
[----:B------:R-:W-:Y:S02]  /*259c0*/  VIADD R18, R21, 0xfffffec8 ;  /* 0xfffffec815127836 */ /* 0x000fe40000000000 */
[C---:B-1----:R-:W-:Y:S01]  /*259d0*/  IMAD.WIDE R10, R2.reuse, 0x4, R180 ;  /* 0x00000004020a7825 */ /* 0x042fe200078e02b4 */
[----:B------:R3:W-:Y:S02]  /*259e0*/  STL.64 [R1+0x2c8], R6 ;  /* 0x0002c80601007387 */ /* 0x0007e40000100a00 */
[----:B------:R-:W1:Y:S02]  /*259f0*/  LDC R21, c[0x0][0x230] ;  /* 0x00008c00ff157b82 */ /* 0x000e640000000800 */
[----:B------:R3:W-:Y:S01]  /*25a00*/  LDGSTS.E [R17+-0x6fffc], desc[UR8][R26.64], !P1 ;  /* 0x900040001a117fae */ /* 0x0007e2000c921848 */
[----:B--2---:R-:W-:-:S03]  /*25a10*/  IMAD.WIDE R8, R2, 0x4, R182 ;  /* 0x0000000402087825 */ /* 0x004fc600078e02b6 */
[----:B------:R2:W-:Y:S01]  /*25a20*/  LDGSTS.E [R16+-0x6bffc], desc[UR8][R10.64], !P1 ;  /* 0x940040000a107fae */ /* 0x0005e2000c921848 */
[----:B---3--:R-:W-:-:S03]  /*25a30*/  IMAD.WIDE R6, R2, 0x4, R184 ;  /* 0x0000000402067825 */ /* 0x008fc600078e02b8 */
[----:B------:R3:W-:Y:S04]  /*25a40*/  LDGSTS.E [R15+-0x67ffc], desc[UR8][R8.64], !P1 ;  /* 0x98004000080f7fae */ /* 0x0007e8000c921848 */
[----:B------:R2:W-:Y:S04]  /*25a50*/  STL.64 [R1+0x2c0], R26 ;  /* 0x0002c01a01007387 */ /* 0x0005e80000100a00 */
[----:B------:R3:W-:Y:S01]  /*25a60*/  LDGSTS.E [R14+-0x63ffc], desc[UR8][R6.64], !P1 ;  /* 0x9c004000060e7fae */ /* 0x0007e2000c921848 */
[----:B------:R-:W-:-:S03]  /*25a70*/  ISETP.GE.U32.AND P1, PT, R18, 0x7ffffe89, PT ;  /* 0x7ffffe891200780c */ /* 0x000fc60003f26070 */
[----:B------:R3:W-:Y:S01]  /*25a80*/  STL.64 [R1+0x2b8], R10 ;  /* 0x0002b80a01007387 */ /* 0x0007e20000100a00 */
[----:B--2---:R-:W-:-:S03]  /*25a90*/  IMAD.WIDE R26, R2, 0x4, R186 ;  /* 0x00000004021a7825 */ /* 0x004fc600078e02ba */
[----:B------:R2:W-:Y:S01]  /*25aa0*/  STL.64 [R1+0x2b0], R8 ;  /* 0x0002b00801007387 */ /* 0x0005e20000100a00 */
[----:B----4-:R-:W-:Y:S02]  /*25ab0*/  IADD3 R18, R24, -0x119, RZ ;  /* 0xfffffee718127810 */ /* 0x010fe40007ffe0ff */
[----:B------:R-:W4:Y:S01]  /*25ac0*/  LDC R24, c[0x0][0x230] ;  /* 0x00008c00ff187b82 */ /* 0x000f220000000800 */
[----:B------:R1:W-:Y:S01]  /*25ad0*/  STL.64 [R1+0x2a8], R6 ;  /* 0x0002a80601007387 */ /* 0x0003e20000100a00 */
[----:B---3--:R-:W-:-:S03]  /*25ae0*/  IMAD.WIDE R10, R2, 0x4, R188 ;  /* 0x00000004020a7825 */ /* 0x008fc600078e02bc */
[----:B------:R3:W-:Y:S01]  /*25af0*/  LDGSTS.E [R17+-0x6fff8], desc[UR8][R26.64], !P0 ;  /* 0x900080001a117fae */ /* 0x0007e2000c121848 */
[----:B--2---:R-:W-:-:S03]  /*25b00*/  IMAD.WIDE R8, R2, 0x4, R190 ;  /* 0x0000000402087825 */ /* 0x004fc600078e02be */
[----:B------:R2:W-:Y:S01]  /*25b10*/  LDGSTS.E [R16+-0x6bff8], desc[UR8][R10.64], !P0 ;  /* 0x940080000a107fae */ /* 0x0005e2000c121848 */
[----:B-1----:R-:W-:-:S03]  /*25b20*/  IMAD.WIDE R6, R2, 0x4, R192 ;  /* 0x0000000402067825 */ /* 0x002fc600078e02c0 */
[----:B------:R3:W-:Y:S04]  /*25b30*/  STL.64 [R1+0x2a0], R26 ;  /* 0x0002a01a01007387 */ /* 0x0007e80000100a00 */
[----:B------:R1:W-:Y:S04]  /*25b40*/  LDGSTS.E [R15+-0x67ff8], desc[UR8][R8.64], !P0 ;  /* 0x98008000080f7fae */ /* 0x0003e8000c121848 */
[----:B------:R2:W-:Y:S04]  /*25b50*/  STL.64 [R1+0x298], R10 ;  /* 0x0002980a01007387 */ /* 0x0005e80000100a00 */
[----:B------:R1:W-:Y:S01]  /*25b60*/  LDGSTS.E [R14+-0x63ff8], desc[UR8][R6.64], !P0 ;  /* 0x9c008000060e7fae */ /* 0x0003e2000c121848 */
[----:B---3--:R-:W-:Y:S01]  /*25b70*/  IMAD.WIDE R26, R2, 0x4, R194 ;  /* 0x00000004021a7825 */ /* 0x008fe200078e02c2 */
[----:B------:R-:W-:-:S02]  /*25b80*/  ISETP.GE.U32.AND P0, PT, R18, 0x7ffffea8, PT ;  /* 0x7ffffea81200780c */ /* 0x000fc40003f06070 */
[----:B------:R1:W-:Y:S01]  /*25b90*/  STL.64 [R1+0x290], R8 ;  /* 0x0002900801007387 */ /* 0x0003e20000100a00 */
[----:B------:R-:W-:Y:S02]  /*25ba0*/  VIADD R18, R20, 0xfffffee6 ;  /* 0xfffffee614127836 */ /* 0x000fe40000000000 */
[C---:B------:R-:W-:Y:S01]  /*25bb0*/  IMAD.WIDE R232, R2.reuse, 0x4, R232 ;  /* 0x0000000402e87825 */ /* 0x040fe200078e02e8 */
[----:B------:R3:W-:Y:S01]  /*25bc0*/  STL.64 [R1+0x288], R6 ;  /* 0x0002880601007387 */ /* 0x0007e20000100a00 */
[----:B------:R-:W4:Y:S02]  /*25bd0*/  LDC R20, c[0x0][0x230] ;  /* 0x00008c00ff147b82 */ /* 0x000f240000000800 */
[C---:B--2---:R-:W-:Y:S01]  /*25be0*/  IMAD.WIDE R10, R2.reuse, 0x4, R196 ;  /* 0x00000004020a7825 */ /* 0x044fe200078e02c4 */
[----:B------:R2:W-:Y:S03]  /*25bf0*/  LDGSTS.E [R17+-0x6fff4], desc[UR8][R26.64], !P1 ;  /* 0x9000c0001a117fae */ /* 0x0005e6000c921848 */
[C---:B-1----:R-:W-:Y:S01]  /*25c00*/  IMAD.WIDE R8, R2.reuse, 0x4, R198 ;  /* 0x0000000402087825 */ /* 0x042fe200078e02c6 */
[----:B------:R1:W-:Y:S03]  /*25c10*/  LDGSTS.E [R16+-0x6bff4], desc[UR8][R10.64], !P1 ;  /* 0x9400c0000a107fae */ /* 0x0003e6000c921848 */
[----:B---3--:R-:W-:Y:S01]  /*25c20*/  IMAD.WIDE R6, R2, 0x4, R200 ;  /* 0x0000000402067825 */ /* 0x008fe200078e02c8 */
[----:B------:R3:W-:Y:S03]  /*25c30*/  LDGSTS.E [R15+-0x67ff4], desc[UR8][R8.64], !P1 ;  /* 0x9800c000080f7fae */ /* 0x0007e6000c921848 */
[C---:B--2---:R-:W-:Y:S01]  /*25c40*/  VIADD R17, R13.reuse, 0x100000 ;  /* 0x001000000d117836 */ /* 0x044fe20000000000 */
[----:B------:R2:W-:Y:S04]  /*25c50*/  STL.64 [R1+0x280], R26 ;  /* 0x0002801a01007387 */ /* 0x0005e80000100a00 */
[----:B------:R2:W-:Y:S01]  /*25c60*/  LDGSTS.E [R14+-0x63ff4], desc[UR8][R6.64], !P1 ;  /* 0x9c00c000060e7fae */ /* 0x0005e2000c921848 */
[----:B------:R-:W-:Y:S01]  /*25c70*/  ISETP.GE.U32.AND P1, PT, R18, 0x7ffffea7, PT ;  /* 0x7ffffea71200780c */ /* 0x000fe20003f26070 */
[----:B-1----:R-:W-:-:S02]  /*25c80*/  VIADD R16, R13, 0x100000 ;  /* 0x001000000d107836 */ /* 0x002fc40000000000 */
[----:B------:R1:W-:Y:S01]  /*25c90*/  STL.64 [R1+0x278], R10 ;  /* 0x0002780a01007387 */ /* 0x0003e20000100a00 */
[C---:B---3--:R-:W-:Y:S01]  /*25ca0*/  IADD3 R15, R13.reuse, 0x100000, RZ ;  /* 0x001000000d0f7810 */ /* 0x048fe20007ffe0ff */
[C---:B--2---:R-:W-:Y:S02]  /*25cb0*/  IMAD.WIDE R26, R2.reuse, 0x4, R202 ;  /* 0x00000004021a7825 */ /* 0x044fe400078e02ca */
[----:B------:R2:W-:Y:S02]  /*25cc0*/  STL.64 [R1+0x270], R8 ;  /* 0x0002700801007387 */ /* 0x0005e40000100a00 */
[----:B------:R-:W-:Y:S02]  /*25cd0*/  VIADD R14, R13, 0x100000 ;  /* 0x001000000d0e7836 */ /* 0x000fe40000000000 */
[----:B------:R3:W-:Y:S01]  /*25ce0*/  STL.64 [R1+0x268], R6 ;  /* 0x0002680601007387 */ /* 0x0007e20000100a00 */
[----:B-1----:R-:W-:-:S03]  /*25cf0*/  IMAD.WIDE R10, R2, 0x4, R204 ;  /* 0x00000004020a7825 */ /* 0x002fc600078e02cc */
[----:B------:R1:W-:Y:S01]  /*25d00*/  LDGSTS.E [R17+-0x80000], desc[UR8][R26.64], !P0 ;  /* 0x800000001a117fae */ /* 0x0003e2000c121848 */
[----:B--2---:R-:W-:-:S03]  /*25d10*/  IMAD.WIDE R8, R2, 0x4, R206 ;  /* 0x0000000402087825 */ /* 0x004fc600078e02ce */
[----:B------:R2:W-:Y:S01]  /*25d20*/  LDGSTS.E [R16+-0x7c000], desc[UR8][R10.64], !P0 ;  /* 0x840000000a107fae */ /* 0x0005e2000c121848 */
[----:B---3--:R-:W-:-:S03]  /*25d30*/  IMAD.WIDE R6, R2, 0x4, R208 ;  /* 0x0000000402067825 */ /* 0x008fc600078e02d0 */
[----:B------:R1:W-:Y:S01]  /*25d40*/  STL.64 [R1+0x260], R26 ;  /* 0x0002601a01007387 */ /* 0x0003e20000100a00 */
[----:B------:R-:W-:-:S03]  /*25d50*/  VIADD R18, R19, 0xfffffee5 ;  /* 0xfffffee513127836 */ /* 0x000fc60000000000 */
[----:B------:R3:W-:Y:S01]  /*25d60*/  LDGSTS.E [R15+-0x78000], desc[UR8][R8.64], !P0 ;  /* 0x88000000080f7fae */ /* 0x0007e2000c121848 */
[----:B------:R-:W3:Y:S03]  /*25d70*/  LDC R19, c[0x0][0x230] ;  /* 0x00008c00ff137b82 */ /* 0x000ee60000000800 */
[----:B------:R2:W-:Y:S04]  /*25d80*/  STL.64 [R1+0x258], R10 ;  /* 0x0002580a01007387 */ /* 0x0005e80000100a00 */
[----:B------:R3:W-:Y:S01]  /*25d90*/  LDGSTS.E [R14+-0x74000], desc[UR8][R6.64], !P0 ;  /* 0x8c000000060e7fae */ /* 0x0007e2000c121848 */
[----:B-1----:R-:W-:Y:S01]  /*25da0*/  IMAD.WIDE R26, R2, 0x4, R210 ;  /* 0x00000004021a7825 */ /* 0x002fe200078e02d2 */
[----:B------:R-:W-:-:S02]  /*25db0*/  ISETP.GE.U32.AND P0, PT, R18, 0x7ffffea6, PT ;  /* 0x7ffffea61200780c */ /* 0x000fc40003f06070 */
[----:B------:R3:W-:Y:S01]  /*25dc0*/  STL.64 [R1+0x250], R8 ;  /* 0x0002500801007387 */ /* 0x0007e20000100a00 */
[----:B--2---:R-:W-:-:S03]  /*25dd0*/  IMAD.WIDE R10, R2, 0x4, R212 ;  /* 0x00000004020a7825 */ /* 0x004fc600078e02d4 */
[----:B------:R1:W-:Y:S01]  /*25de0*/  STL.64 [R1+0x248], R6 ;  /* 0x0002480601007387 */ /* 0x0003e20000100a00 */
[----:B----4-:R-:W-:-:S03]  /*25df0*/  VIADD R18, R24, 0xfffffee4 ;  /* 0xfffffee418127836 */ /* 0x010fc60000000000 */
[----:B------:R2:W-:Y:S01]  /*25e00*/  STL.64 [R1+0x240], R26 ;  /* 0x0002401a01007387 */ /* 0x0005e20000100a00 */
[----:B------:R-:W4:Y:S01]  /*25e10*/  LDC R24, c[0x0][0x230] ;  /* 0x00008c00ff187b82 */ /* 0x000f220000000800 */
[C---:B---3--:R-:W-:Y:S02]  /*25e20*/  IMAD.WIDE R8, R2.reuse, 0x4, R214 ;  /* 0x0000000402087825 */ /* 0x048fe400078e02d6 */
[----:B------:R2:W-:Y:S02]  /*25e30*/  LDGSTS.E [R17+-0x7fffc], desc[UR8][R26.64], !P1 ;  /* 0x800040001a117fae */ /* 0x0005e4000c921848 */
[C---:B-1----:R-:W-:Y:S02]  /*25e40*/  IMAD.WIDE R6, R2.reuse, 0x4, R216 ;  /* 0x0000000402067825 */ /* 0x042fe400078e02d8 */
        /* <DEDUP_REMOVED lines=9> */
[----:B------:R-:W-:Y:S01]  /*25ee0*/  STL.64 [R1+0x220], R26 ;  /* 0x0002201a01007387 */ /* 0x000fe20000100a00 */
[----:B------:R-:W-:-:S03]  /*25ef0*/  ISETP.GE.U32.AND P1, PT, R18, 0x7ffffea5, PT ;  /* 0x7ffffea51200780c */ /* 0x000fc60003f26070 */
[----:B------:R2:W-:Y:S01]  /*25f00*/  STL.64 [R1+0x218], R10 ;  /* 0x0002180a01007387 */ /* 0x0005e20000100a00 */
[----:B-1----:R-:W-:-:S03]  /*25f10*/  IMAD.WIDE R6, R2, 0x4, R224 ;  /* 0x0000000402067825 */ /* 0x002fc600078e02e0 */
[----:B------:R1:W-:Y:S04]  /*25f20*/  STL.64 [R1+0x210], R8 ;  /* 0x0002100801007387 */ /* 0x0003e80000100a00 */
[----:B------:R-:W-:Y:S04]  /*25f30*/  LDGSTS.E [R17+-0x7fff8], desc[UR8][R26.64], !P0 ;  /* 0x800080001a117fae */ /* 0x000fe8000c121848 */
[----:B------:R-:W3:Y:S04]  /*25f40*/  LDL.LU.64 R38, [R1+0x4f8] ;  /* 0x0004f80001267983 */ /* 0x000ee80000300a00 */
[----:B------:R2:W-:Y:S04]  /*25f50*/  LDGSTS.E [R16+-0x7bff8], desc[UR8][R10.64], !P0 ;  /* 0x840080000a107fae */ /* 0x0005e8000c121848 */
[----:B------:R4:W-:Y:S04]  /*25f60*/  STL.64 [R1+0x208], R6 ;  /* 0x0002080601007387 */ /* 0x0009e80000100a00 */
[----:B------:R-:W3:Y:S04]  /*25f70*/  LDL.LU.64 R34, [R1+0x510] ;  /* 0x0005100001227983 */ /* 0x000ee80000300a00 */
[----:B------:R1:W-:Y:S01]  /*25f80*/  LDGSTS.E [R15+-0x77ff8], desc[UR8][R8.64], !P0 ;  /* 0x88008000080f7fae */ /* 0x0003e2000c121848 */
[----:B--2---:R-:W-:-:S03]  /*25f90*/  IMAD.WIDE R10, R2, 0x4, R226 ;  /* 0x00000004020a7825 */ /* 0x004fc600078e02e2 */
[----:B------:R-:W2:Y:S04]  /*25fa0*/  LDL.LU.64 R32, [R1+0x528] ;  /* 0x0005280001207983 */ /* 0x000ea80000300a00 */
[----:B------:R4:W-:Y:S01]  /*25fb0*/  LDGSTS.E [R14+-0x73ff8], desc[UR8][R6.64], !P0 ;  /* 0x8c008000060e7fae */ /* 0x0009e2000c121848 */
[----:B-1----:R-:W-:-:S03]  /*25fc0*/  IMAD.WIDE R8, R2, 0x4, R228 ;  /* 0x0000000402087825 */ /* 0x002fc600078e02e4 */
[----:B------:R-:W2:Y:S04]  /*25fd0*/  LDL.LU.64 R30, [R1+0x540] ;  /* 0x00054000011e7983 */ /* 0x000ea80000300a00 */
[----:B------:R-:W-:Y:S01]  /*25fe0*/  STL.64 [R1+0x200], R10 ;  /* 0x0002000a01007387 */ /* 0x000fe20000100a00 */
[----:B----4-:R-:W-:-:S03]  /*25ff0*/  IMAD.WIDE R6, R2, 0x4, R230 ;  /* 0x0000000402067825 */ /* 0x010fc600078e02e6 */
[----:B------:R-:W-:Y:S04]  /*26000*/  STL.64 [R1+0x1f8], R8 ;  /* 0x0001f80801007387 */ /* 0x000fe80000100a00 */
[----:B------:R1:W-:Y:S04]  /*26010*/  STL.64 [R1+0x1f0], R6 ;  /* 0x0001f00601007387 */ /* 0x0003e80000100a00 */
[----:B------:R-:W-:Y:S04]  /*26020*/  LDGSTS.E [R17+-0x7fff4], desc[UR8][R10.64], !P1 ;  /* 0x8000c0000a117fae */ /* 0x000fe8000c921848 */
[----:B------:R-:W4:Y:S04]  /*26030*/  LDL.LU.64 R36, [R1+0x558] ;  /* 0x0005580001247983 */ /* 0x000f280000300a00 */
[----:B------:R-:W-:Y:S04]  /*26040*/  LDGSTS.E [R16+-0x7bff4], desc[UR8][R8.64], !P1 ;  /* 0x8400c00008107fae */ /* 0x000fe8000c921848 */
[----:B------:R-:W4:Y:S04]  /*26050*/  LDL.LU.64 R28, [R1+0x570] ;  /* 0x00057000011c7983 */ /* 0x000f280000300a00 */
[----:B------:R-:W-:Y:S04]  /*26060*/  LDGSTS.E [R15+-0x77ff4], desc[UR8][R6.64], !P1 ;  /* 0x8800c000060f7fae */ /* 0x000fe8000c921848 */
[----:B------:R-:W4:Y:S01]  /*26070*/  LDL.LU.64 R26, [R1+0x588] ;  /* 0x00058800011a7983 */ /* 0x000f220000300a00 */
[----:B------:R-:W-:-:S02]  /*26080*/  IADD3 R18, R21, -0x139, RZ ;  /* 0xfffffec715127810 */ /* 0x000fc40007ffe0ff */
[----:B------:R-:W4:Y:S01]  /*26090*/  LDC R21, c[0x0][0x230] ;  /* 0x00008c00ff157b82 */ /* 0x000f220000000800 */
[----:B------:R-:W-:Y:S04]  /*260a0*/  LDGSTS.E [R14+-0x73ff4], desc[UR8][R232.64], !P1 ;  /* 0x8c00c000e80e7fae */ /* 0x000fe8000c921848 */
[----:B-1----:R-:W4:Y:S04]  /*260b0*/  LDL.LU.64 R6, [R1+0x5a0] ;  /* 0x0005a00001067983 */ /* 0x002f280000300a00 */
[----:B------:R-:W-:Y:S01]  /*260c0*/  STL.64 [R1+0x1c30], R232 ;  /* 0x001c30e801007387 */ /* 0x000fe20000100a00 */
[----:B---3--:R-:W-:-:S03]  /*260d0*/  IMAD.WIDE R228, R2, 0x4, R38 ;  /* 0x0000000402e47825 */ /* 0x008fc600078e0226 */
[----:B------:R-:W3:Y:S01]  /*260e0*/  LDL.LU.64 R38, [R1+0x7f0] ;  /* 0x0007f00001267983 */ /* 0x000ee20000300a00 */
[----:B------:R-:W-:-:S03]  /*260f0*/  IMAD.WIDE R226, R2, 0x4, R34 ;  /* 0x0000000402e27825 */ /* 0x000fc600078e0222 */
[----:B------:R-:W3:Y:S01]  /*26100*/  LDL.LU.64 R34, [R1+0x800] ;  /* 0x0008000001227983 */ /* 0x000ee20000300a00 */
[----:B--2---:R-:W-:-:S03]  /*26110*/  IMAD.WIDE R224, R2, 0x4, R32 ;  /* 0x0000000402e07825 */ /* 0x004fc600078e0220 */
[----:B------:R-:W2:Y:S01]  /*26120*/  LDL.LU.64 R32, [R1+0x810] ;  /* 0x0008100001207983 */ /* 0x000ea20000300a00 */
[----:B------:R-:W-:-:S03]  /*26130*/  IMAD.WIDE R222, R2, 0x4, R30 ;  /* 0x0000000402de7825 */ /* 0x000fc600078e021e */
        /* <DEDUP_REMOVED lines=110> */
[----:B------:R-:W-:Y:S01]  /*26820*/  ISETP.GE.U32.AND P0, PT, R18, 0x7ffffe88, PT ;  /* 0x7ffffe881200780c */ /* 0x000fe20003f06070 */
[----:B------:R-:W-:Y:S02]  /*26830*/  VIADD R18, R20, 0xfffffec6 ;  /* 0xfffffec614127836 */ /* 0x000fe40000000000 */
[----:B------:R-:W1:Y:S03]  /*26840*/  LDC R20, c[0x0][0x230] ;  /* 0x00008c00ff147b82 */ /* 0x000e660000000800 */
[----:B------:R-:W-:Y:S01]  /*26850*/  ISETP.GE.U32.AND P1, PT, R18, 0x7ffffe87, PT ;  /* 0x7ffffe871200780c */ /* 0x000fe20003f26070 */
[----:B------:R-:W-:-:S04]  /*26860*/  VIADD R18, R19, 0xfffffec5 ;  /* 0xfffffec513127836 */ /* 0x000fc80000000000 */
[----:B------:R-:W1:Y:S02]  /*26870*/  LDC R19, c[0x0][0x230] ;  /* 0x00008c00ff137b82 */ /* 0x000e640000000800 */
[----:B------:R-:W-:Y:S04]  /*26880*/  LDGSTS.E [R17+-0x70000], desc[UR8][R228.64], !P0 ;  /* 0x90000000e4117fae */ /* 0x000fe8000c121848 */
[----:B------:R-:W-:Y:S04]  /*26890*/  LDGSTS.E [R16+-0x6c000], desc[UR8][R226.64], !P0 ;  /* 0x94000000e2107fae */ /* 0x000fe8000c121848 */
[----:B------:R-:W-:Y:S04]  /*268a0*/  LDGSTS.E [R15+-0x68000], desc[UR8][R224.64], !P0 ;  /* 0x98000000e00f7fae */ /* 0x000fe8000c121848 */
[----:B------:R-:W-:Y:S01]  /*268b0*/  LDGSTS.E [R14+-0x64000], desc[UR8][R222.64], !P0 ;  /* 0x9c000000de0e7fae */ /* 0x000fe2000c121848 */
[----:B------:R-:W-:Y:S01]  /*268c0*/  ISETP.GE.U32.AND P0, PT, R18, 0x7ffffe86, PT ;  /* 0x7ffffe861200780c */ /* 0x000fe20003f06070 */
[----:B------:R-:W-:-:S02]  /*268d0*/  VIADD R18, R21, 0xfffffec4 ;  /* 0xfffffec415127836 */ /* 0x000fc40000000000 */
[----:B------:R-:W-:Y:S01]  /*268e0*/  LDGSTS.E [R17+-0x6fffc], desc[UR8][R220.64], !P1 ;  /* 0x90004000dc117fae */ /* 0x000fe2000c921848 */
[----:B------:R-:W1:Y:S03]  /*268f0*/  LDC R21, c[0x0][0x230] ;  /* 0x00008c00ff157b82 */ /* 0x000e660000000800 */
[----:B------:R-:W-:Y:S04]  /*26900*/  LDGSTS.E [R16+-0x6bffc], desc[UR8][R218.64], !P1 ;  /* 0x94004000da107fae */ /* 0x000fe8000c921848 */
[----:B------:R-:W-:Y:S04]  /*26910*/  LDGSTS.E [R15+-0x67ffc], desc[UR8][R216.64], !P1 ;  /* 0x98004000d80f7fae */ /* 0x000fe8000c921848 */
[----:B------:R-:W-:Y:S01]  /*26920*/  LDGSTS.E [R14+-0x63ffc], desc[UR8][R214.64], !P1 ;  /* 0x9c004000d60e7fae */ /* 0x000fe2000c921848 */
[----:B------:R-:W-:-:S02]  /*26930*/  ISETP.GE.U32.AND P1, PT, R18, 0x7ffffe85, PT ;  /* 0x7ffffe851200780c */ /* 0x000fc40003f26070 */
[----:B------:R-:W-:Y:S01]  /*26940*/  IADD3 R18, R24, -0x11d, RZ ;  /* 0xfffffee318127810 */ /* 0x000fe20007ffe0ff */
[----:B------:R-:W-:Y:S01]  /*26950*/  LDGSTS.E [R17+-0x6fff8], desc[UR8][R212.64], !P0 ;  /* 0x90008000d4117fae */ /* 0x000fe2000c121848 */
[----:B------:R-:W1:Y:S03]  /*26960*/  LDC R24, c[0x0][0x230] ;  /* 0x00008c00ff187b82 */ /* 0x000e660000000800 */
[----:B------:R-:W-:Y:S04]  /*26970*/  LDGSTS.E [R16+-0x6bff8], desc[UR8][R210.64], !P0 ;  /* 0x94008000d2107fae */ /* 0x000fe8000c121848 */
[----:B------:R-:W-:Y:S04]  /*26980*/  LDGSTS.E [R15+-0x67ff8], desc[UR8][R208.64], !P0 ;  /* 0x98008000d00f7fae */ /* 0x000fe8000c121848 */
[----:B------:R-:W-:Y:S01]  /*26990*/  LDGSTS.E [R14+-0x63ff8], desc[UR8][R206.64], !P0 ;  /* 0x9c008000ce0e7fae */ /* 0x000fe2000c121848 */
[----:B------:R-:W-:Y:S01]  /*269a0*/  ISETP.GE.U32.AND P0, PT, R18, 0x7ffffea4, PT ;  /* 0x7ffffea41200780c */ /* 0x000fe20003f06070 */
[----:B-1----:R-:W-:-:S02]  /*269b0*/  VIADD R18, R20, 0xfffffee2 ;  /* 0xfffffee214127836 */ /* 0x002fc40000000000 */
[----:B------:R1:W-:Y:S01]  /*269c0*/  LDGSTS.E [R17+-0x6fff4], desc[UR8][R204.64], !P1 ;  /* 0x9000c000cc117fae */ /* 0x0003e2000c921848 */
[----:B------:R-:W1:Y:S03]  /*269d0*/  LDC R20, c[0x0][0x230] ;  /* 0x00008c00ff147b82 */ /* 0x000e660000000800 */
[----:B------:R1:W-:Y:S04]  /*269e0*/  LDGSTS.E [R16+-0x6bff4], desc[UR8][R202.64], !P1 ;  /* 0x9400c000ca107fae */ /* 0x0003e8000c921848 */
[----:B------:R1:W-:Y:S02]  /*269f0*/  LDGSTS.E [R15+-0x67ff4], desc[UR8][R200.64], !P1 ;  /* 0x9800c000c80f7fae */ /* 0x0003e4000c921848 */
[----:B-1----:R-:W-:-:S02]  /*26a00*/  VIADD R17, R153, 0x100000 ;  /* 0x0010000099117836 */ /* 0x002fc40000000000 */
[----:B------:R1:W-:Y:S01]  /*26a10*/  LDGSTS.E [R14+-0x63ff4], desc[UR8][R198.64], !P1 ;  /* 0x9c00c000c60e7fae */ /* 0x0003e2000c921848 */
[----:B------:R-:W-:Y:S01]  /*26a20*/  ISETP.GE.U32.AND P1, PT, R18, 0x7ffffea3, PT ;  /* 0x7ffffea31200780c */ /* 0x000fe20003f26070 */
[----:B------:R-:W-:Y:S02]  /*26a30*/  VIADD R16, R153, 0x100000 ;  /* 0x0010000099107836 */ /* 0x000fe40000000000 */
[----:B------:R-:W-:Y:S01]  /*26a40*/  LDGSTS.E [R17+-0x80000], desc[UR8][R196.64], !P0 ;  /* 0x80000000c4117fae */ /* 0x000fe2000c121848 */
[----:B------:R-:W-:Y:S01]  /*26a50*/  VIADD R18, R19, 0xfffffee1 ;  /* 0xfffffee113127836 */ /* 0x000fe20000000000 */
[C---:B------:R-:W-:Y:S02]  /*26a60*/  IADD3 R15, R153.reuse, 0x100000, RZ ;  /* 0x00100000990f7810 */ /* 0x040fe40007ffe0ff */
[----:B------:R-:W-:Y:S01]  /*26a70*/  LDGSTS.E [R16+-0x7c000], desc[UR8][R194.64], !P0 ;  /* 0x84000000c2107fae */ /* 0x000fe2000c121848 */
[----:B------:R-:W3:Y:S01]  /*26a80*/  LDC R19, c[0x0][0x230] ;  /* 0x00008c00ff137b82 */ /* 0x000ee20000000800 */
[----:B-1----:R-:W-:-:S02]  /*26a90*/  VIADD R14, R153, 0x100000 ;  /* 0x00100000990e7836 */ /* 0x002fc40000000000 */
[----:B------:R-:W-:Y:S04]  /*26aa0*/  LDGSTS.E [R15+-0x78000], desc[UR8][R192.64], !P0 ;  /* 0x88000000c00f7fae */ /* 0x000fe8000c121848 */
[----:B------:R-:W-:Y:S01]  /*26ab0*/  LDGSTS.E [R14+-0x74000], desc[UR8][R190.64], !P0 ;  /* 0x8c000000be0e7fae */ /* 0x000fe2000c121848 */
[----:B------:R-:W-:Y:S01]  /*26ac0*/  ISETP.GE.U32.AND P0, PT, R18, 0x7ffffea2, PT ;  /* 0x7ffffea21200780c */ /* 0x000fe20003f06070 */
[----:B------:R-:W-:Y:S02]  /*26ad0*/  VIADD R18, R24, 0xfffffee0 ;  /* 0xfffffee018127836 */ /* 0x000fe40000000000 */
[----:B------:R-:W-:Y:S04]  /*26ae0*/  LDGSTS.E [R17+-0x7fffc], desc[UR8][R188.64], !P1 ;  /* 0x80004000bc117fae */ /* 0x000fe8000c921848 */
[----:B------:R-:W-:Y:S04]  /*26af0*/  LDGSTS.E [R16+-0x7bffc], desc[UR8][R186.64], !P1 ;  /* 0x84004000ba107fae */ /* 0x000fe8000c921848 */
[----:B------:R-:W-:Y:S04]  /*26b00*/  LDGSTS.E [R15+-0x77ffc], desc[UR8][R184.64], !P1 ;  /* 0x88004000b80f7fae */ /* 0x000fe8000c921848 */
[----:B------:R-:W-:Y:S01]  /*26b10*/  LDGSTS.E [R14+-0x73ffc], desc[UR8][R182.64], !P1 ;  /* 0x8c004000b60e7fae */ /* 0x000fe2000c921848 */
[----:B------:R-:W-:-:S02]  /*26b20*/  ISETP.GE.U32.AND P1, PT, R18, 0x7ffffea1, PT ;  /* 0x7ffffea11200780c */ /* 0x000fc40003f26070 */
[----:B------:R-:W-:Y:S01]  /*26b30*/  IADD3 R18, R21, -0x13d, RZ ;  /* 0xfffffec315127810 */ /* 0x000fe20007ffe0ff */
[----:B------:R-:W-:Y:S01]  /*26b40*/  STL.64 [R1+0x1d68], R150 ;  /* 0x001d689601007387 */ /* 0x000fe20000100a00 */
[----:B------:R-:W1:Y:S03]  /*26b50*/  LDC R21, c[0x0][0x230] ;  /* 0x00008c00ff157b82 */ /* 0x000e660000000800 */
[----:B------:R-:W-:Y:S04]  /*26b60*/  LDGSTS.E [R17+-0x7fff8], desc[UR8][R180.64], !P0 ;  /* 0x80008000b4117fae */ /* 0x000fe8000c121848 */
[----:B------:R-:W-:Y:S04]  /*26b70*/  STL.64 [R1+0x1d70], R148 ;  /* 0x001d709401007387 */ /* 0x000fe80000100a00 */
[----:B------:R-:W-:Y:S04]  /*26b80*/  LDGSTS.E [R16+-0x7bff8], desc[UR8][R178.64], !P0 ;  /* 0x84008000b2107fae */ /* 0x000fe8000c121848 */
[----:B------:R-:W-:Y:S04]  /*26b90*/  STL.64 [R1+0x1d78], R146 ;  /* 0x001d789201007387 */ /* 0x000fe80000100a00 */
[----:B------:R-:W-:Y:S04]  /*26ba0*/  LDGSTS.E [R15+-0x77ff8], desc[UR8][R176.64], !P0 ;  /* 0x88008000b00f7fae */ /* 0x000fe8000c121848 */
[----:B------:R-:W-:Y:S04]  /*26bb0*/  STL.64 [R1+0x1d80], R144 ;  /* 0x001d809001007387 */ /* 0x000fe80000100a00 */
[----:B------:R-:W-:Y:S01]  /*26bc0*/  LDGSTS.E [R14+-0x73ff8], desc[UR8][R174.64], !P0 ;  /* 0x8c008000ae0e7fae */ /* 0x000fe2000c121848 */
[----:B------:R-:W-:-:S03]  /*26bd0*/  ISETP.GE.U32.AND P0, PT, R18, 0x7ffffe84, PT ;  /* 0x7ffffe841200780c */ /* 0x000fc60003f06070 */
[----:B------:R-:W4:Y:S04]  /*26be0*/  LDL.LU.64 R44, [R1+0xde0] ;  /* 0x000de000012c7983 */ /* 0x000f280000300a00 */
[----:B------:R-:W4:Y:S01]  /*26bf0*/  LDL.LU.64 R42, [R1+0xdd8] ;  /* 0x000dd800012a7983 */ /* 0x000f220000300a00 */
[----:B------:R-:W-:-:S03]  /*26c00*/  VIADD R18, R20, 0xfffffec2 ;  /* 0xfffffec214127836 */ /* 0x000fc60000000000 */
[----:B------:R-:W-:Y:S04]  /*26c10*/  LDGSTS.E [R17+-0x7fff4], desc[UR8][R172.64], !P1 ;  /* 0x8000c000ac117fae */ /* 0x000fe8000c921848 */
[----:B------:R-:W-:Y:S04]  /*26c20*/  LDGSTS.E [R16+-0x7bff4], desc[UR8][R170.64], !P1 ;  /* 0x8400c000aa107fae */ /* 0x000fe8000c921848 */
[----:B------:R-:W-:Y:S04]  /*26c30*/  LDGSTS.E [R15+-0x77ff4], desc[UR8][R168.64], !P1 ;  /* 0x8800c000a80f7fae */ /* 0x000fe8000c921848 */
[----:B------:R-:W-:Y:S01]  /*26c40*/  LDGSTS.E [R14+-0x73ff4], desc[UR8][R166.64], !P1 ;  /* 0x8c00c000a60e7fae */ /* 0x000fe2000c921848 */
[----:B------:R-:W-:Y:S01]  /*26c50*/  ISETP.GE.U32.AND P1, PT, R18, 0x7ffffe83, PT ;  /* 0x7ffffe831200780c */ /* 0x000fe20003f26070 */
[----:B---3--:R-:W-:-:S02]  /*26c60*/  VIADD R18, R19, 0xfffffec1 ;  /* 0xfffffec113127836 */ /* 0x008fc40000000000 */
[----:B------:R-:W-:Y:S04]  /*26c70*/  LDGSTS.E [R17+-0x70000], desc[UR8][R164.64], !P0 ;  /* 0x90000000a4117fae */ /* 0x000fe8000c121848 */
[----:B------:R-:W-:Y:S04]  /*26c80*/  LDGSTS.E [R16+-0x6c000], desc[UR8][R162.64], !P0 ;  /* 0x94000000a2107fae */ /* 0x000fe8000c121848 */
[----:B------:R-:W-:Y:S04]  /*26c90*/  LDGSTS.E [R15+-0x68000], desc[UR8][R160.64], !P0 ;  /* 0x98000000a00f7fae */ /* 0x000fe8000c121848 */
[----:B------:R-:W-:Y:S01]  /*26ca0*/  LDGSTS.E [R14+-0x64000], desc[UR8][R158.64], !P0 ;  /* 0x9c0000009e0e7fae */ /* 0x000fe2000c121848 */
[----:B------:R-:W-:-:S03]  /*26cb0*/  ISETP.GE.U32.AND P0, PT, R18, 0x7ffffe82, PT ;  /* 0x7ffffe821200780c */ /* 0x000fc60003f06070 */
[----:B------:R-:W-:Y:S01]  /*26cc0*/  LDGSTS.E [R17+-0x6fffc], desc[UR8][R150.64], !P1 ;  /* 0x9000400096117fae */ /* 0x000fe2000c921848 */
[----:B------:R-:W-:-:S03]  /*26cd0*/  IMAD.WIDE R142, R2, 0x4, R38 ;  /* 0x00000004028e7825 */ /* 0x000fc600078e0226 */
[----:B------:R-:W-:Y:S01]  /*26ce0*/  LDGSTS.E [R16+-0x6bffc], desc[UR8][R148.64], !P1 ;  /* 0x9400400094107fae */ /* 0x000fe2000c921848 */
[----:B------:R-:W-:-:S03]  /*26cf0*/  IMAD.WIDE R140, R2, 0x4, R34 ;  /* 0x00000004028c7825 */ /* 0x000fc600078e0222 */
[----:B------:R3:W-:Y:S04]  /*26d00*/  LDGSTS.E [R15+-0x67ffc], desc[UR8][R146.64], !P1 ;  /* 0x98004000920f7fae */ /* 0x0007e8000c921848 */
[----:B------:R-:W3:Y:S01]  /*26d10*/  LDL.LU.64 R34, [R1+0xdd0] ;  /* 0x000dd00001227983 */ /* 0x000ee20000300a00 */
[----:B--2---:R-:W-:-:S03]  /*26d20*/  IMAD.WIDE R138, R2, 0x4, R32 ;  /* 0x00000004028a7825 */ /* 0x004fc600078e0220 */
[----:B------:R-:W-:Y:S04]  /*26d30*/  LDGSTS.E [R14+-0x63ffc], desc[UR8][R144.64], !P1 ;  /* 0x9c004000900e7fae */ /* 0x000fe8000c921848 */
[----:B------:R-:W2:Y:S01]  /*26d40*/  LDL.LU.64 R32, [R1+0xdc8] ;  /* 0x000dc80001207983 */ /* 0x000ea20000300a00 */
[----:B------:R-:W-:-:S03]  /*26d50*/  IMAD.WIDE R136, R2, 0x4, R30 ;  /* 0x0000000402887825 */ /* 0x000fc600078e021e */
[----:B------:R-:W-:Y:S04]  /*26d60*/  STL.64 [R1+0x1d88], R142 ;  /* 0x001d888e01007387 */ /* 0x000fe80000100a00 */
[----:B------:R-:W-:Y:S04]  /*26d70*/  STL.64 [R1+0x1d90], R140 ;  /* 0x001d908c01007387 */ /* 0x000fe80000100a00 */
[----:B------:R-:W-:Y:S04]  /*26d80*/  STL.64 [R1+0x1d98], R138 ;  /* 0x001d988a01007387 */ /* 0x000fe80000100a00 */
[----:B------:R-:W-:Y:S04]  /*26d90*/  STL.64 [R1+0x1da0], R136 ;  /* 0x001da08801007387 */ /* 0x000fe80000100a00 */
[----:B------:R-:W-:Y:S04]  /*26da0*/  STL.64 [R1+0x1da8], R152 ;  /* 0x001da89801007387 */ /* 0x000fe80000100a00 */
[----:B------:R-:W2:Y:S01]  /*26db0*/  LDL.LU.64 R30, [R1+0xdc0] ;  /* 0x000dc000011e7983 */ /* 0x000ea20000300a00 */
[----:B----4-:R-:W-:-:S03]  /*26dc0*/  IMAD.WIDE R134, R2, 0x4, R6 ;  /* 0x0000000402867825 */ /* 0x010fc600078e0206 */
[----:B------:R-:W-:Y:S01]  /*26dd0*/  LDGSTS.E [R17+-0x6fff8], desc[UR8][R142.64], !P0 ;  /* 0x900080008e117fae */ /* 0x000fe2000c121848 */
[----:B------:R-:W4:Y:S01]  /*26de0*/  S2R R7, SR_TID.X ;  /* 0x0000000000077919 */ /* 0x000f220000002100 */
[C---:B------:R-:W-:Y:S02]  /*26df0*/  IMAD.WIDE R132, R2.reuse, 0x4, R36 ;  /* 0x0000000402847825 */ /* 0x040fe400078e0224 */
[----:B------:R-:W-:Y:S02]  /*26e00*/  LDGSTS.E [R16+-0x6bff8], desc[UR8][R140.64], !P0 ;  /* 0x940080008c107fae */ /* 0x000fe4000c121848 */
[C---:B------:R-:W-:Y:S02]  /*26e10*/  IMAD.WIDE R130, R2.reuse, 0x4, R28 ;  /* 0x0000000402827825 */ /* 0x040fe400078e021c */
[----:B------:R-:W2:Y:S02]  /*26e20*/  LDL.LU.64 R28, [R1+0xdb8] ;  /* 0x000db800011c7983 */ /* 0x000ea40000300a00 */
[----:B------:R-:W-:-:S02]  /*26e30*/  IMAD.WIDE R128, R2, 0x4, R26 ;  /* 0x0000000402807825 */ /* 0x000fc400078e021a */
[----:B------:R4:W-:Y:S04]  /*26e40*/  STL.64 [R1+0x1db0], R2 ;  /* 0x001db00201007387 */ /* 0x0009e80000100a00 */
[----:B------:R-:W2:Y:S04]  /*26e50*/  LDL.LU.64 R26, [R1+0xdb0] ;  /* 0x000db000011a7983 */ /* 0x000ea80000300a00 */
[----:B------:R-:W-:Y:S01]  /*26e60*/  STL.64 [R1+0x1db8], R134 ;  /* 0x001db88601007387 */ /* 0x000fe20000100a00 */
[----:B-1----:R-:W-:-:S03]  /*26e70*/  VIADD R18, R21, 0xfffffec0 ;  /* 0xfffffec015127836 */ /* 0x002fc60000000000 */
[----:B------:R-:W-:Y:S04]  /*26e80*/  STL.64 [R1+0x1dc0], R132 ;  /* 0x001dc08401007387 */ /* 0x000fe80000100a00 */
[----:B------:R-:W-:Y:S04]  /*26e90*/  STL.64 [R1+0x1dc8], R130 ;  /* 0x001dc88201007387 */ /* 0x000fe80000100a00 */
[----:B------:R-:W-:Y:S01]  /*26ea0*/  STL.64 [R1+0x1dd0], R128 ;  /* 0x001dd08001007387 */ /* 0x000fe20000100a00 */
[----:B----4-:R-:W-:-:S03]  /*26eb0*/  LOP3.LUT R7, R7, 0x3f, RZ, 0xc0, !PT ;  /* 0x0000003f07077812 */ /* 0x010fc600078ec0ff */
[----:B------:R-:W4:Y:S04]  /*26ec0*/  LDL.LU.64 R40, [R1+0xda8] ;  /* 0x000da80001287983 */ /* 0x000f280000300a00 */
[----:B------:R-:W-:Y:S04]  /*26ed0*/  LDGSTS.E [R15+-0x67ff8], desc[UR8][R138.64], !P0 ;  /* 0x980080008a0f7fae */ /* 0x000fe8000c121848 */
[----:B------:R-:W4:Y:S04]  /*26ee0*/  LDL.LU.64 R38, [R1+0xda0] ;  /* 0x000da00001267983 */ /* 0x000f280000300a00 */
[----:B------:R-:W-:Y:S01]  /*26ef0*/  LDGSTS.E [R14+-0x63ff8], desc[UR8][R136.64], !P0 ;  /* 0x9c008000880e7fae */ /* 0x000fe2000c121848 */
[----:B------:R-:W-:-:S03]  /*26f00*/  ISETP.GE.AND P0, PT, R7, R18, PT ;  /* 0x000000120700720c */ /* 0x000fc60003f06270 */
[----:B------:R-:W4:Y:S04]  /*26f10*/  LDL.LU.64 R36, [R1+0xd98] ;  /* 0x000d980001247983 */ /* 0x000f280000300a00 */
[----:B------:R-:W4:Y:S01]  /*26f20*/  LDL.LU.64 R6, [R1+0xd90] ;  /* 0x000d900001067983 */ /* 0x000f220000300a00 */
[----:B------:R-:W-:-:S05]  /*26f30*/  SEL R157, RZ, 0x4, P0 ;  /* 0x00000004ff9d7807 */ /* 0x000fca0000000000 */
[----:B------:R-:W-:Y:S01]  /*26f40*/  STL.64 [R1+0x1dd8], R156 ;  /* 0x001dd89c01007387 */ /* 0x000fe20000100a00 */
[----:B------:R-:W-:-:S05]  /*26f50*/  IMAD.WIDE R2, R4, 0x4, R44 ;  /* 0x0000000404027825 */ /* 0x000fca00078e022c */
[----:B------:R1:W-:Y:S01]  /*26f60*/  STL.64 [R1+0x1e8], R2 ;  /* 0x0001e80201007387 */ /* 0x0003e20000100a00 */
[----:B---3--:R-:W-:-:S03]  /*26f70*/  IMAD.WIDE R146, R4, 0x4, R42 ;  /* 0x0000000404927825 */ /* 0x008fc600078e022a */
[----:B------:R-:W3:Y:S04]  /*26f80*/  LDL.LU.64 R46, [R1+0xd88] ;  /* 0x000d8800012e7983 */ /* 0x000ee80000300a00 */
[----:B------:R-:W3:Y:S01]  /*26f90*/  LDL.LU.64 R44, [R1+0xd80] ;  /* 0x000d8000012c7983 */ /* 0x000ee20000300a00 */
[----:B------:R-:W-:-:S03]  /*26fa0*/  IMAD.WIDE R184, R4, 0x4, R34 ;  /* 0x0000000404b87825 */ /* 0x000fc600078e0222 */
[----:B------:R-:W3:Y:S01]  /*26fb0*/  LDL.LU.64 R34, [R1+0xd78] ;  /* 0x000d780001227983 */ /* 0x000ee20000300a00 */
[----:B--2---:R-:W-:-:S03]  /*26fc0*/  IMAD.WIDE R210, R4, 0x4, R32 ;  /* 0x0000000404d27825 */ /* 0x004fc600078e0220 */
[----:B------:R-:W2:Y:S01]  /*26fd0*/  LDL.LU.64 R32, [R1+0xd70] ;  /* 0x000d700001207983 */ /* 0x000ea20000300a00 */
[----:B-1----:R-:W-:-:S05]  /*26fe0*/  IMAD.WIDE R2, R4, 0x4, R30 ;  /* 0x0000000404027825 */ /* 0x002fca00078e021e */
[----:B------:R-:W-:Y:S04]  /*26ff0*/  STL.64 [R1+0x1c8], R2 ;  /* 0x0001c80201007387 */ /* 0x000fe80000100a00 */
[----:B------:R-:W-:Y:S04]  /*27000*/  STL.64 [R1+0x1e0], R146 ;  /* 0x0001e09201007387 */ /* 0x000fe80000100a00 */
[----:B------:R-:W-:Y:S04]  /*27010*/  STL.64 [R1+0x1de0], R146 ;  /* 0x001de09201007387 */ /* 0x000fe80000100a00 */
[----:B------:R-:W-:Y:S04]  /*27020*/  STL.64 [R1+0x1d8], R184 ;  /* 0x0001d8b801007387 */ /* 0x000fe80000100a00 */
[----:B------:R1:W-:Y:S04]  /*27030*/  STL.64 [R1+0x1de8], R184 ;  /* 0x001de8b801007387 */ /* 0x0003e80000100a00 */
[----:B------:R-:W2:Y:S04]  /*27040*/  LDL.LU.64 R42, [R1+0xd68] ;  /* 0x000d6800012a7983 */ /* 0x000ea80000300a00 */
[----:B------:R-:W2:Y:S01]  /*27050*/  LDL.LU.64 R30, [R1+0xd60] ;  /* 0x000d6000011e7983 */ /* 0x000ea20000300a00 */
[----:B------:R-:W-:-:S03]  /*27060*/  IMAD.WIDE R148, R4, 0x4, R28 ;  /* 0x0000000404947825 */ /* 0x000fc600078e021c */
[----:B------:R-:W2:Y:S01]  /*27070*/  LDL.LU.64 R28, [R1+0xd58] ;  /* 0x000d5800011c7983 */ /* 0x000ea20000300a00 */
[----:B------:R-:W-:-:S03]  /*27080*/  IMAD.WIDE R186, R4, 0x4, R26 ;  /* 0x0000000404ba7825 */ /* 0x000fc600078e021a */
[----:B------:R-:W2:Y:S04]  /*27090*/  LDL.LU.64 R26, [R1+0xd50] ;  /* 0x000d5000011a7983 */ /* 0x000ea80000300a00 */
[----:B------:R-:W-:Y:S04]  /*270a0*/  STL.64 [R1+0x1d0], R210 ;  /* 0x0001d0d201007387 */ /* 0x000fe80000100a00 */
[----:B------:R-:W-:Y:S04]  /*270b0*/  STL.64 [R1+0x1df0], R210 ;  /* 0x001df0d201007387 */ /* 0x000fe80000100a00 */
[----:B------:R-:W-:Y:S04]  /*270c0*/  STL.64 [R1+0x1c0], R148 ;  /* 0x0001c09401007387 */ /* 0x000fe80000100a00 */
[----:B------:R2:W-:Y:S01]  /*270d0*/  STL.64 [R1+0x1df8], R148 ;  /* 0x001df89401007387 */ /* 0x0005e20000100a00 */
[----:B----4-:R-:W-:-:S03]  /*270e0*/  IMAD.WIDE R212, R4, 0x4, R40 ;  /* 0x0000000404d47825 */ /* 0x010fc600078e0228 */
[----:B------:R-:W-:Y:S04]  /*270f0*/  STL.64 [R1+0x1b8], R186 ;  /* 0x0001b8ba01007387 */ /* 0x000fe80000100a00 */
[----:B------:R-:W4:Y:S01]  /*27100*/  LDL.LU.64 R40, [R1+0xd48] ;  /* 0x000d480001287983 */ /* 0x000f220000300a00 */
[----:B-1----:R-:W-:-:S03]  /*27110*/  IMAD.WIDE R184, R4, 0x4, R38 ;  /* 0x0000000404b87825 */ /* 0x002fc600078e0226 */
[----:B------:R-:W4:Y:S01]  /*27120*/  LDL.LU.64 R38, [R1+0xd40] ;  /* 0x000d400001267983 */ /* 0x000f220000300a00 */
[----:B------:R-:W-:-:S03]  /*27130*/  IMAD.WIDE R150, R4, 0x4, R36 ;  /* 0x0000000404967825 */ /* 0x000fc600078e0224 */
[----:B------:R-:W4:Y:S01]  /*27140*/  LDL.LU.64 R36, [R1+0xd38] ;  /* 0x000d380001247983 */ /* 0x000f220000300a00 */
[----:B------:R-:W-:-:S03]  /*27150*/  IMAD.WIDE R188, R4, 0x4, R6 ;  /* 0x0000000404bc7825 */ /* 0x000fc600078e0206 */
[----:B------:R-:W4:Y:S04]  /*27160*/  LDL.LU.64 R6, [R1+0xd30] ;  /* 0x000d300001067983 */ /* 0x000f280000300a00 */
[----:B------:R1:W-:Y:S04]  /*27170*/  STL.64 [R1+0x1a8], R184 ;  /* 0x0001a8b801007387 */ /* 0x0003e80000100a00 */
[----:B------:R-:W-:Y:S04]  /*27180*/  STL.64 [R1+0x1b0], R212 ;  /* 0x0001b0d401007387 */ /* 0x000fe80000100a00 */
[----:B------:R-:W-:Y:S04]  /*27190*/  STL.64 [R1+0x1a0], R150 ;  /* 0x0001a09601007387 */ /* 0x000fe80000100a00 */
[----:B------:R-:W-:Y:S01]  /*271a0*/  STL.64 [R1+0x198], R188 ;  /* 0x000198bc01007387 */ /* 0x000fe20000100a00 */
[----:B------:R-:W-:-:S13]  /*271b0*/  ISETP.GE.U32.AND P1, PT, R18, 0x7ffffe81, PT ;  /* 0x7ffffe811200780c */ /* 0x000fda0003f26070 */
[----:B------:R-:W-:Y:S04]  /*271c0*/  LDGSTS.E [R17+-0x6fff4], desc[UR8][R134.64], !P1 ;  /* 0x9000c00086117fae */ /* 0x000fe8000c921848 */
[----:B------:R-:W-:Y:S04]  /*271d0*/  LDGSTS.E [R16+-0x6bff4], desc[UR8][R132.64], !P1 ;  /* 0x9400c00084107fae */ /* 0x000fe8000c921848 */
[----:B------:R-:W-:Y:S04]  /*271e0*/  LDGSTS.E [R15+-0x67ff4], desc[UR8][R130.64], !P1 ;  /* 0x9800c000820f7fae */ /* 0x000fe8000c921848 */
[----:B------:R1:W-:Y:S01]  /*271f0*/  LDGSTS.E [R14+-0x63ff4], desc[UR8][R128.64], !P1 ;  /* 0x9c00c000800e7fae */ /* 0x0003e2000c921848 */
[----:B------:R-:W-:-:S03]  /*27200*/  IMAD.WIDE R154, R4, 0x4, R154 ;  /* 0x00000004049a7825 */ /* 0x000fc600078e029a */
[----:B------:R-:W0:Y:S01]  /*27210*/  LDGDEPBAR ;  /* 0x00000000000079af */ /* 0x000e220000000000 */
[----:B---3--:R-:W-:-:S03]  /*27220*/  IMAD.WIDE R214, R4, 0x4, R46 ;  /* 0x0000000404d67825 */ /* 0x008fc600078e022e */
[----:B------:R-:W3:Y:S01]  /*27230*/  LDL.LU.64 R46, [R1+0xd28] ;  /* 0x000d2800012e7983 */ /* 0x000ee20000300a00 */
[----:B------:R-:W-:-:S03]  /*27240*/  IMAD.WIDE R146, R4, 0x4, R44 ;  /* 0x0000000404927825 */ /* 0x000fc600078e022c */
[----:B------:R-:W3:Y:S01]  /*27250*/  LDL.LU.64 R44, [R1+0xd20] ;  /* 0x000d2000012c7983 */ /* 0x000ee20000300a00 */
[----:B------:R-:W-:-:S03]  /*27260*/  IMAD.WIDE R158, R4, 0x4, R34 ;  /* 0x00000004049e7825 */ /* 0x000fc600078e0222 */
[----:B------:R-:W3:Y:S01]  /*27270*/  LDL.LU.64 R34, [R1+0xd18] ;  /* 0x000d180001227983 */ /* 0x000ee20000300a00 */
[----:B--2---:R-:W-:-:S03]  /*27280*/  IMAD.WIDE R190, R4, 0x4, R32 ;  /* 0x0000000404be7825 */ /* 0x004fc600078e0220 */
[----:B------:R-:W2:Y:S04]  /*27290*/  LDL.LU.64 R32, [R1+0xd10] ;  /* 0x000d100001207983 */ /* 0x000ea80000300a00 */
[----:B------:R2:W-:Y:S04]  /*272a0*/  STL.64 [R1+0x188], R146 ;  /* 0x0001889201007387 */ /* 0x0005e80000100a00 */
[----:B------:R-:W-:Y:S04]  /*272b0*/  STL.64 [R1+0x190], R214 ;  /* 0x000190d601007387 */ /* 0x000fe80000100a00 */
[----:B------:R-:W-:Y:S01]  /*272c0*/  STL.64 [R1+0x180], R158 ;  /* 0x0001809e01007387 */ /* 0x000fe20000100a00 */
[----:B------:R-:W-:-:S04]  /*272d0*/  IMAD.WIDE R216, R4, 0x4, R42 ;  /* 0x0000000404d87825 */ /* 0x000fc800078e022a */
[C---:B------:R-:W-:Y:S02]  /*272e0*/  IMAD.WIDE R156, R4.reuse, 0x4, R30 ;  /* 0x00000004049c7825 */ /* 0x040fe400078e021e */
[----:B------:R-:W2:Y:S04]  /*272f0*/  LDL.LU.64 R30, [R1+0xd08] ;  /* 0x000d0800011e7983 */ /* 0x000ea80000300a00 */
[----:B------:R-:W-:Y:S01]  /*27300*/  STL.64 [R1+0x178], R190 ;  /* 0x000178be01007387 */ /* 0x000fe20000100a00 */
[----:B------:R-:W-:-:S03]  /*27310*/  IMAD.WIDE R160, R4, 0x4, R28 ;  /* 0x0000000404a07825 */ /* 0x000fc600078e021c */
[----:B------:R-:W2:Y:S04]  /*27320*/  LDL.LU.64 R28, [R1+0xd00] ;  /* 0x000d0000011c7983 */ /* 0x000ea80000300a00 */
[----:B------:R-:W2:Y:S01]  /*27330*/  LDL.LU.64 R42, [R1+0xcf8] ;  /* 0x000cf800012a7983 */ /* 0x000ea20000300a00 */
[----:B------:R-:W-:-:S03]  /*27340*/  IMAD.WIDE R192, R4, 0x4, R26 ;  /* 0x0000000404c07825 */ /* 0x000fc600078e021a */
[----:B------:R-:W2:Y:S04]  /*27350*/  LDL.LU.64 R26, [R1+0xcf0] ;  /* 0x000cf000011a7983 */ /* 0x000ea80000300a00 */
[----:B------:R2:W-:Y:S04]  /*27360*/  STL.64 [R1+0x168], R156 ;  /* 0x0001689c01007387 */ /* 0x0005e80000100a00 */
[----:B------:R-:W-:Y:S04]  /*27370*/  STL.64 [R1+0x170], R216 ;  /* 0x000170d801007387 */ /* 0x000fe80000100a00 */
[----:B------:R-:W-:Y:S04]  /*27380*/  STL.64 [R1+0x160], R160 ;  /* 0x000160a001007387 */ /* 0x000fe80000100a00 */
[----:B------:R-:W-:Y:S01]  /*27390*/  STL.64 [R1+0x158], R192 ;  /* 0x000158c001007387 */ /* 0x000fe20000100a00 */
[----:B----4-:R-:W-:-:S03]  /*273a0*/  IMAD.WIDE R218, R4, 0x4, R40 ;  /* 0x0000000404da7825 */ /* 0x010fc600078e0228 */
        /* <DEDUP_REMOVED lines=11> */
[----:B---3--:R-:W-:-:S03]  /*27460*/  IMAD.WIDE R220, R4, 0x4, R46 ;  /* 0x0000000404dc7825 */ /* 0x008fc600078e022e */
[----:B------:R-:W3:Y:S01]  /*27470*/  LDL.LU.64 R46, [R1+0xcc8] ;  /* 0x000cc800012e7983 */ /* 0x000ee20000300a00 */
[----:B------:R-:W-:-:S04]  /*27480*/  IMAD.WIDE R130, R4, 0x4, R44 ;  /* 0x0000000404827825 */ /* 0x000fc800078e022c */
[C---:B------:R-:W-:Y:S02]  /*27490*/  IMAD.WIDE R164, R4.reuse, 0x4, R34 ;  /* 0x0000000404a47825 */ /* 0x040fe400078e0222 */
[----:B------:R-:W3:Y:S02]  /*274a0*/  LDL.LU.64 R34, [R1+0xcc0] ;  /* 0x000cc00001227983 */ /* 0x000ee40000300a00 */
[C---:B--2---:R-:W-:Y:S02]  /*274b0*/  IMAD.WIDE R196, R4.reuse, 0x4, R32 ;  /* 0x0000000404c47825 */ /* 0x044fe400078e0220 */
[----:B------:R-:W2:Y:S04]  /*274c0*/  LDL.LU.64 R32, [R1+0xcb8] ;  /* 0x000cb80001207983 */ /* 0x000ea80000300a00 */
[----:B------:R1:W-:Y:S04]  /*274d0*/  STL.64 [R1+0x128], R130 ;  /* 0x0001288201007387 */ /* 0x0003e80000100a00 */
[----:B------:R-:W-:Y:S01]  /*274e0*/  STL.64 [R1+0x130], R220 ;  /* 0x000130dc01007387 */ /* 0x000fe20000100a00 */
[----:B------:R-:W-:-:S03]  /*274f0*/  IMAD.WIDE R222, R4, 0x4, R30 ;  /* 0x0000000404de7825 */ /* 0x000fc600078e021e */
[----:B------:R-:W2:Y:S04]  /*27500*/  LDL.LU.64 R30, [R1+0xcb0] ;  /* 0x000cb000011e7983 */ /* 0x000ea80000300a00 */
[----:B------:R-:W-:Y:S01]  /*27510*/  STL.64 [R1+0x120], R164 ;  /* 0x000120a401007387 */ /* 0x000fe20000100a00 */
[----:B------:R-:W-:-:S03]  /*27520*/  IMAD.WIDE R132, R4, 0x4, R28 ;  /* 0x0000000404847825 */ /* 0x000fc600078e021c */
[----:B------:R-:W2:Y:S01]  /*27530*/  LDL.LU.64 R28, [R1+0xca8] ;  /* 0x000ca800011c7983 */ /* 0x000ea20000300a00 */
[----:B------:R-:W-:-:S03]  /*27540*/  IMAD.WIDE R166, R4, 0x4, R42 ;  /* 0x0000000404a67825 */ /* 0x000fc600078e022a */
[----:B------:R-:W-:Y:S01]  /*27550*/  STL.64 [R1+0x118], R196 ;  /* 0x000118c401007387 */ /* 0x000fe20000100a00 */
[----:B------:R-:W-:-:S03]  /*27560*/  IMAD.WIDE R198, R4, 0x4, R26 ;  /* 0x0000000404c67825 */ /* 0x000fc600078e021a */
[----:B------:R-:W2:Y:S04]  /*27570*/  LDL.LU.64 R44, [R1+0xca0] ;  /* 0x000ca000012c7983 */ /* 0x000ea80000300a00 */
[----:B------:R-:W2:Y:S04]  /*27580*/  LDL.LU.64 R42, [R1+0xc98] ;  /* 0x000c9800012a7983 */ /* 0x000ea80000300a00 */
[----:B------:R-:W2:Y:S04]  /*27590*/  LDL.LU.64 R26, [R1+0xc90] ;  /* 0x000c9000011a7983 */ /* 0x000ea80000300a00 */
[----:B------:R1:W-:Y:S04]  /*275a0*/  STL.64 [R1+0x108], R132 ;  /* 0x0001088401007387 */ /* 0x0003e80000100a00 */
[----:B------:R-:W-:Y:S01]  /*275b0*/  STL.64 [R1+0x110], R222 ;  /* 0x000110de01007387 */ /* 0x000fe20000100a00 */
[----:B----4-:R-:W-:-:S03]  /*275c0*/  IMAD.WIDE R224, R4, 0x4, R40 ;  /* 0x0000000404e07825 */ /* 0x010fc600078e0228 */
[----:B------:R-:W4:Y:S01]  /*275d0*/  LDL.LU.64 R40, [R1+0xc88] ;  /* 0x000c880001287983 */ /* 0x000f220000300a00 */
[----:B------:R-:W-:-:S03]  /*275e0*/  IMAD.WIDE R134, R4, 0x4, R38 ;  /* 0x0000000404867825 */ /* 0x000fc600078e0226 */
[----:B------:R-:W-:Y:S04]  /*275f0*/  STL.64 [R1+0x100], R166 ;  /* 0x000100a601007387 */ /* 0x000fe80000100a00 */
[----:B------:R-:W-:Y:S01]  /*27600*/  STL.64 [R1+0xf8], R198 ;  /* 0x0000f8c601007387 */ /* 0x000fe20000100a00 */
[----:B------:R-:W-:-:S03]  /*27610*/  IMAD.WIDE R168, R4, 0x4, R36 ;  /* 0x0000000404a87825 */ /* 0x000fc600078e0224 */
[----:B------:R-:W4:Y:S01]  /*27620*/  LDL.LU.64 R38, [R1+0xc80] ;  /* 0x000c800001267983 */ /* 0x000f220000300a00 */
[----:B------:R-:W-:-:S03]  /*27630*/  IMAD.WIDE R200, R4, 0x4, R6 ;  /* 0x0000000404c87825 */ /* 0x000fc600078e0206 */
[----:B------:R-:W4:Y:S04]  /*27640*/  LDL.LU.64 R36, [R1+0xc78] ;  /* 0x000c780001247983 */ /* 0x000f280000300a00 */
[----:B------:R-:W4:Y:S04]  /*27650*/  LDL.LU.64 R6, [R1+0xc70] ;  /* 0x000c700001067983 */ /* 0x000f280000300a00 */
[----:B------:R1:W-:Y:S04]  /*27660*/  STL.64 [R1+0xe8], R134 ;  /* 0x0000e88601007387 */ /* 0x0003e80000100a00 */
[----:B------:R-:W-:Y:S04]  /*27670*/  STL.64 [R1+0xf0], R224 ;  /* 0x0000f0e001007387 */ /* 0x000fe80000100a00 */
[----:B------:R-:W-:Y:S01]  /*27680*/  STL.64 [R1+0xe0], R168 ;  /* 0x0000e0a801007387 */ /* 0x000fe20000100a00 */
[----:B---3--:R-:W-:-:S04]  /*27690*/  IMAD.WIDE R226, R4, 0x4, R46 ;  /* 0x0000000404e27825 */ /* 0x008fc800078e022e */
[C---:B------:R-:W-:Y:S02]  /*276a0*/  IMAD.WIDE R2, R4.reuse, 0x4, R34 ;  /* 0x0000000404027825 */ /* 0x040fe400078e0222 */
[----:B------:R-:W3:Y:S04]  /*276b0*/  LDL.LU.64 R34, [R1+0xc68] ;  /* 0x000c680001227983 */ /* 0x000ee80000300a00 */
[----:B------:R-:W-:Y:S01]  /*276c0*/  STL.64 [R1+0xd8], R200 ;  /* 0x0000d8c801007387 */ /* 0x000fe20000100a00 */
[----:B--2---:R-:W-:-:S03]  /*276d0*/  IMAD.WIDE R170, R4, 0x4, R32 ;  /* 0x0000000404aa7825 */ /* 0x004fc600078e0220 */
[----:B------:R-:W2:Y:S04]  /*276e0*/  LDL.LU.64 R32, [R1+0xc60] ;  /* 0x000c600001207983 */ /* 0x000ea80000300a00 */
[----:B------:R1:W-:Y:S04]  /*276f0*/  STL.64 [R1+0xc8], R2 ;  /* 0x0000c80201007387 */ /* 0x0003e80000100a00 */
[----:B------:R-:W-:Y:S01]  /*27700*/  STL.64 [R1+0xd0], R226 ;  /* 0x0000d0e201007387 */ /* 0x000fe20000100a00 */
[----:B------:R-:W-:-:S03]  /*27710*/  IMAD.WIDE R202, R4, 0x4, R30 ;  /* 0x0000000404ca7825 */ /* 0x000fc600078e021e */
[----:B------:R-:W2:Y:S01]  /*27720*/  LDL.LU.64 R30, [R1+0xc58] ;  /* 0x000c5800011e7983 */ /* 0x000ea20000300a00 */
[----:B------:R-:W-:-:S03]  /*27730*/  IMAD.WIDE R228, R4, 0x4, R28 ;  /* 0x0000000404e47825 */ /* 0x000fc600078e021c */
[----:B------:R-:W2:Y:S04]  /*27740*/  LDL.LU.64 R28, [R1+0xc50] ;  /* 0x000c5000011c7983 */ /* 0x000ea80000300a00 */
[----:B------:R-:W-:Y:S01]  /*27750*/  STL.64 [R1+0xc0], R170 ;  /* 0x0000c0aa01007387 */ /* 0x000fe20000100a00 */
[----:B------:R-:W-:-:S03]  /*27760*/  IMAD.WIDE R152, R4, 0x4, R44 ;  /* 0x0000000404987825 */ /* 0x000fc600078e022c */
[----:B------:R-:W-:Y:S01]  /*27770*/  STL.64 [R1+0xb8], R202 ;  /* 0x0000b8ca01007387 */ /* 0x000fe20000100a00 */
[----:B------:R-:W-:-:S04]  /*27780*/  IMAD.WIDE R172, R4, 0x4, R42 ;  /* 0x0000000404ac7825 */ /* 0x000fc800078e022a */
[C---:B------:R-:W-:Y:S02]  /*27790*/  IMAD.WIDE R204, R4.reuse, 0x4, R26 ;  /* 0x0000000404cc7825 */ /* 0x040fe400078e021a */
[----:B------:R-:W2:Y:S04]  /*277a0*/  LDL.LU.64 R26, [R1+0xc48] ;  /* 0x000c4800011a7983 */ /* 0x000ea80000300a00 */
[----:B------:R1:W-:Y:S04]  /*277b0*/  STL.64 [R1+0xa8], R152 ;  /* 0x0000a89801007387 */ /* 0x0003e80000100a00 */
[----:B------:R-:W-:Y:S04]  /*277c0*/  STL.64 [R1+0xb0], R228 ;  /* 0x0000b0e401007387 */ /* 0x000fe80000100a00 */
[----:B------:R-:W2:Y:S04]  /*277d0*/  LDL.LU.64 R50, [R1+0xc40] ;  /* 0x000c400001327983 */ /* 0x000ea80000300a00 */
[----:B------:R-:W2:Y:S01]  /*277e0*/  LDL.LU.64 R48, [R1+0xc38] ;  /* 0x000c380001307983 */ /* 0x000ea20000300a00 */
[----:B----4-:R-:W-:-:S03]  /*277f0*/  IMAD.WIDE R232, R4, 0x4, R40 ;  /* 0x0000000404e87825 */ /* 0x010fc600078e0228 */
[----:B------:R-:W4:Y:S04]  /*27800*/  LDL.LU.64 R46, [R1+0xc30] ;  /* 0x000c3000012e7983 */ /* 0x000f280000300a00 */
[----:B------:R-:W-:Y:S01]  /*27810*/  STL.64 [R1+0xa0], R172 ;  /* 0x0000a0ac01007387 */ /* 0x000fe20000100a00 */
[----:B------:R-:W-:-:S03]  /*27820*/  IMAD.WIDE R136, R4, 0x4, R38 ;  /* 0x0000000404887825 */ /* 0x000fc600078e0226 */
        /* <DEDUP_REMOVED lines=8> */
[----:B------:R-:W-:Y:S04]  /*278b0*/  STL.64 [R1+0x80], R174 ;  /* 0x000080ae01007387 */ /* 0x000fe80000100a00 */
[----:B------:R-:W4:Y:S04]  /*278c0*/  LDL.LU.64 R40, [R1+0xc00] ;  /* 0x000c000001287983 */ /* 0x000f280000300a00 */
[----:B------:R-:W4:Y:S04]  /*278d0*/  LDL.LU.64 R38, [R1+0xbf8] ;  /* 0x000bf80001267983 */ /* 0x000f280000300a00 */
[----:B------:R-:W4:Y:S04]  /*278e0*/  LDL.LU.64 R36, [R1+0xbf0] ;  /* 0x000bf00001247983 */ /* 0x000f280000300a00 */
[----:B------:R-:W-:Y:S01]  /*278f0*/  STL.64 [R1+0x78], R12 ;  /* 0x0000780c01007387 */ /* 0x000fe20000100a00 */
[----:B------:R-:W-:-:S04]  /*27900*/  IMAD.WIDE R22, R4, 0x4, R22 ;  /* 0x0000000404167825 */ /* 0x000fc800078e0216 */
[C---:B---3--:R-:W-:Y:S02]  /*27910*/  IMAD.WIDE R10, R4.reuse, 0x4, R34 ;  /* 0x00000004040a7825 */ /* 0x048fe400078e0222 */
[----:B------:R-:W3:Y:S02]  /*27920*/  LDL.LU.64 R34, [R1+0xbe8] ;  /* 0x000be80001227983 */ /* 0x000ee40000300a00 */
[C---:B--2---:R-:W-:Y:S02]  /*27930*/  IMAD.WIDE R138, R4.reuse, 0x4, R32 ;  /* 0x00000004048a7825 */ /* 0x044fe400078e0220 */
[----:B------:R-:W2:Y:S02]  /*27940*/  LDL.LU.64 R32, [R1+0xbe0] ;  /* 0x000be00001207983 */ /* 0x000ea40000300a00 */
[C---:B------:R-:W-:Y:S02]  /*27950*/  IMAD.WIDE R176, R4.reuse, 0x4, R30 ;  /* 0x0000000404b07825 */ /* 0x040fe400078e021e */
[----:B------:R-:W2:Y:S04]  /*27960*/  LDL.LU.64 R30, [R1+0xbd8] ;  /* 0x000bd800011e7983 */ /* 0x000ea80000300a00 */
[----:B------:R1:W-:Y:S01]  /*27970*/  STL.64 [R1+0x68], R138 ;  /* 0x0000688a01007387 */ /* 0x0003e20000100a00 */
[----:B------:R-:W-:-:S03]  /*27980*/  IMAD.WIDE R206, R4, 0x4, R28 ;  /* 0x0000000404ce7825 */ /* 0x000fc600078e021c */
[----:B------:R-:W-:Y:S04]  /*27990*/  STL.64 [R1+0x70], R10 ;  /* 0x0000700a01007387 */ /* 0x000fe80000100a00 */
[----:B------:R-:W2:Y:S01]  /*279a0*/  LDL.LU.64 R28, [R1+0xbd0] ;  /* 0x000bd000011c7983 */ /* 0x000ea20000300a00 */
[----:B------:R-:W-:-:S03]  /*279b0*/  IMAD.WIDE R8, R4, 0x4, R26 ;  /* 0x0000000404087825 */ /* 0x000fc600078e021a */
[----:B------:R-:W2:Y:S04]  /*279c0*/  LDL.LU.64 R26, [R1+0xbc8] ;  /* 0x000bc800011a7983 */ /* 0x000ea80000300a00 */
[----:B------:R-:W-:Y:S01]  /*279d0*/  STL.64 [R1+0x60], R176 ;  /* 0x000060b001007387 */ /* 0x000fe20000100a00 */
[----:B------:R-:W-:-:S03]  /*279e0*/  IMAD.WIDE R140, R4, 0x4, R50 ;  /* 0x00000004048c7825 */ /* 0x000fc600078e0232 */
[----:B------:R-:W-:Y:S01]  /*279f0*/  STL.64 [R1+0x58], R206 ;  /* 0x000058ce01007387 */ /* 0x000fe20000100a00 */
[----:B------:R-:W-:-:S03]  /*27a00*/  IMAD.WIDE R178, R4, 0x4, R48 ;  /* 0x0000000404b27825 */ /* 0x000fc600078e0230 */
[----:B------:R1:W-:Y:S01]  /*27a10*/  STL.64 [R1+0x48], R140 ;  /* 0x0000488c01007387 */ /* 0x0003e20000100a00 */
[----:B----4-:R-:W-:-:S03]  /*27a20*/  IMAD.WIDE R208, R4, 0x4, R46 ;  /* 0x0000000404d07825 */ /* 0x010fc600078e022e */
[----:B------:R-:W-:Y:S04]  /*27a30*/  STL.64 [R1+0x50], R8 ;  /* 0x0000500801007387 */ /* 0x000fe80000100a00 */
[----:B------:R-:W-:Y:S01]  /*27a40*/  STL.64 [R1+0x40], R178 ;  /* 0x000040b201007387 */ /* 0x000fe20000100a00 */
[----:B------:R-:W-:-:S03]  /*27a50*/  IMAD.WIDE R142, R4, 0x4, R44 ;  /* 0x00000004048e7825 */ /* 0x000fc600078e022c */
[----:B------:R-:W-:Y:S01]  /*27a60*/  STL.64 [R1+0x38], R208 ;  /* 0x000038d001007387 */ /* 0x000fe20000100a00 */
[----:B------:R-:W-:-:S03]  /*27a70*/  IMAD.WIDE R180, R4, 0x4, R42 ;  /* 0x0000000404b47825 */ /* 0x000fc600078e022a */
[----:B------:R4:W-:Y:S01]  /*27a80*/  STL.64 [R1+0x28], R142 ;  /* 0x0000288e01007387 */ /* 0x0009e20000100a00 */
[----:B------:R-:W-:-:S03]  /*27a90*/  IMAD.WIDE R6, R4, 0x4, R6 ;  /* 0x0000000404067825 */ /* 0x000fc600078e0206 */
[----:B------:R-:W-:Y:S04]  /*27aa0*/  STL.64 [R1+0x30], R154 ;  /* 0x0000309a01007387 */ /* 0x000fe80000100a00 */
[----:B------:R-:W-:Y:S04]  /*27ab0*/  STL.64 [R1+0x20], R180 ;  /* 0x000020b401007387 */ /* 0x000fe80000100a00 */
[----:B------:R-:W-:Y:S01]  /*27ac0*/  STL.64 [R1+0x18], R6 ;  /* 0x0000180601007387 */ /* 0x000fe20000100a00 */
[----:B------:R-:W-:-:S04]  /*27ad0*/  IMAD.WIDE R144, R4, 0x4, R40 ;  /* 0x0000000404907825 */ /* 0x000fc800078e0228 */
[C---:B------:R-:W-:Y:S01]  /*27ae0*/  IMAD.WIDE R182, R4.reuse, 0x4, R38 ;  /* 0x0000000404b67825 */ /* 0x040fe200078e0226 */
[----:B------:R4:W-:Y:S04]  /*27af0*/  STL.64 [R1+0x8], R144 ;  /* 0x0000089001007387 */ /* 0x0009e80000100a00 */
[----:B------:R-:W-:Y:S04]  /*27b00*/  STL.64 [R1+0x10], R22 ;  /* 0x0000101601007387 */ /* 0x000fe80000100a00 */
[----:B------:R4:W-:Y:S04]  /*27b10*/  STL.64 [R1], R182 ;  /* 0x000000b601007387 */ /* 0x0009e80000100a00 */
        /* <DEDUP_REMOVED lines=8> */
[----:B------:R-:W4:Y:S01]  /*27ba0*/  LDL.LU.64 R70, [R1+0xb80] ;  /* 0x000b800001467983 */ /* 0x000f220000300a00 */
[----:B------:R-:W-:-:S04]  /*27bb0*/  IMAD.WIDE R250, R4, 0x4, R36 ;  /* 0x0000000404fa7825 */ /* 0x000fc800078e0224 */
[----:B---3--:R-:W-:-:S04]  /*27bc0*/  IMAD.WIDE R248, R4, 0x4, R34 ;  /* 0x0000000404f87825 */ /* 0x008fc800078e0222 */
[----:B--2---:R-:W-:-:S04]  /*27bd0*/  IMAD.WIDE R246, R4, 0x4, R32 ;  /* 0x0000000404f67825 */ /* 0x004fc800078e0220 */
[----:B------:R-:W-:-:S04]  /*27be0*/  IMAD.WIDE R244, R4, 0x4, R30 ;  /* 0x0000000404f47825 */ /* 0x000fc800078e021e */
[----:B------:R-:W-:-:S04]  /*27bf0*/  IMAD.WIDE R242, R4, 0x4, R28 ;  /* 0x0000000404f27825 */ /* 0x000fc800078e021c */
[C---:B------:R-:W-:Y:S02]  /*27c00*/  IMAD.WIDE R240, R4.reuse, 0x4, R26 ;  /* 0x0000000404f07825 */ /* 0x040fe400078e021a */
[----:B------:R-:W2:Y:S04]  /*27c10*/  LDL.LU.64 R26, [R1+0xb78] ;  /* 0x000b7800011a7983 */ /* 0x000ea80000300a00 */
[----:B------:R-:W3:Y:S04]  /*27c20*/  LDL.LU.64 R28, [R1+0xb70] ;  /* 0x000b7000011c7983 */ /* 0x000ee80000300a00 */
[----:B------:R-:W3:Y:S04]  /*27c30*/  LDL.LU.64 R30, [R1+0xb68] ;  /* 0x000b6800011e7983 */ /* 0x000ee80000300a00 */
[----:B------:R-:W2:Y:S04]  /*27c40*/  LDL.LU.64 R32, [R1+0xb60] ;  /* 0x000b600001207983 */ /* 0x000ea80000300a00 */
[----:B------:R-:W3:Y:S04]  /*27c50*/  LDL.LU.64 R34, [R1+0xb58] ;  /* 0x000b580001227983 */ /* 0x000ee80000300a00 */
        /* <DEDUP_REMOVED lines=12> */
[----:B------:R-:W3:Y:S01]  /*27d20*/  LDL.LU.64 R60, [R1+0xaf0] ;  /* 0x000af000013c7983 */ /* 0x000ee20000300a00 */
[----:B----4-:R-:W-:-:S03]  /*27d30*/  IMAD.WIDE R238, R4, 0x4, R68 ;  /* 0x0000000404ee7825 */ /* 0x010fc600078e0244 */
[----:B------:R-:W4:Y:S01]  /*27d40*/  LDL.LU.64 R62, [R1+0xae8] ;  /* 0x000ae800013e7983 */ /* 0x000f220000300a00 */
[----:B------:R-:W-:-:S03]  /*27d50*/  IMAD.WIDE R236, R4, 0x4, R66 ;  /* 0x0000000404ec7825 */ /* 0x000fc600078e0242 */
[----:B------:R-:W4:Y:S04]  /*27d60*/  LDL.LU.64 R64, [R1+0xae0] ;  /* 0x000ae00001407983 */ /* 0x000f280000300a00 */
[----:B------:R-:W4:Y:S04]  /*27d70*/  LDL.LU.64 R66, [R1+0xad8] ;  /* 0x000ad80001427983 */ /* 0x000f280000300a00 */
[----:B------:R-:W4:Y:S01]  /*27d80*/  LDL.LU.64 R68, [R1+0xad0] ;  /* 0x000ad00001447983 */ /* 0x000f220000300a00 */
[----:B------:R-:W-:-:S04]  /*27d90*/  IMAD.WIDE R14, R4, 0x4, R78 ;  /* 0x00000004040e7825 */ /* 0x000fc800078e024e */
[----:B------:R-:W-:-:S04]  /*27da0*/  IMAD.WIDE R16, R4, 0x4, R76 ;  /* 0x0000000404107825 */ /* 0x000fc800078e024c */
[----:B------:R-:W-:-:S04]  /*27db0*/  IMAD.WIDE R18, R4, 0x4, R74 ;  /* 0x0000000404127825 */ /* 0x000fc800078e024a */
[----:B------:R-:W-:-:S04]  /*27dc0*/  IMAD.WIDE R20, R4, 0x4, R72 ;  /* 0x0000000404147825 */ /* 0x000fc800078e0248 */
[C---:B------:R-:W-:Y:S02]  /*27dd0*/  IMAD.WIDE R24, R4.reuse, 0x4, R70 ;  /* 0x0000000404187825 */ /* 0x040fe400078e0246 */
[----:B------:R-:W4:Y:S04]  /*27de0*/  LDL.LU.64 R70, [R1+0xac8] ;  /* 0x000ac80001467983 */ /* 0x000f280000300a00 */
[----:B------:R-:W4:Y:S01]  /*27df0*/  LDL.LU.64 R72, [R1+0xac0] ;  /* 0x000ac00001487983 */ /* 0x000f220000300a00 */
[----:B------:R-:W-:-:S03]  /*27e00*/  IMAD.WIDE R230, R4, 0x4, R80 ;  /* 0x0000000404e67825 */ /* 0x000fc600078e0250 */
[----:B------:R-:W4:Y:S01]  /*27e10*/  LDL.LU.64 R74, [R1+0xab8] ;  /* 0x000ab800014a7983 */ /* 0x000f220000300a00 */
[----:B------:R-:W-:-:S03]  /*27e20*/  IMAD.WIDE R234, R4, 0x4, R82 ;  /* 0x0000000404ea7825 */ /* 0x000fc600078e0252 */
        /* <DEDUP_REMOVED lines=26> */
[----:B------:R-:W2:Y:S04]  /*27fd0*/  LDL.64 R148, [R1+0x1e8] ;  /* 0x0001e80001947983 */ /* 0x000ea80000100a00 */
[----:B------:R-:W3:Y:S04]  /*27fe0*/  LDL.64 R210, [R1+0x1c8] ;  /* 0x0001c80001d27983 */ /* 0x000ee80000100a00 */
[----:B--2---:R-:W-:Y:S04]  /*27ff0*/  LDGSTS.E [R0+0x20000], desc[UR8][R148.64], P3 ;  /* 0x2000000094007fae */ /* 0x004fe80009921848 */
[----:B---3--:R-:W-:Y:S04]  /*28000*/  LDGSTS.E [R0+0x20400], desc[UR8][R210.64], P3 ;  /* 0x20400000d2007fae */ /* 0x008fe80009921848 */
[----:B------:R-:W-:Y:S04]  /*28010*/  LDGSTS.E [R0+0x20800], desc[UR8][R184.64], P3 ;  /* 0x20800000b8007fae */ /* 0x000fe80009921848 */
[----:B------:R-:W2:Y:S04]  /*28020*/  LDL.LU.64 R148, [R1+0x1df8] ;  /* 0x001df80001947983 */ /* 0x000ea80000300a00 */
[----:B------:R-:W3:Y:S04]  /*28030*/  LDL.LU.64 R210, [R1+0x1df0] ;  /* 0x001df00001d27983 */ /* 0x000ee80000300a00 */
[----:B------:R-:W3:Y:S04]  /*28040*/  LDL.LU.64 R184, [R1+0x1de8] ;  /* 0x001de80001b87983 */ /* 0x000ee80000300a00 */
[----:B------:R-:W-:Y:S04]  /*28050*/  LDGSTS.E [R0+0x20c00], desc[UR8][R146.64], P3 ;  /* 0x20c0000092007fae */ /* 0x000fe80009921848 */
[----:B------:R-:W-:Y:S04]  /*28060*/  LDGSTS.E [R0+0x21000], desc[UR8][R156.64], P3 ;  /* 0x210000009c007fae */ /* 0x000fe80009921848 */
[----:B------:R-:W-:Y:S04]  /*28070*/  LDGSTS.E [R0+0x21400], desc[UR8][R128.64], P3 ;  /* 0x2140000080007fae */ /* 0x000fe80009921848 */
[----:B------:R-:W2:Y:S04]  /*28080*/  LDL.LU.64 R146, [R1+0x1de0] ;  /* 0x001de00001927983 */ /* 0x000ea80000300a00 */
[----:B------:R-:W3:Y:S04]  /*28090*/  LDL.LU.64 R156, [R1+0x1dd8] ;  /* 0x001dd800019c7983 */ /* 0x000ee80000300a00 */
[----:B-1----:R-:W3:Y:S04]  /*280a0*/  LDL.LU.64 R128, [R1+0x1dd0] ;  /* 0x001dd00001807983 */ /* 0x002ee80000300a00 */
[----:B------:R-:W-:Y:S04]  /*280b0*/  LDGSTS.E [R0+0x21800], desc[UR8][R130.64], P3 ;  /* 0x2180000082007fae */ /* 0x000fe80009921848 */
[----:B------:R-:W-:Y:S04]  /*280c0*/  LDGSTS.E [R0+0x21c00], desc[UR8][R132.64], P3 ;  /* 0x21c0000084007fae */ /* 0x000fe80009921848 */
[----:B------:R-:W-:Y:S04]  /*280d0*/  LDGSTS.E [R0+0x22000], desc[UR8][R134.64], P3 ;  /* 0x2200000086007fae */ /* 0x000fe80009921848 */
[----:B------:R-:W3:Y:S04]  /*280e0*/  LDL.LU.64 R130, [R1+0x1dc8] ;  /* 0x001dc80001827983 */ /* 0x000ee80000300a00 */
[----:B------:R-:W3:Y:S04]  /*280f0*/  LDL.LU.64 R132, [R1+0x1dc0] ;  /* 0x001dc00001847983 */ /* 0x000ee80000300a00 */
[----:B------:R-:W3:Y:S04]  /*28100*/  LDL.LU.64 R134, [R1+0x1db8] ;  /* 0x001db80001867983 */ /* 0x000ee80000300a00 */
[----:B------:R-:W-:Y:S04]  /*28110*/  LDGSTS.E [R0+0x22400], desc[UR8][R2.64], P3 ;  /* 0x2240000002007fae */ /* 0x000fe80009921848 */
[----:B------:R-:W-:Y:S04]  /*28120*/  LDGSTS.E [R0+0x22800], desc[UR8][R152.64], P3 ;  /* 0x2280000098007fae */ /* 0x000fe80009921848 */
[----:B------:R-:W-:Y:S04]  /*28130*/  LDGSTS.E [R0+0x22c00], desc[UR8][R136.64], P3 ;  /* 0x22c0000088007fae */ /* 0x000fe80009921848 */
[----:B------:R-:W2:Y:S01]  /*28140*/  LDL.LU.64 R2, [R1+0x1db0] ;  /* 0x001db00001027983 */ /* 0x000ea20000300a00 */
[----:B------:R-:W-:-:S03]  /*28150*/  IMAD.WIDE R32, R4, 0x4, R32 ;  /* 0x0000000404207825 */ /* 0x000fc600078e0220 */
[----:B------:R-:W-:Y:S01]  /*28160*/  LDGSTS.E [R0+0x23000], desc[UR8][R138.64], P3 ;  /* 0x230000008a007fae */ /* 0x000fe20009921848 */
[----:B------:R-:W-:-:S03]  /*28170*/  IMAD.WIDE R40, R4, 0x4, R40 ;  /* 0x0000000404287825 */ /* 0x000fc600078e0228 */
[----:B------:R-:W-:Y:S01]  /*28180*/  LDGSTS.E [R0+0x23400], desc[UR8][R140.64], P3 ;  /* 0x234000008c007fae */ /* 0x000fe20009921848 */
[----:B------:R-:W-:-:S03]  /*28190*/  IMAD.WIDE R48, R4, 0x4, R48 ;  /* 0x0000000404307825 */ /* 0x000fc600078e0230 */
[----:B------:R-:W-:Y:S01]  /*281a0*/  LDGSTS.E [R0+0x23800], desc[UR8][R142.64], P3 ;  /* 0x238000008e007fae */ /* 0x000fe20009921848 */
[----:B------:R-:W-:-:S03]  /*281b0*/  IMAD.WIDE R56, R4, 0x4, R56 ;  /* 0x0000000404387825 */ /* 0x000fc600078e0238 */
[----:B------:R-:W-:Y:S01]  /*281c0*/  LDGSTS.E [R0+0x23c00], desc[UR8][R144.64], P3 ;  /* 0x23c0000090007fae */ /* 0x000fe20009921848 */
[----:B----4-:R-:W-:-:S03]  /*281d0*/  IMAD.WIDE R64, R4, 0x4, R64 ;  /* 0x0000000404407825 */ /* 0x010fc600078e0240 */
[----:B------:R-:W-:Y:S01]  /*281e0*/  LDGSTS.E [R0+0x24000], desc[UR8][R246.64], P3 ;  /* 0x24000000f6007fae */ /* 0x000fe20009921848 */
        /* <DEDUP_REMOVED lines=21> */
[----:B------:R-:W-:Y:S01]  /*28340*/  LDGSTS.E [R0+0x27c00], desc[UR8][R120.64], P3 ;  /* 0x27c0000078007fae */ /* 0x000fe20009921848 */
        /* <DEDUP_REMOVED lines=12> */
[----:B------:R-:W-:-:S04]  /*28410*/  IMAD.WIDE R74, R4, 0x4, R74 ;  /* 0x00000004044a7825 */ /* 0x000fc800078e024a */
[----:B------:R-:W-:-:S04]  /*28420*/  IMAD.WIDE R82, R4, 0x4, R82 ;  /* 0x0000000404527825 */ /* 0x000fc800078e0252 */
[----:B------:R-:W-:-:S04]  /*28430*/  IMAD.WIDE R90, R4, 0x4, R90 ;  /* 0x00000004045a7825 */ /* 0x000fc800078e025a */
[----:B------:R-:W-:-:S04]  /*28440*/  IMAD.WIDE R98, R4, 0x4, R98 ;  /* 0x0000000404627825 */ /* 0x000fc800078e0262 */
[----:B------:R-:W-:-:S04]  /*28450*/  IMAD.WIDE R106, R4, 0x4, R106 ;  /* 0x00000004046a7825 */ /* 0x000fc800078e026a */
[----:B------:R-:W-:-:S04]  /*28460*/  IMAD.WIDE R114, R4, 0x4, R114 ;  /* 0x0000000404727825 */ /* 0x000fc800078e0272 */
[C---:B------:R-:W-:Y:S01]  /*28470*/  IMAD.WIDE R122, R4.reuse, 0x4, R122 ;  /* 0x00000004047a7825 */ /* 0x040fe200078e027a */
[----:B--2---:R-:W-:Y:S04]  /*28480*/  LDGSTS.E [R3+0x20100], desc[UR8][R146.64], P3 ;  /* 0x2010000092037fae */ /* 0x004fe80009921848 */
        /* <DEDUP_REMOVED lines=47> */
[----:B---3--:R-:W-:Y:S04]  /*28780*/  LDGSTS.E [R5+0x20200], desc[UR8][R184.64], P3 ;  /* 0x20200000b8057fae */ /* 0x008fe80009921848 */
        /* <DEDUP_REMOVED lines=20> */
[----:B------:R-:W4:Y:S04]  /*288d0*/  LDL.LU.64 R202, [R1+0x1cb0] ;  /* 0x001cb00001ca7983 */ /* 0x000f280000300a00 */
[----:B------:R-:W4:Y:S04]  /*288e0*/  LDL.LU.64 R204, [R1+0x1ca8] ;  /* 0x001ca80001cc7983 */ /* 0x000f280000300a00 */
[----:B------:R-:W2:Y:S04]  /*288f0*/  LDL.LU.64 R12, [R1+0x1ca0] ;  /* 0x001ca000010c7983 */ /* 0x000ea80000300a00 */
[----:B------:R-:W-:Y:S04]  /*28900*/  LDGSTS.E [R5+0x23200], desc[UR8][R206.64], P3 ;  /* 0x23200000ce057fae */ /* 0x000fe80009921848 */
[----:B------:R-:W-:Y:S04]  /*28910*/  LDGSTS.E [R5+0x23600], desc[UR8][R208.64], P3 ;  /* 0x23600000d0057fae */ /* 0x000fe80009921848 */
[----:B------:R-:W-:Y:S04]  /*28920*/  LDGSTS.E [R5+0x23a00], desc[UR8][R6.64], P3 ;  /* 0x23a0000006057fae */ /* 0x000fe80009921848 */
[----:B------:R-:W4:Y:S04]  /*28930*/  LDL.LU.64 R206, [R1+0x1c98] ;  /* 0x001c980001ce7983 */ /* 0x000f280000300a00 */
[----:B------:R-:W3:Y:S04]  /*28940*/  LDL.LU.64 R208, [R1+0x1c90] ;  /* 0x001c900001d07983 */ /* 0x000ee80000300a00 */
        /* <DEDUP_REMOVED lines=31> */
[----:B--2---:R-:W-:Y:S04]  /*28b40*/  LDGSTS.E [R6+0x20300], desc[UR8][R210.64], P3 ;  /* 0x20300000d2067fae */ /* 0x004fe80009921848 */
[----:B------:R-:W-:Y:S04]  /*28b50*/  LDGSTS.E [R6+0x20700], desc[UR8][R212.64], P3 ;  /* 0x20700000d4067fae */ /* 0x000fe80009921848 */
[----:B------:R-:W-:Y:S04]  /*28b60*/  LDGSTS.E [R6+0x20b00], desc[UR8][R214.64], P3 ;  /* 0x20b00000d6067fae */ /* 0x000fe80009921848 */
[----:B------:R-:W2:Y:S04]  /*28b70*/  LDL.LU.64 R210, [R1+0x1c80] ;  /* 0x001c800001d27983 */ /* 0x000ea80000300a00 */
[----:B------:R-:W4:Y:S04]  /*28b80*/  LDL.LU.64 R212, [R1+0x1c78] ;  /* 0x001c780001d47983 */ /* 0x000f280000300a00 */
[----:B------:R-:W3:Y:S04]  /*28b90*/  LDL.LU.64 R214, [R1+0x1c70] ;  /* 0x001c700001d67983 */ /* 0x000ee80000300a00 */
[----:B------:R-:W-:Y:S04]  /*28ba0*/  LDGSTS.E [R6+0x20f00], desc[UR8][R216.64], P3 ;  /* 0x20f00000d8067fae */ /* 0x000fe80009921848 */
        /* <DEDUP_REMOVED lines=12> */
[----:B------:R1:W-:Y:S04]  /*28c70*/  LDGSTS.E [R6+0x22b00], desc[UR8][R232.64], P3 ;  /* 0x22b00000e8067fae */ /* 0x0003e80009921848 */
[----:B------:R-:W-:Y:S04]  /*28c80*/  LDGSTS.E [R6+0x22f00], desc[UR8][R10.64], P3 ;  /* 0x22f000000a067fae */ /* 0x000fe80009921848 */
[----:B------:R-:W2:Y:S04]  /*28c90*/  LDL.LU.64 R228, [R1+0x1c38] ;  /* 0x001c380001e47983 */ /* 0x000ea80000300a00 */
[----:B------:R-:W1:Y:S04]  /*28ca0*/  LDL.LU.64 R232, [R1+0x1c30] ;  /* 0x001c300001e87983 */ /* 0x000e680000300a00 */
[----:B------:R-:W4:Y:S04]  /*28cb0*/  LDL.LU.64 R10, [R1+0x1c28] ;  /* 0x001c2800010a7983 */ /* 0x000f280000300a00 */
[----:B------:R-:W-:Y:S04]  /*28cc0*/  LDGSTS.E [R6+0x23300], desc[UR8][R8.64], P3 ;  /* 0x2330000008067fae */ /* 0x000fe80009921848 */
[----:B------:R-:W-:Y:S04]  /*28cd0*/  LDGSTS.E [R6+0x23700], desc[UR8][R154.64], P3 ;  /* 0x237000009a067fae */ /* 0x000fe80009921848 */
[----:B------:R-:W-:Y:S04]  /*28ce0*/  LDGSTS.E [R6+0x23b00], desc[UR8][R22.64], P3 ;  /* 0x23b0000016067fae */ /* 0x000fe80009921848 */
[----:B------:R-:W3:Y:S04]  /*28cf0*/  LDL.LU.64 R8, [R1+0x1c20] ;  /* 0x001c200001087983 */ /* 0x000ee80000300a00 */
[----:B------:R-:W4:Y:S04]  /*28d00*/  LDL.LU.64 R154, [R1+0x1c18] ;  /* 0x001c1800019a7983 */ /* 0x000f280000300a00 */
[----:B------:R-:W3:Y:S01]  /*28d10*/  LDL.LU.64 R22, [R1+0x1c10] ;  /* 0x001c100001167983 */ /* 0x000ee20000300a00 */
        /* <DEDUP_REMOVED lines=15> */
[----:B------:R2:W-:Y:S01]  /*28e10*/  LDGSTS.E [R6+0x25b00], desc[UR8][R54.64], P3 ;  /* 0x25b0000036067fae */ /* 0x0005e20009921848 */
        /* <DEDUP_REMOVED lines=14> */
[----:B------:R-:W0:Y:S01]  /*28f00*/  LDGDEPBAR ;  /* 0x00000000000079af */ /* 0x000e220000000000 */
[----:B------:R-:W-:Y:S01]  /*28f10*/  IADD3 R252, R252, -0x141, RZ ;  /* 0xfffffebffcfc7810 */ /* 0x000fe20007ffe0ff */
[----:B------:R-:W-:-:S02]  /*28f20*/  UISETP.GT.AND UP1, UPT, UR4, 0x17f, UPT ;  /* 0x0000017f0400788c */ /* 0x000fc4000bf24270 */
[----:B------:R2:W-:Y:S01]  /*28f30*/  STL.64 [R1+0x1c78], R38 ;  /* 0x001c782601007387 */ /* 0x0005e20000100a00 */
[----:B------:R-:W-:-:S03]  /*28f40*/  ISETP.GE.U32.AND P1, PT, R252, 0x7ffffe80, PT ;  /* 0x7ffffe80fc00780c */ /* 0x000fc60003f26070 */
[----:B------:R-:W-:Y:S01]  /*28f50*/  PLOP3.LUT P0, PT, PT, PT, UP1, 0x80, 0x0 ;  /* 0x000000000000781c */ /* 0x000fe20003f0f018 */
[----:B------:R-:W-:Y:S01]  /*28f60*/  BAR.SYNC.DEFER_BLOCKING 0x0 ;  /* 0x0000000000007b1d */ /* 0x000fe20000010000 */
[----:B-1----:R-:W-:-:S04]  /*28f70*/  IMAD.WIDE R232, R2, 0x4, R232 ;  /* 0x0000000402e87825 */ /* 0x002fc800078e02e8 */
[----:B--2---:R-:W-:Y:S01]  /*28f80*/  IMAD.WIDE R228, R2, 0x4, R228 ;  /* 0x0000000402e47825 */ /* 0x004fe200078e02e4 */
[----:B------:R-:W-:Y:S01]  /*28f90*/  ULDC UR48, c[0x0][0x230] ;  /* 0x00008c0000307ab9 */ /* 0x000fe20000000800 */
[----:B------:R-:W2:Y:S04]  /*28fa0*/  LDL.LU.64 R38, [R1+0x9c0] ;  /* 0x0009c00001267983 */ /* 0x000ea80000300a00 */
[----:B------:R1:W-:Y:S04]  /*28fb0*/  STL.64 [R1+0x1c70], R46 ;  /* 0x001c702e01007387 */ /* 0x0003e80000100a00 */
[----:B-1----:R-:W2:Y:S04]  /*28fc0*/  LDL.LU.64 R46, [R1+0x9e0] ;  /* 0x0009e000012e7983 */ /* 0x002ea80000300a00 */
[----:B------:R1:W-:Y:S04]  /*28fd0*/  STL.64 [R1+0x1c68], R54 ;  /* 0x001c683601007387 */ /* 0x0003e80000100a00 */
[----:B------:R4:W-:Y:S01]  /*28fe0*/  STL.64 [R1+0x1c60], R62 ;  /* 0x001c603e01007387 */ /* 0x0009e20000100a00 */
[----:B------:R-:W-:Y:S01]  /*28ff0*/  VIADD R252, R7, 0x100000 ;  /* 0x0010000007fc7836 */ /* 0x000fe20000000000 */
[----:B-1----:R-:W1:Y:S02]  /*29000*/  LDC R55, c[0x0][0x230] ;  /* 0x00008c00ff377b82 */ /* 0x002e640000000800 */
[----:B----4-:R-:W4:Y:S04]  /*29010*/  LDL.LU.64 R62, [R1+0x9c8] ;  /* 0x0009c800013e7983 */ /* 0x010f280000300a00 */
[----:B------:R3:W-:Y:S04]  /*29020*/  STL.64 [R1+0x1c58], R70 ;  /* 0x001c584601007387 */ /* 0x0007e80000100a00 */
[----:B---3--:R-:W3:Y:S04]  /*29030*/  LDL.LU.64 R70, [R1+0x9d8] ;  /* 0x0009d80001467983 */ /* 0x008ee80000300a00 */
[----:B------:R-:W-:Y:S04]  /*29040*/  STL.64 [R1+0x1c50], R78 ;  /* 0x001c504e01007387 */ /* 0x000fe80000100a00 */
[----:B------:R1:W-:Y:S04]  /*29050*/  STL.64 [R1+0x1c48], R86 ;  /* 0x001c485601007387 */ /* 0x0003e80000100a00 */
[----:B-1----:R-:W3:Y:S04]  /*29060*/  LDL.LU.64 R86, [R1+0x9b8] ;  /* 0x0009b80001567983 */ /* 0x002ee80000300a00 */
[----:B------:R1:W-:Y:S04]  /*29070*/  STL.64 [R1+0x1c40], R94 ;  /* 0x001c405e01007387 */ /* 0x0003e80000100a00 */
[----:B-1----:R-:W3:Y:S01]  /*29080*/  LDL.LU.64 R94, [R1+0x9d0] ;  /* 0x0009d000015e7983 */ /* 0x002ee20000300a00 */
[----:B------:R-:W-:-:S03]  /*29090*/  SEL R157, R157, RZ, P0 ;  /* 0x000000ff9d9d7207 */ /* 0x000fc60000000000 */
[----:B------:R-:W-:Y:S01]  /*290a0*/  STL.64 [R1+0x1c38], R102 ;  /* 0x001c386601007387 */ /* 0x000fe20000100a00 */
[----:B------:R-:W-:-:S03]  /*290b0*/  ISETP.NE.U32.AND P0, PT, R157, RZ, PT ;  /* 0x000000ff9d00720c */ /* 0x000fc60003f05070 */
[----:B------:R-:W-:Y:S04]  /*290c0*/  STL.64 [R1+0x1c30], R110 ;  /* 0x001c306e01007387 */ /* 0x000fe80000100a00 */
[----:B------:R-:W-:Y:S04]  /*290d0*/  STL.64 [R1+0x1c28], R118 ;  /* 0x001c287601007387 */ /* 0x000fe80000100a00 */
[----:B------:R-:W-:Y:S04]  /*290e0*/  STL.64 [R1+0x1c20], R126 ;  /* 0x001c207e01007387 */ /* 0x000fe80000100a00 */
[----:B------:R-:W-:Y:S04]  /*290f0*/  STL.64 [R1+0x1c18], R154 ;  /* 0x001c189a01007387 */ /* 0x000fe80000100a00 */
[----:B------:R1:W-:Y:S04]  /*29100*/  STL.64 [R1+0x1c10], R22 ;  /* 0x001c101601007387 */ /* 0x0003e80000100a00 */
[----:B------:R-:W3:Y:S01]  /*29110*/  LDL.LU.64 R78, [R1+0x9b0] ;  /* 0x0009b000014e7983 */ /* 0x000ee20000300a00 */
[----:B-1----:R-:W-:Y:S01]  /*29120*/  VIADD R23, R55, 0xfffffebe ;  /* 0xfffffebe37177836 */ /* 0x002fe20000000000 */
[----:B------:R-:W1:Y:S01]  /*29130*/  LDC R22, c[0x0][0x230] ;  /* 0x00008c00ff167b82 */ /* 0x000e620000000800 */
[----:B------:R-:W-:-:S03]  /*29140*/  VIADD R157, R7, 0x100000 ;  /* 0x00100000079d7836 */ /* 0x000fc60000000000 */
[----:B------:R-:W-:Y:S01]  /*29150*/  ISETP.GE.U32.AND P2, PT, R23, 0x7ffffe7f, PT ;  /* 0x7ffffe7f1700780c */ /* 0x000fe20003f46070 */
[----:B--2---:R-:W-:-:S05]  /*29160*/  IMAD.WIDE R46, R2, 0x4, R46 ;  /* 0x00000004022e7825 */ /* 0x004fca00078e022e */
[----:B------:R2:W-:Y:S04]  /*29170*/  STL.64 [R1+0xec8], R46 ;  /* 0x000ec82e01007387 */ /* 0x0005e80000100a00 */
[----:B------:R-:W-:Y:S01]  /*29180*/  @!PT LDS RZ, [RZ] ;  /* 0x00000000fffff984 */ /* 0x000fe20000000800 */
[----:B------:R-:W-:Y:S01]  /*29190*/  @!PT LDS RZ, [RZ] ;  /* 0x00000000fffff984 */ /* 0x000fe20000000800 */
[----:B------:R-:W-:Y:S01]  /*291a0*/  @!PT LDS RZ, [RZ] ;  /* 0x00000000fffff984 */ /* 0x000fe20000000800 */
[----:B------:R2:W-:Y:S02]  /*291b0*/  LDGSTS.E [R252+-0x60000], desc[UR8][R46.64], !P1 ;  /* 0xa00000002efc7fae */ /* 0x0005e4000c921848 */
[----:B--2---:R-:W2:Y:S01]  /*291c0*/  LDC R47, c[0x0][0x230] ;  /* 0x00008c00ff2f7b82 */ /* 0x004ea20000000800 */
[----:B----4-:R-:W-:-:S04]  /*291d0*/  IMAD.WIDE R62, R2, 0x4, R62 ;  /* 0x00000004023e7825 */ /* 0x010fc800078e023e */
[C---:B---3--:R-:W-:Y:S02]  /*291e0*/  IMAD.WIDE R102, R2.reuse, 0x4, R70 ;  /* 0x0000000402667825 */ /* 0x048fe400078e0246 */
[----:B------:R-:W3:Y:S04]  /*291f0*/  LDL.LU.64 R70, [R1+0x9a8] ;  /* 0x0009a80001467983 */ /* 0x000ee80000300a00 */
[----:B------:R-:W4:Y:S01]  /*29200*/  LDL.LU.64 R54, [R1+0x9a0] ;  /* 0x0009a00001367983 */ /* 0x000f220000300a00 */
[----:B------:R-:W-:Y:S01]  /*29210*/  IMAD.WIDE R38, R2, 0x4, R38 ;  /* 0x0000000402267825 */ /* 0x000fe200078e0226 */
[----:B--2---:R-:W-:Y:S02]  /*29220*/  IADD3 R23, R47, -0x143, RZ ;  /* 0xfffffebd2f177810 */ /* 0x004fe40007ffe0ff */
[----:B------:R-:W-:Y:S01]  /*29230*/  STL.64 [R1+0xf00], R102 ;  /* 0x000f006601007387 */ /* 0x000fe20000100a00 */
[----:B------:R-:W-:-:S02]  /*29240*/  VIADD R47, R7, 0x100000 ;  /* 0x00100000072f7836 */ /* 0x000fc40000000000 */
[----:B------:R-:W-:Y:S01]  /*29250*/  VIADD R46, R7, 0x100000 ;  /* 0x00100000072e7836 */ /* 0x000fe20000000000 */
[----:B------:R-:W-:Y:S01]  /*29260*/  LDGSTS.E [R157+-0x5c000], desc[UR8][R102.64], !P1 ;  /* 0xa4000000669d7fae */ /* 0x000fe2000c921848 */
[----:B------:R-:W-:-:S04]  /*29270*/  IMAD.WIDE R86, R2, 0x4, R86 ;  /* 0x0000000402567825 */ /* 0x000fc800078e0256 */
[----:B------:R-:W-:-:S05]  /*29280*/  IMAD.WIDE R94, R2, 0x4, R94 ;  /* 0x00000004025e7825 */ /* 0x000fca00078e025e */
[----:B------:R2:W-:Y:S04]  /*29290*/  STL.64 [R1+0xf38], R94 ;  /* 0x000f385e01007387 */ /* 0x0005e80000100a00 */
[----:B------:R1:W-:Y:S04]  /*292a0*/  STL.64 [R1+0xf70], R62 ;  /* 0x000f703e01007387 */ /* 0x0003e80000100a00 */
[----:B------:R1:W-:Y:S04]  /*292b0*/  STL.64 [R1+0xfa8], R38 ;  /* 0x000fa82601007387 */ /* 0x0003e80000100a00 */
[----:B------:R-:W-:Y:S04]  /*292c0*/  STL.64 [R1+0xfe0], R86 ;  /* 0x000fe05601007387 */ /* 0x000fe80000100a00 */
[----:B------:R-:W-:Y:S04]  /*292d0*/  LDGSTS.E [R47+-0x58000], desc[UR8][R94.64], !P1 ;  /* 0xa80000005e2f7fae */ /* 0x000fe8000c921848 */
[----:B------:R-:W4:Y:S04]  /*292e0*/  LDL.LU.64 R118, [R1+0x998] ;  /* 0x0009980001767983 */ /* 0x000f280000300a00 */
[----:B------:R-:W-:Y:S04]  /*292f0*/  LDGSTS.E [R46+-0x54000], desc[UR8][R62.64], !P1 ;  /* 0xac0000003e2e7fae */ /* 0x000fe8000c921848 */
[----:B--2---:R-:W2:Y:S04]  /*29300*/  LDL.LU.64 R94, [R1+0x990] ;  /* 0x00099000015e7983 */ /* 0x004ea80000300a00 */
[----:B------:R-:W-:Y:S04]  /*29310*/  LDGSTS.E [R252+-0x5fffc], desc[UR8][R38.64], !P2 ;  /* 0xa000400026fc7fae */ /* 0x000fe8000d121848 */
[----:B-1----:R-:W2:Y:S04]  /*29320*/  LDL.LU.64 R62, [R1+0x988] ;  /* 0x00098800013e7983 */ /* 0x002ea80000300a00 */
[----:B------:R-:W2:Y:S04]  /*29330*/  LDL.LU.64 R46, [R1+0x980] ;  /* 0x00098000012e7983 */ /* 0x000ea80000300a00 */
[----:B------:R-:W2:Y:S01]  /*29340*/  LDL.LU.64 R38, [R1+0x978] ;  /* 0x0009780001267983 */ /* 0x000ea20000300a00 */
[----:B------:R-:W-:Y:S01]  /*29350*/  ISETP.GE.U32.AND P1, PT, R23, 0x7ffffe7e, PT ;  /* 0x7ffffe7e1700780c */ /* 0x000fe20003f26070 */
[----:B------:R-:W-:-:S02]  /*29360*/  IMAD.WIDE R78, R2, 0x4, R78 ;  /* 0x00000004024e7825 */ /* 0x000fc400078e024e */
[----:B------:R-:W-:Y:S02]  /*29370*/  LDGSTS.E [R157+-0x5bffc], desc[UR8][R86.64], !P2 ;  /* 0xa4004000569d7fae */ /* 0x000fe4000d121848 */
[C---:B------:R-:W-:Y:S02]  /*29380*/  VIADD R23, R7.reuse, 0x100000 ;  /* 0x0010000007177836 */ /* 0x040fe40000000000 */
[----:B------:R1:W-:Y:S04]  /*29390*/  STL.64 [R1+0x1018], R78 ;  /* 0x0010184e01007387 */ /* 0x0003e80000100a00 */
[----:B------:R1:W-:Y:S01]  /*293a0*/  LDGSTS.E [R23+-0x57ffc], desc[UR8][R78.64], !P2 ;  /* 0xa80040004e177fae */ /* 0x0003e2000d121848 */
[C---:B------:R-:W-:Y:S01]  /*293b0*/  VIADD R111, R7.reuse, 0x100000 ;  /* 0x00100000076f7836 */ /* 0x040fe20000000000 */
[----:B-1----:R-:W-:Y:S01]  /*293c0*/  IADD3 R23, R22, -0x144, RZ ;  /* 0xfffffebc16177810 */ /* 0x002fe20007ffe0ff */
[----:B------:R-:W-:Y:S01]  /*293d0*/  VIADD R110, R7, 0x100000 ;  /* 0x00100000076e7836 */ /* 0x000fe20000000000 */
[----:B------:R-:W1:Y:S08]  /*293e0*/  LDC R79, c[0x0][0x230] ;  /* 0x00008c00ff4f7b82 */ /* 0x000e700000000800 */
[----:B------:R-:W1:Y:S08]  /*293f0*/  LDC R78, c[0x0][0x230] ;  /* 0x00008c00ff4e7b82 */ /* 0x000e700000000800 */
[----:B------:R-:W1:Y:S01]  /*29400*/  LDC R22, c[0x0][0x230] ;  /* 0x00008c00ff167b82 */ /* 0x000e620000000800 */
[----:B---3--:R-:W-:-:S04]  /*29410*/  IMAD.WIDE R70, R2, 0x4, R70 ;  /* 0x0000000402467825 */ /* 0x008fc800078e0246 */
[----:B----4-:R-:W-:Y:S01]  /*29420*/  IMAD.WIDE R54, R2, 0x4, R54 ;  /* 0x0000000402367825 */ /* 0x010fe200078e0236 */
[----:B------:R3:W-:Y:S04]  /*29430*/  STL.64 [R1+0x1080], R70 ;  /* 0x0010804601007387 */ /* 0x0007e80000100a00 */
[----:B------:R-:W4:Y:S04]  /*29440*/  LDL.LU.64 R102, [R1+0x970] ;  /* 0x0009700001667983 */ /* 0x000f280000300a00 */
[----:B------:R1:W-:Y:S04]  /*29450*/  STL.64 [R1+0x1088], R54 ;  /* 0x0010883601007387 */ /* 0x0003e80000100a00 */
[----:B------:R-:W4:Y:S04]  /*29460*/  LDL.LU.64 R86, [R1+0x968] ;  /* 0x0009680001567983 */ /* 0x000f280000300a00 */
[----:B------:R3:W-:Y:S04]  /*29470*/  LDGSTS.E [R252+-0x53ffc], desc[UR8][R70.64], !P2 ;  /* 0xac00400046fc7fae */ /* 0x0007e8000d121848 */
[----:B------:R-:W-:Y:S01]  /*29480*/  LDGSTS.E [R157+-0x5fff8], desc[UR8][R54.64], !P1 ;  /* 0xa0008000369d7fae */ /* 0x000fe2000c921848 */
[----:B------:R-:W-:Y:S01]  /*29490*/  ISETP.GE.U32.AND P2, PT, R23, 0x7ffffe7d, PT ;  /* 0x7ffffe7d1700780c */ /* 0x000fe20003f46070 */
[----:B---3--:R-:W3:Y:S02]  /*294a0*/  LDC R71, c[0x0][0x230] ;  /* 0x00008c00ff477b82 */ /* 0x008ee40000000800 */
[----:B-1----:R-:W3:Y:S01]  /*294b0*/  LDL.LU.64 R54, [R1+0x958] ;  /* 0x0009580001367983 */ /* 0x002ee20000300a00 */
[----:B------:R-:W-:-:S05]  /*294c0*/  VIADD R23, R7, 0x100000 ;  /* 0x0010000007177836 */ /* 0x000fca0000000000 */
[----:B------:R-:W1:Y:S01]  /*294d0*/  LDC R70, c[0x0][0x230] ;  /* 0x00008c00ff467b82 */ /* 0x000e620000000800 */
[----:B------:R-:W-:-:S04]  /*294e0*/  IMAD.WIDE R126, R2, 0x4, R118 ;  /* 0x00000004027e7825 */ /* 0x000fc800078e0276 */
[C---:B--2---:R-:W-:Y:S01]  /*294f0*/  IMAD.WIDE R118, R2.reuse, 0x4, R94 ;  /* 0x0000000402767825 */ /* 0x044fe200078e025e */
[----:B------:R-:W-:Y:S04]  /*29500*/  STL.64 [R1+0x1090], R126 ;  /* 0x0010907e01007387 */ /* 0x000fe80000100a00 */
[----:B------:R-:W-:Y:S01]  /*29510*/  STL.64 [R1+0x1098], R118 ;  /* 0x0010987601007387 */ /* 0x000fe20000100a00 */
[----:B------:R-:W-:-:S03]  /*29520*/  IMAD.WIDE R94, R2, 0x4, R62 ;  /* 0x00000004025e7825 */ /* 0x000fc600078e023e */
[----:B------:R-:W-:Y:S01]  /*29530*/  LDGSTS.E [R111+-0x5bff8], desc[UR8][R126.64], !P1 ;  /* 0xa40080007e6f7fae */ /* 0x000fe2000c921848 */
[----:B------:R-:W-:-:S03]  /*29540*/  IMAD.WIDE R46, R2, 0x4, R46 ;  /* 0x00000004022e7825 */ /* 0x000fc600078e022e */
[----:B------:R-:W2:Y:S01]  /*29550*/  LDL.LU.64 R62, [R1+0x948] ;  /* 0x00094800013e7983 */ /* 0x000ea20000300a00 */
[----:B------:R-:W-:-:S03]  /*29560*/  IMAD.WIDE R38, R2, 0x4, R38 ;  /* 0x0000000402267825 */ /* 0x000fc600078e0226 */
[----:B------:R-:W-:Y:S04]  /*29570*/  STL.64 [R1+0x10a0], R94 ;  /* 0x0010a05e01007387 */ /* 0x000fe80000100a00 */
[----:B------:R-:W-:Y:S04]  /*29580*/  LDGSTS.E [R110+-0x57ff8], desc[UR8][R118.64], !P1 ;  /* 0xa8008000766e7fae */ /* 0x000fe8000c921848 */
[----:B------:R1:W-:Y:S04]  /*29590*/  STL.64 [R1+0x10a8], R46 ;  /* 0x0010a82e01007387 */ /* 0x0003e80000100a00 */
[----:B------:R1:W-:Y:S04]  /*295a0*/  LDGSTS.E [R23+-0x53ff8], desc[UR8][R94.64], !P1 ;  /* 0xac0080005e177fae */ /* 0x0003e8000c921848 */
[----:B------:R1:W-:Y:S04]  /*295b0*/  STL.64 [R1+0x10b0], R38 ;  /* 0x0010b02601007387 */ /* 0x0003e80000100a00 */
[----:B------:R-:W-:Y:S04]  /*295c0*/  LDGSTS.E [R252+-0x5fff4], desc[UR8][R46.64], !P2 ;  /* 0xa000c0002efc7fae */ /* 0x000fe8000d121848 */
[----:B------:R-:W-:Y:S01]  /*295d0*/  LDGSTS.E [R157+-0x5bff4], desc[UR8][R38.64], !P2 ;  /* 0xa400c000269d7fae */ /* 0x000fe2000d121848 */
[----:B------:R-:W-:Y:S01]  /*295e0*/  VIADD R79, R79, 0xfffffebb ;  /* 0xfffffebb4f4f7836 */ /* 0x000fe20000000000 */
[----:B-1----:R-:W1:Y:S02]  /*295f0*/  LDC R23, c[0x0][0x230] ;  /* 0x00008c00ff177b82 */ /* 0x002e640000000800 */
[----:B------:R-:W2:Y:S04]  /*29600*/  LDL.LU.64 R46, [R1+0x938] ;  /* 0x00093800012e7983 */ /* 0x000ea80000300a00 */
[----:B------:R-:W2:Y:S01]  /*29610*/  LDL.LU.64 R38, [R1+0x928] ;  /* 0x0009280001267983 */ /* 0x000ea20000300a00 */
[----:B------:R-:W-:Y:S01]  /*29620*/  ISETP.GE.U32.AND P3, PT, R79, 0x7ffffe7c, PT ;  /* 0x7ffffe7c4f00780c */ /* 0x000fe20003f66070 */
[----:B------:R-:W-:Y:S01]  /*29630*/  VIADD R118, R78, 0xfffffeba ;  /* 0xfffffeba4e767836 */ /* 0x000fe20000000000 */
[----:B------:R-:W-:-:S02]  /*29640*/  IADD3 R94, R22, -0x161, RZ ;  /* 0xfffffe9f165e7810 */ /* 0x000fc40007ffe0ff */
[----:B------:R-:W1:Y:S02]  /*29650*/  LDC R22, c[0x0][0x230] ;  /* 0x00008c00ff167b82 */ /* 0x000e640000000800 */
[----:B------:R-:W-:Y:S01]  /*29660*/  ISETP.GE.U32.AND P1, PT, R94, 0x7ffffe60, PT ;  /* 0x7ffffe605e00780c */ /* 0x000fe20003f26070 */
[----:B----4-:R-:W-:-:S04]  /*29670*/  IMAD.WIDE R102, R2, 0x4, R102 ;  /* 0x0000000402667825 */ /* 0x010fc800078e0266 */
[C---:B------:R-:W-:Y:S01]  /*29680*/  IMAD.WIDE R86, R2.reuse, 0x4, R86 ;  /* 0x0000000402567825 */ /* 0x040fe200078e0256 */
[----:B------:R-:W-:Y:S04]  /*29690*/  STL.64 [R1+0x10b8], R102 ;  /* 0x0010b86601007387 */ /* 0x000fe80000100a00 */
[----:B------:R4:W-:Y:S04]  /*296a0*/  STL.64 [R1+0x10c0], R86 ;  /* 0x0010c05601007387 */ /* 0x0009e80000100a00 */
[----:B------:R-:W-:Y:S04]  /*296b0*/  LDGSTS.E [R252+-0x57ff4], desc[UR8][R102.64], !P2 ;  /* 0xa800c00066fc7fae */ /* 0x000fe8000d121848 */
[----:B------:R4:W-:Y:S01]  /*296c0*/  LDGSTS.E [R157+-0x53ff4], desc[UR8][R86.64], !P2 ;  /* 0xac00c000569d7fae */ /* 0x0009e2000d121848 */
[----:B---3--:R-:W-:-:S03]  /*296d0*/  IMAD.WIDE R78, R2, 0x4, R54 ;  /* 0x00000004024e7825 */ /* 0x008fc600078e0236 */
[----:B------:R-:W3:Y:S04]  /*296e0*/  LDL.LU.64 R54, [R1+0x918] ;  /* 0x0009180001367983 */ /* 0x000ee80000300a00 */
[----:B------:R-:W3:Y:S01]  /*296f0*/  LDL.LU.64 R110, [R1+0x908] ;  /* 0x00090800016e7983 */ /* 0x000ee20000300a00 */
[----:B----4-:R-:W-:-:S03]  /*29700*/  VIADD R87, R71, 0xfffffeb9 ;  /* 0xfffffeb947577836 */ /* 0x010fc60000000000 */
[----:B------:R-:W4:Y:S01]  /*29710*/  LDL.LU.64 R102, [R1+0x8f8] ;  /* 0x0008f80001667983 */ /* 0x000f220000300a00 */
[----:B------:R-:W-:-:S03]  /*29720*/  IADD3 R86, R70, -0x148, RZ ;  /* 0xfffffeb846567810 */ /* 0x000fc60007ffe0ff */
[----:B------:R-:W-:Y:S04]  /*29730*/  STL.64 [R1+0x1448], R78 ;  /* 0x0014484e01007387 */ /* 0x000fe80000100a00 */
[----:B------:R-:W4:Y:S04]  /*29740*/  LDL.LU.64 R94, [R1+0x8e8] ;  /* 0x0008e800015e7983 */ /* 0x000f280000300a00 */
[----:B------:R-:W4:Y:S04]  /*29750*/  LDL.LU.64 R70, [R1+0x8d8] ;  /* 0x0008d80001467983 */ /* 0x000f280000300a00 */
[----:B------:R-:W-:Y:S01]  /*29760*/  LDGSTS.E [R252+-0x50000], desc[UR8][R78.64], !P1 ;  /* 0xb00000004efc7fae */ /* 0x000fe2000c921848 */
[----:B------:R-:W-:Y:S01]  /*29770*/  ISETP.GE.U32.AND P5, PT, R87, 0x7ffffe7a, PT ;  /* 0x7ffffe7a5700780c */ /* 0x000fe20003fa6070 */
[----:B--2---:R-:W-:-:S05]  /*29780*/  IMAD.WIDE R62, R2, 0x4, R62 ;  /* 0x00000004023e7825 */ /* 0x004fca00078e023e */
[----:B------:R2:W-:Y:S04]  /*29790*/  STL.64 [R1+0x1450], R62 ;  /* 0x0014503e01007387 */ /* 0x0005e80000100a00 */
[----:B------:R2:W-:Y:S01]  /*297a0*/  LDGSTS.E [R157+-0x4c000], desc[UR8][R62.64], !P1 ;  /* 0xb40000003e9d7fae */ /* 0x0005e2000c921848 */
[----:B------:R-:W-:Y:S01]  /*297b0*/  ISETP.GE.U32.AND P6, PT, R86, 0x7ffffe79, PT ;  /* 0x7ffffe795600780c */ /* 0x000fe20003fc6070 */
[----:B--2---:R-:W-:-:S04]  /*297c0*/  IMAD.WIDE R62, R2, 0x4, R46 ;  /* 0x00000004023e7825 */ /* 0x004fc800078e022e */
[----:B------:R-:W-:Y:S01]  /*297d0*/  IMAD.WIDE R38, R2, 0x4, R38 ;  /* 0x0000000402267825 */ /* 0x000fe200078e0226 */
[----:B------:R2:W-:Y:S03]  /*297e0*/  STL.64 [R1+0x1458], R62 ;  /* 0x0014583e01007387 */ /* 0x0005e60000100a00 */
[----:B-1----:R-:W-:Y:S01]  /*297f0*/  VIADD R23, R23, 0xfffffe9e ;  /* 0xfffffe9e17177836 */ /* 0x002fe20000000000 */
[----:B------:R-:W4:Y:S01]  /*29800*/  LDL.LU.64 R78, [R1+0x8c8] ;  /* 0x0008c800014e7983 */ /* 0x000f220000300a00 */
[----:B------:R-:W-:Y:S01]  /*29810*/  ISETP.GE.U32.AND P4, PT, R118, 0x7ffffe7b, PT ;  /* 0x7ffffe7b7600780c */ /* 0x000fe20003f86070 */
[----:B------:R-:W1:Y:S02]  /*29820*/  LDC R46, c[0x0][0x230] ;  /* 0x00008c00ff2e7b82 */ /* 0x000e640000000800 */
[----:B------:R2:W-:Y:S04]  /*29830*/  STL.64 [R1+0x1460], R38 ;  /* 0x0014602601007387 */ /* 0x0005e80000100a00 */
[----:B------:R-:W-:Y:S01]  /*29840*/  LDGSTS.E [R252+-0x48000], desc[UR8][R62.64], !P1 ;  /* 0xb80000003efc7fae */ /* 0x000fe2000c921848 */
[----:B------:R-:W-:-:S03]  /*29850*/  ISETP.GE.U32.AND P2, PT, R23, 0x7ffffe5f, PT ;  /* 0x7ffffe5f1700780c */ /* 0x000fc60003f46070 */
[----:B------:R2:W-:Y:S04]  /*29860*/  LDGSTS.E [R157+-0x44000], desc[UR8][R38.64], !P1 ;  /* 0xbc000000269d7fae */ /* 0x0005e8000c921848 */
[----:B--2---:R-:W2:Y:S04]  /*29870*/  LDL.LU.64 R62, [R1+0x8b8] ;  /* 0x0008b800013e7983 */ /* 0x004ea80000300a00 */
[----:B------:R-:W2:Y:S01]  /*29880*/  LDL.LU.64 R86, [R1+0x8a8] ;  /* 0x0008a80001567983 */ /* 0x000ea20000300a00 */
[C---:B------:R-:W-:Y:S01]  /*29890*/  VIADD R39, R7.reuse, 0x100000 ;  /* 0x0010000007277836 */ /* 0x040fe20000000000 */
[----:B------:R-:W-:Y:S01]  /*298a0*/  IADD3 R38, R7, 0x100000, RZ ;  /* 0x0010000007267810 */ /* 0x000fe20007ffe0ff */
[----:B------:R-:W-:-:S05]  /*298b0*/  VIADD R22, R22, 0xfffffe9d ;  /* 0xfffffe9d16167836 */ /* 0x000fca0000000000 */
[----:B------:R-:W-:Y:S01]  /*298c0*/  ISETP.GE.U32.AND P1, PT, R22, 0x7ffffe5e, PT ;  /* 0x7ffffe5e1600780c */ /* 0x000fe20003f26070 */
[C---:B------:R-:W-:Y:S01]  /*298d0*/  VIADD R23, R7.reuse, 0x100000 ;  /* 0x0010000007177836 */ /* 0x040fe20000000000 */
[----:B------:R-:W2:Y:S01]  /*298e0*/  LDC R22, c[0x0][0x230] ;  /* 0x00008c00ff167b82 */ /* 0x000ea20000000800 */
[----:B-1----:R-:W-:Y:S02]  /*298f0*/  VIADD R46, R46, 0xfffffe9c ;  /* 0xfffffe9c2e2e7836 */ /* 0x002fe40000000000 */
[----:B------:R-:W-:Y:S02]  /*29900*/  VIADD R47, R7, 0x100000 ;  /* 0x00100000072f7836 */ /* 0x000fe40000000000 */
[----:B---3--:R-:W-:-:S04]  /*29910*/  IMAD.WIDE R54, R2, 0x4, R54 ;  /* 0x0000000402367825 */ /* 0x008fc800078e0236 */
[C---:B------:R-:W-:Y:S01]  /*29920*/  IMAD.WIDE R126, R2.reuse, 0x4, R110 ;  /* 0x00000004027e7825 */ /* 0x040fe200078e026e */
[----:B------:R1:W-:Y:S03]  /*29930*/  STL.64 [R1+0x1468], R54 ;  /* 0x0014683601007387 */ /* 0x0003e60000100a00 */
[C---:B----4-:R-:W-:Y:S01]  /*29940*/  IMAD.WIDE R118, R2.reuse, 0x4, R102 ;  /* 0x0000000402767825 */ /* 0x050fe200078e0266 */
[----:B------:R-:W-:Y:S04]  /*29950*/  STL.64 [R1+0x1470], R126 ;  /* 0x0014707e01007387 */ /* 0x000fe80000100a00 */
[----:B------:R-:W3:Y:S01]  /*29960*/  LDL.LU.64 R102, [R1+0x898] ;  /* 0x0008980001667983 */ /* 0x000ee20000300a00 */
[----:B------:R-:W-:-:S03]  /*29970*/  IMAD.WIDE R110, R2, 0x4, R94 ;  /* 0x00000004026e7825 */ /* 0x000fc600078e025e */
[----:B------:R-:W-:Y:S01]  /*29980*/  STL.64 [R1+0x1478], R118 ;  /* 0x0014787601007387 */ /* 0x000fe20000100a00 */
[----:B------:R-:W-:-:S03]  /*29990*/  IMAD.WIDE R94, R2, 0x4, R70 ;  /* 0x00000004025e7825 */ /* 0x000fc600078e0246 */
[----:B------:R-:W-:Y:S04]  /*299a0*/  STL.64 [R1+0x1480], R110 ;  /* 0x0014806e01007387 */ /* 0x000fe80000100a00 */
[----:B------:R-:W4:Y:S04]  /*299b0*/  LDL.LU.64 R70, [R1+0x888] ;  /* 0x0008880001467983 */ /* 0x000f280000300a00 */
[----:B------:R-:W-:Y:S04]  /*299c0*/  LDGSTS.E [R39+-0x4fffc], desc[UR8][R54.64], !P2 ;  /* 0xb000400036277fae */ /* 0x000fe8000d121848 */
[----:B------:R2:W-:Y:S04]  /*299d0*/  STL.64 [R1+0x1488], R94 ;  /* 0x0014885e01007387 */ /* 0x0005e80000100a00 */
[----:B------:R-:W-:Y:S04]  /*299e0*/  LDGSTS.E [R38+-0x4bffc], desc[UR8][R126.64], !P2 ;  /* 0xb40040007e267fae */ /* 0x000fe8000d121848 */
[----:B-1----:R-:W4:Y:S04]  /*299f0*/  LDL.LU.64 R54, [R1+0x878] ;  /* 0x0008780001367983 */ /* 0x002f280000300a00 */
[----:B------:R1:W-:Y:S04]  /*29a00*/  LDGSTS.E [R23+-0x47ffc], desc[UR8][R118.64], !P2 ;  /* 0xb800400076177fae */ /* 0x0003e8000d121848 */
[----:B------:R-:W4:Y:S04]  /*29a10*/  LDL.LU.64 R38, [R1+0x868] ;  /* 0x0008680001267983 */ /* 0x000f280000300a00 */
[----:B------:R-:W-:Y:S01]  /*29a20*/  LDGSTS.E [R252+-0x43ffc], desc[UR8][R110.64], !P2 ;  /* 0xbc0040006efc7fae */ /* 0x000fe2000d121848 */
[----:B------:R-:W-:-:S03]  /*29a30*/  ISETP.GE.U32.AND P2, PT, R46, 0x7ffffe5d, PT ;  /* 0x7ffffe5d2e00780c */ /* 0x000fc60003f46070 */
[----:B------:R-:W-:Y:S01]  /*29a40*/  LDGSTS.E [R157+-0x4fff8], desc[UR8][R94.64], !P1 ;  /* 0xb00080005e9d7fae */ /* 0x000fe2000c921848 */
[----:B-1----:R-:W1:Y:S01]  /*29a50*/  LDC R23, c[0x0][0x230] ;  /* 0x00008c00ff177b82 */ /* 0x002e620000000800 */
[----:B------:R-:W-:-:S05]  /*29a60*/  IMAD.WIDE R78, R2, 0x4, R78 ;  /* 0x00000004024e7825 */ /* 0x000fca00078e024e */
[----:B------:R1:W-:Y:S04]  /*29a70*/  STL.64 [R1+0x1490], R78 ;  /* 0x0014904e01007387 */ /* 0x0003e80000100a00 */
[----:B------:R-:W-:Y:S01]  /*29a80*/  LDGSTS.E [R47+-0x4bff8], desc[UR8][R78.64], !P1 ;  /* 0xb40080004e2f7fae */ /* 0x000fe2000c921848 */
[----:B--2---:R-:W-:-:S04]  /*29a90*/  IMAD.WIDE R62, R2, 0x4, R62 ;  /* 0x00000004023e7825 */ /* 0x004fc800078e023e */
[----:B------:R-:W-:Y:S01]  /*29aa0*/  IMAD.WIDE R86, R2, 0x4, R86 ;  /* 0x0000000402567825 */ /* 0x000fe200078e0256 */
[----:B------:R2:W-:Y:S04]  /*29ab0*/  STL.64 [R1+0x1498], R62 ;  /* 0x0014983e01007387 */ /* 0x0005e80000100a00 */
[----:B------:R-:W4:Y:S04]  /*29ac0*/  LDL.LU.64 R94, [R1+0x858] ;  /* 0x00085800015e7983 */ /* 0x000f280000300a00 */
[----:B------:R2:W-:Y:S04]  /*29ad0*/  STL.64 [R1+0x14a0], R86 ;  /* 0x0014a05601007387 */ /* 0x0005e80000100a00 */
[----:B------:R-:W4:Y:S04]  /*29ae0*/  LDL.LU.64 R46, [R1+0x848] ;  /* 0x00084800012e7983 */ /* 0x000f280000300a00 */
[----:B-1----:R-:W4:Y:S04]  /*29af0*/  LDL.LU.64 R78, [R1+0x838] ;  /* 0x00083800014e7983 */ /* 0x002f280000300a00 */
[----:B------:R-:W-:Y:S04]  /*29b00*/  LDGSTS.E [R252+-0x47ff8], desc[UR8][R62.64], !P1 ;  /* 0xb80080003efc7fae */ /* 0x000fe8000c921848 */
[----:B------:R1:W-:Y:S04]  /*29b10*/  LDGSTS.E [R157+-0x43ff8], desc[UR8][R86.64], !P1 ;  /* 0xbc008000569d7fae */ /* 0x0003e8000c921848 */
[----:B--2---:R-:W2:Y:S01]  /*29b20*/  LDL.LU.64 R62, [R1+0x828] ;  /* 0x00082800013e7983 */ /* 0x004ea20000300a00 */
[----:B-1----:R-:W-:-:S02]  /*29b30*/  VIADD R86, R7, 0x100000 ;  /* 0x0010000007567836 */ /* 0x002fc40000000000 */
[----:B------:R-:W-:Y:S02]  /*29b40*/  VIADD R7, R7, 0x100000 ;  /* 0x0010000007077836 */ /* 0x000fe40000000000 */
[----:B---3--:R-:W-:-:S05]  /*29b50*/  IMAD.WIDE R102, R2, 0x4, R102 ;  /* 0x0000000402667825 */ /* 0x008fca00078e0266 */
[----:B------:R1:W-:Y:S04]  /*29b60*/  STL.64 [R1+0x14a8], R102 ;  /* 0x0014a86601007387 */ /* 0x0003e80000100a00 */
[----:B------:R-:W-:Y:S01]  /*29b70*/  LDGSTS.E [R86+-0x4fff4], desc[UR8][R102.64], !P2 ;  /* 0xb000c00066567fae */ /* 0x000fe2000d121848 */
[----:B----4-:R-:W-:-:S05]  /*29b80*/  IMAD.WIDE R70, R2, 0x4, R70 ;  /* 0x0000000402467825 */ /* 0x010fca00078e0246 */
[----:B------:R3:W-:Y:S04]  /*29b90*/  STL.64 [R1+0x14b0], R70 ;  /* 0x0014b04601007387 */ /* 0x0007e80000100a00 */
[----:B------:R-:W-:Y:S01]  /*29ba0*/  LDGSTS.E [R252+-0x4bff4], desc[UR8][R70.64], !P2 ;  /* 0xb400c00046fc7fae */ /* 0x000fe2000d121848 */
[----:B------:R-:W-:-:S05]  /*29bb0*/  IMAD.WIDE R54, R2, 0x4, R54 ;  /* 0x0000000402367825 */ /* 0x000fca00078e0236 */
[----:B------:R-:W-:Y:S01]  /*29bc0*/  STL.64 [R1+0x14b8], R54 ;  /* 0x0014b83601007387 */ /* 0x000fe20000100a00 */
[----:B------:R-:W-:-:S03]  /*29bd0*/  IMAD.WIDE R38, R2, 0x4, R38 ;  /* 0x0000000402267825 */ /* 0x000fc600078e0226 */
[----:B-1----:R-:W4:Y:S04]  /*29be0*/  LDL.LU.64 R102, [R1+0x818] ;  /* 0x0008180001667983 */ /* 0x002f280000300a00 */
[----:B------:R1:W-:Y:S04]  /*29bf0*/  STL.64 [R1+0x14c0], R38 ;  /* 0x0014c02601007387 */ /* 0x0003e80000100a00 */
[----:B------:R1:W-:Y:S04]  /*29c00*/  LDGSTS.E [R7+-0x47ff4], desc[UR8][R54.64], !P2 ;  /* 0xb800c00036077fae */ /* 0x0003e8000d121848 */
[----:B------:R-:W4:Y:S04]  /*29c10*/  LDL.LU.64 R86, [R1+0x808] ;  /* 0x0008080001567983 */ /* 0x000f280000300a00 */
[----:B------:R1:W-:Y:S04]  /*29c20*/  LDGSTS.E [R157+-0x43ff4], desc[UR8][R38.64], !P2 ;  /* 0xbc00c000269d7fae */ /* 0x0003e8000d121848 */
[----:B---3--:R-:W3:Y:S04]  /*29c30*/  LDL.LU.64 R70, [R1+0x7f8] ;  /* 0x0007f80001467983 */ /* 0x008ee80000300a00 */
[----:B-1----:R-:W3:Y:S01]  /*29c40*/  LDL.LU.64 R38, [R1+0x7e8] ;  /* 0x0007e80001267983 */ /* 0x002ee20000300a00 */
[C---:B------:R-:W-:Y:S01]  /*29c50*/  IADD3 R54, R8.reuse, 0x100000, RZ ;  /* 0x0010000008367810 */ /* 0x040fe20007ffe0ff */
[----:B------:R-:W-:-:S02]  /*29c60*/  VIADD R252, R8, 0x100000 ;  /* 0x0010000008fc7836 */ /* 0x000fc40000000000 */
[C---:B------:R-:W-:Y:S02]  /*29c70*/  VIADD R157, R8.reuse, 0x100000 ;  /* 0x00100000089d7836 */ /* 0x040fe40000000000 */
[----:B------:R-:W-:Y:S02]  /*29c80*/  VIADD R7, R8, 0x100000 ;  /* 0x0010000008077836 */ /* 0x000fe40000000000 */
[----:B------:R-:W-:-:S05]  /*29c90*/  IMAD.WIDE R110, R2, 0x4, R94 ;  /* 0x00000004026e7825 */ /* 0x000fca00078e025e */
[----:B------:R-:W-:Y:S01]  /*29ca0*/  STL.64 [R1+0xe90], R110 ;  /* 0x000e906e01007387 */ /* 0x000fe20000100a00 */
[----:B------:R-:W-:-:S03]  /*29cb0*/  IMAD.WIDE R46, R2, 0x4, R46 ;  /* 0x00000004022e7825 */ /* 0x000fc600078e022e */
[----:B------:R-:W-:Y:S01]  /*29cc0*/  LDGSTS.E [R54+-0x60000], desc[UR8][R110.64], !P3 ;  /* 0xa00000006e367fae */ /* 0x000fe2000d921848 */
[----:B------:R-:W-:-:S03]  /*29cd0*/  IMAD.WIDE R94, R2, 0x4, R78 ;  /* 0x00000004025e7825 */ /* 0x000fc600078e024e */
[----:B------:R-:W-:Y:S04]  /*29ce0*/  LDGSTS.E [R252+-0x5c000], desc[UR8][R46.64], !P3 ;  /* 0xa40000002efc7fae */ /* 0x000fe8000d921848 */
[----:B------:R1:W-:Y:S01]  /*29cf0*/  LDGSTS.E [R157+-0x58000], desc[UR8][R94.64], !P3 ;  /* 0xa80000005e9d7fae */ /* 0x0003e2000d921848 */
[----:B--2---:R-:W-:-:S03]  /*29d00*/  IMAD.WIDE R78, R2, 0x4, R62 ;  /* 0x00000004024e7825 */ /* 0x004fc600078e023e */
[----:B------:R-:W2:Y:S04]  /*29d10*/  LDL.LU.64 R62, [R1+0x7e0] ;  /* 0x0007e000013e7983 */ /* 0x000ea80000300a00 */
[----:B------:R1:W-:Y:S04]  /*29d20*/  STL.64 [R1+0xec0], R46 ;  /* 0x000ec02e01007387 */ /* 0x0003e80000100a00 */
[----:B------:R-:W-:Y:S04]  /*29d30*/  STL.64 [R1+0xef8], R94 ;  /* 0x000ef85e01007387 */ /* 0x000fe80000100a00 */
[----:B------:R1:W-:Y:S04]  /*29d40*/  STL.64 [R1+0xf30], R78 ;  /* 0x000f304e01007387 */ /* 0x0003e80000100a00 */
[----:B------:R-:W2:Y:S04]  /*29d50*/  LDL.LU.64 R54, [R1+0x7d8] ;  /* 0x0007d80001367983 */ /* 0x000ea80000300a00 */
[----:B-1----:R-:W2:Y:S04]  /*29d60*/  LDL.LU.64 R46, [R1+0x7d0] ;  /* 0x0007d000012e7983 */ /* 0x002ea80000300a00 */
[----:B------:R1:W-:Y:S04]  /*29d70*/  LDGSTS.E [R7+-0x54000], desc[UR8][R78.64], !P3 ;  /* 0xac0000004e077fae */ /* 0x0003e8000d921848 */
[----:B------:R-:W1:Y:S01]  /*29d80*/  LDL.LU.64 R78, [R1+0x7c8] ;  /* 0x0007c800014e7983 */ /* 0x000e620000300a00 */
[----:B------:R-:W-:-:S05]  /*29d90*/  VIADD R23, R23, 0xfffffeb6 ;  /* 0xfffffeb617177836 */ /* 0x000fca0000000000 */
[----:B------:R-:W-:Y:S02]  /*29da0*/  ISETP.GE.U32.AND P2, PT, R23, 0x7ffffe77, PT ;  /* 0x7ffffe771700780c */ /* 0x000fe40003f46070 */
[----:B------:R-:W4:Y:S01]  /*29db0*/  LDC R23, c[0x0][0x230] ;  /* 0x00008c00ff177b82 */ /* 0x000f220000000800 */
[----:B------:R-:W-:Y:S02]  /*29dc0*/  VIADD R94, R8, 0x100000 ;  /* 0x00100000085e7836 */ /* 0x000fe40000000000 */
[----:B----4-:R-:W-:Y:S02]  /*29dd0*/  VIADD R23, R23, 0xfffffeb4 ;  /* 0xfffffeb417177836 */ /* 0x010fe40000000000 */
[C---:B------:R-:W-:Y:S02]  /*29de0*/  IMAD.WIDE R110, R2.reuse, 0x4, R102 ;  /* 0x00000004026e7825 */ /* 0x040fe400078e0266 */
[----:B------:R-:W4:Y:S04]  /*29df0*/  LDL.LU.64 R102, [R1+0x7c0] ;  /* 0x0007c00001667983 */ /* 0x000f280000300a00 */
[----:B------:R-:W-:Y:S04]  /*29e00*/  STL.64 [R1+0xf68], R110 ;  /* 0x000f686e01007387 */ /* 0x000fe80000100a00 */
[----:B------:R-:W-:Y:S01]  /*29e10*/  LDGSTS.E [R94+-0x5fffc], desc[UR8][R110.64], !P4 ;  /* 0xa00040006e5e7fae */ /* 0x000fe2000e121848 */
[----:B------:R-:W-:-:S04]  /*29e20*/  IMAD.WIDE R86, R2, 0x4, R86 ;  /* 0x0000000402567825 */ /* 0x000fc800078e0256 */
[C---:B---3--:R-:W-:Y:S01]  /*29e30*/  IMAD.WIDE R70, R2.reuse, 0x4, R70 ;  /* 0x0000000402467825 */ /* 0x048fe200078e0246 */
[----:B------:R3:W-:Y:S03]  /*29e40*/  STL.64 [R1+0xfa0], R86 ;  /* 0x000fa05601007387 */ /* 0x0007e60000100a00 */
[----:B------:R-:W-:Y:S01]  /*29e50*/  IMAD.WIDE R38, R2, 0x4, R38 ;  /* 0x0000000402267825 */ /* 0x000fe200078e0226 */
[----:B------:R3:W-:Y:S04]  /*29e60*/  STL.64 [R1+0xfd8], R70 ;  /* 0x000fd84601007387 */ /* 0x0007e80000100a00 */
[----:B------:R3:W-:Y:S04]  /*29e70*/  STL.64 [R1+0x1010], R38 ;  /* 0x0010102601007387 */ /* 0x0007e80000100a00 */
[----:B------:R-:W4:Y:S04]  /*29e80*/  LDL.LU.64 R94, [R1+0x7b8] ;  /* 0x0007b800015e7983 */ /* 0x000f280000300a00 */
[----:B------:R-:W-:Y:S04]  /*29e90*/  LDGSTS.E [R252+-0x5bffc], desc[UR8][R86.64], !P4 ;  /* 0xa400400056fc7fae */ /* 0x000fe8000e121848 */
[----:B------:R-:W-:Y:S04]  /*29ea0*/  LDGSTS.E [R157+-0x57ffc], desc[UR8][R70.64], !P4 ;  /* 0xa8004000469d7fae */ /* 0x000fe8000e121848 */
[----:B------:R-:W-:Y:S04]  /*29eb0*/  LDGSTS.E [R7+-0x53ffc], desc[UR8][R38.64], !P4 ;  /* 0xac00400026077fae */ /* 0x000fe8000e121848 */
[----:B---3--:R-:W3:Y:S04]  /*29ec0*/  LDL.LU.64 R86, [R1+0x7b0] ;  /* 0x0007b00001567983 */ /* 0x008ee80000300a00 */
[----:B------:R-:W3:Y:S04]  /*29ed0*/  LDL.LU.64 R70, [R1+0x7a8] ;  /* 0x0007a80001467983 */ /* 0x000ee80000300a00 */
[----:B------:R-:W3:Y:S01]  /*29ee0*/  LDL.LU.64 R38, [R1+0x7a0] ;  /* 0x0007a00001267983 */ /* 0x000ee20000300a00 */
[----:B------:R-:W-:Y:S01]  /*29ef0*/  ISETP.GE.U32.AND P4, PT, R23, 0x7ffffe75, PT ;  /* 0x7ffffe751700780c */ /* 0x000fe20003f86070 */
[----:B------:R-:W-:-:S02]  /*29f00*/  VIADD R23, R8, 0x100000 ;  /* 0x0010000008177836 */ /* 0x000fc40000000000 */
[----:B--2---:R-:W-:-:S05]  /*29f10*/  IMAD.WIDE R62, R2, 0x4, R62 ;  /* 0x00000004023e7825 */ /* 0x004fca00078e023e */
[----:B------:R2:W-:Y:S04]  /*29f20*/  STL.64 [R1+0x1048], R62 ;  /* 0x0010483e01007387 */ /* 0x0005e80000100a00 */
[----:B------:R-:W-:Y:S01]  /*29f30*/  LDGSTS.E [R7+-0x5fff8], desc[UR8][R62.64], !P5 ;  /* 0xa00080003e077fae */ /* 0x000fe2000e921848 */
[----:B------:R-:W-:-:S04]  /*29f40*/  IMAD.WIDE R54, R2, 0x4, R54 ;  /* 0x0000000402367825 */ /* 0x000fc800078e0236 */
[C---:B------:R-:W-:Y:S01]  /*29f50*/  IMAD.WIDE R46, R2.reuse, 0x4, R46 ;  /* 0x00000004022e7825 */ /* 0x040fe200078e022e */
[----:B--2---:R-:W2:Y:S04]  /*29f60*/  LDL.LU.64 R62, [R1+0x798] ;  /* 0x00079800013e7983 */ /* 0x004ea80000300a00 */
[----:B------:R1:W-:Y:S04]  /*29f70*/  STL.64 [R1+0x1110], R54 ;  /* 0x0011103601007387 */ /* 0x0003e80000100a00 */
[----:B------:R1:W-:Y:S04]  /*29f80*/  STL.64 [R1+0x1118], R46 ;  /* 0x0011182e01007387 */ /* 0x0003e80000100a00 */
[----:B------:R1:W-:Y:S02]  /*29f90*/  LDGSTS.E [R23+-0x5bff8], desc[UR8][R54.64], !P5 ;  /* 0xa400800036177fae */ /* 0x0003e4000e921848 */
[----:B-1----:R-:W-:-:S02]  /*29fa0*/  IMAD.WIDE R78, R2, 0x4, R78 ;  /* 0x00000004024e7825 */ /* 0x002fc400078e024e */
[----:B------:R-:W-:Y:S01]  /*29fb0*/  LDGSTS.E [R252+-0x57ff8], desc[UR8][R46.64], !P5 ;  /* 0xa80080002efc7fae */ /* 0x000fe2000e921848 */
[----:B------:R-:W-:-:S03]  /*29fc0*/  IADD3 R22, R22, -0x149, RZ ;  /* 0xfffffeb716167810 */ /* 0x000fc60007ffe0ff */
[----:B------:R1:W-:Y:S04]  /*29fd0*/  LDGSTS.E [R157+-0x53ff8], desc[UR8][R78.64], !P5 ;  /* 0xac0080004e9d7fae */ /* 0x0003e8000e921848 */
[----:B------:R-:W2:Y:S01]  /*29fe0*/  LDL.LU.64 R54, [R1+0x790] ;  /* 0x0007900001367983 */ /* 0x000ea20000300a00 */
[----:B------:R-:W2:Y:S03]  /*29ff0*/  LDC R23, c[0x0][0x230] ;  /* 0x00008c00ff177b82 */ /* 0x000ea60000000800 */
[----:B------:R1:W-:Y:S04]  /*2a000*/  STL.64 [R1+0x1120], R78 ;  /* 0x0011204e01007387 */ /* 0x0003e80000100a00 */
[----:B------:R-:W2:Y:S01]  /*2a010*/  LDL.LU.64 R46, [R1+0x788] ;  /* 0x00078800012e7983 */ /* 0x000ea20000300a00 */
[----:B------:R-:W-:-:S02]  /*2a020*/  ISETP.GE.U32.AND P1, PT, R22, 0x7ffffe78, PT ;  /* 0x7ffffe781600780c */ /* 0x000fc40003f26070 */
[----:B------:R-:W1:Y:S08]  /*2a030*/  LDC R22, c[0x0][0x230] ;  /* 0x00008c00ff167b82 */ /* 0x000e700000000800 */
[----:B-1----:R-:W1:Y:S01]  /*2a040*/  LDC R78, c[0x0][0x230] ;  /* 0x00008c00ff4e7b82 */ /* 0x002e620000000800 */
[----:B------:R-:W-:-:S04]  /*2a050*/  IADD3 R22, R22, -0x14b, RZ ;  /* 0xfffffeb516167810 */ /* 0x000fc80007ffe0ff */
[----:B------:R-:W-:-:S03]  /*2a060*/  ISETP.GE.U32.AND P3, PT, R22, 0x7ffffe76, PT ;  /* 0x7ffffe761600780c */ /* 0x000fc60003f66070 */
[----:B------:R-:W1:Y:S01]  /*2a070*/  LDC R22, c[0x0][0x230] ;  /* 0x00008c00ff167b82 */ /* 0x000e620000000800 */
[----:B------:R-:W-:Y:S01]  /*2a080*/  VIADD R79, R8, 0x100000 ;  /* 0x00100000084f7836 */ /* 0x000fe20000000000 */
[----:B-1----:R-:W-:-:S04]  /*2a090*/  IADD3 R157, R22, -0x165, RZ ;  /* 0xfffffe9b169d7810 */ /* 0x002fc80007ffe0ff */
[----:B------:R-:W-:Y:S01]  /*2a0a0*/  ISETP.GE.U32.AND P5, PT, R157, 0x7ffffe5c, PT ;  /* 0x7ffffe5c9d00780c */ /* 0x000fe20003fa6070 */
[C---:B------:R-:W-:Y:S02]  /*2a0b0*/  VIADD R22, R8.reuse, 0x100000 ;  /* 0x0010000008167836 */ /* 0x040fe40000000000 */
[----:B------:R-:W-:Y:S02]  /*2a0c0*/  VIADD R157, R8, 0x100000 ;  /* 0x00100000089d7836 */ /* 0x000fe40000000000 */
[----:B----4-:R-:W-:-:S05]  /*2a0d0*/  IMAD.WIDE R102, R2, 0x4, R102 ;  /* 0x0000000402667825 */ /* 0x010fca00078e0266 */
[----:B------:R1:W-:Y:S04]  /*2a0e0*/  STL.64 [R1+0x1128], R102 ;  /* 0x0011286601007387 */ /* 0x0003e80000100a00 */
[----:B------:R-:W-:Y:S01]  /*2a0f0*/  LDGSTS.E [R7+-0x5fff4], desc[UR8][R102.64], !P6 ;  /* 0xa000c00066077fae */ /* 0x000fe2000f121848 */
[----:B------:R-:W-:-:S05]  /*2a100*/  IMAD.WIDE R154, R2, 0x4, R94 ;  /* 0x00000004029a7825 */ /* 0x000fca00078e025e */
[----:B------:R-:W-:Y:S04]  /*2a110*/  STL.64 [R1+0x1130], R154 ;  /* 0x0011309a01007387 */ /* 0x000fe80000100a00 */
[----:B------:R-:W-:Y:S01]  /*2a120*/  LDGSTS.E [R79+-0x5bff4], desc[UR8][R154.64], !P6 ;  /* 0xa400c0009a4f7fae */ /* 0x000fe2000f121848 */
[----:B---3--:R-:W-:-:S04]  /*2a130*/  IMAD.WIDE R126, R2, 0x4, R86 ;  /* 0x00000004027e7825 */ /* 0x008fc800078e0256 */
[C---:B------:R-:W-:Y:S01]  /*2a140*/  IMAD.WIDE R118, R2.reuse, 0x4, R70 ;  /* 0x0000000402767825 */ /* 0x040fe200078e0246 */
[----:B------:R3:W-:Y:S03]  /*2a150*/  LDGSTS.E [R22+-0x57ff4], desc[UR8][R126.64], !P6 ;  /* 0xa800c0007e167fae */ /* 0x0007e6000f121848 */
[C---:B------:R-:W-:Y:S01]  /*2a160*/  IMAD.WIDE R110, R2.reuse, 0x4, R38 ;  /* 0x00000004026e7825 */ /* 0x040fe200078e0226 */
[----:B------:R-:W4:Y:S04]  /*2a170*/  LDL.LU.64 R70, [R1+0x780] ;  /* 0x0007800001467983 */ /* 0x000f280000300a00 */
[----:B------:R-:W-:Y:S04]  /*2a180*/  STL.64 [R1+0x1138], R126 ;  /* 0x0011387e01007387 */ /* 0x000fe80000100a00 */
[----:B------:R-:W4:Y:S01]  /*2a190*/  LDL.LU.64 R38, [R1+0x778] ;  /* 0x0007780001267983 */ /* 0x000f220000300a00 */
[----:B--2---:R-:W-:-:S03]  /*2a1a0*/  IMAD.WIDE R62, R2, 0x4, R62 ;  /* 0x00000004023e7825 */ /* 0x004fc600078e023e */
[----:B------:R-:W-:Y:S01]  /*2a1b0*/  STL.64 [R1+0x1140], R118 ;  /* 0x0011407601007387 */ /* 0x000fe20000100a00 */
[----:B------:R-:W-:Y:S01]  /*2a1c0*/  IADD3 R23, R23, -0x166, RZ ;  /* 0xfffffe9a17177810 */ /* 0x000fe20007ffe0ff */
[----:B---3--:R-:W2:Y:S02]  /*2a1d0*/  LDC R22, c[0x0][0x230] ;  /* 0x00008c00ff167b82 */ /* 0x008ea40000000800 */
[----:B-1----:R-:W3:Y:S04]  /*2a1e0*/  LDL.LU.64 R102, [R1+0x770] ;  /* 0x0007700001667983 */ /* 0x002ee80000300a00 */
[----:B------:R-:W-:Y:S04]  /*2a1f0*/  STL.64 [R1+0x14c8], R110 ;  /* 0x0014c86e01007387 */ /* 0x000fe80000100a00 */
[----:B------:R-:W3:Y:S04]  /*2a200*/  LDL.LU.64 R94, [R1+0x768] ;  /* 0x00076800015e7983 */ /* 0x000ee80000300a00 */
[----:B------:R-:W3:Y:S04]  /*2a210*/  LDL.LU.64 R86, [R1+0x760] ;  /* 0x0007600001567983 */ /* 0x000ee80000300a00 */
[----:B------:R-:W-:Y:S04]  /*2a220*/  LDGSTS.E [R252+-0x53ff4], desc[UR8][R118.64], !P6 ;  /* 0xac00c00076fc7fae */ /* 0x000fe8000f121848 */
[----:B------:R-:W-:Y:S04]  /*2a230*/  LDGSTS.E [R157+-0x50000], desc[UR8][R110.64], !P5 ;  /* 0xb00000006e9d7fae */ /* 0x000fe8000e921848 */
[----:B------:R1:W-:Y:S04]  /*2a240*/  STL.64 [R1+0x14d0], R62 ;  /* 0x0014d03e01007387 */ /* 0x0003e80000100a00 */
[----:B------:R1:W-:Y:S01]  /*2a250*/  LDGSTS.E [R7+-0x4c000], desc[UR8][R62.64], !P5 ;  /* 0xb40000003e077fae */ /* 0x0003e2000e921848 */
[----:B------:R-:W-:-:S04]  /*2a260*/  IMAD.WIDE R46, R2, 0x4, R46 ;  /* 0x00000004022e7825 */ /* 0x000fc800078e022e */
[----:B-1----:R-:W-:-:S05]  /*2a270*/  IMAD.WIDE R62, R2, 0x4, R54 ;  /* 0x00000004023e7825 */ /* 0x002fca00078e0236 */
[----:B------:R1:W-:Y:S04]  /*2a280*/  STL.64 [R1+0x14d8], R62 ;  /* 0x0014d83e01007387 */ /* 0x0003e80000100a00 */
[----:B------:R-:W3:Y:S01]  /*2a290*/  LDL.LU.64 R54, [R1+0x758] ;  /* 0x0007580001367983 */ /* 0x000ee20000300a00 */
[----:B------:R-:W-:-:S03]  /*2a2a0*/  VIADD R252, R78, 0xfffffe99 ;  /* 0xfffffe994efc7836 */ /* 0x000fc60000000000 */
[----:B------:R2:W-:Y:S04]  /*2a2b0*/  STL.64 [R1+0x14e0], R46 ;  /* 0x0014e02e01007387 */ /* 0x0005e80000100a00 */
[----:B------:R-:W-:Y:S01]  /*2a2c0*/  LDGSTS.E [R157+-0x48000], desc[UR8][R62.64], !P5 ;  /* 0xb80000003e9d7fae */ /* 0x000fe2000e921848 */
[----:B------:R-:W-:-:S03]  /*2a2d0*/  ISETP.GE.U32.AND P6, PT, R23, 0x7ffffe5b, PT ;  /* 0x7ffffe5b1700780c */ /* 0x000fc60003fc6070 */
[----:B------:R2:W-:Y:S04]  /*2a2e0*/  LDGSTS.E [R7+-0x44000], desc[UR8][R46.64], !P5 ;  /* 0xbc0000002e077fae */ /* 0x0005e8000e921848 */
[----:B-1----:R-:W3:Y:S04]  /*2a2f0*/  LDL.LU.64 R62, [R1+0x750] ;  /* 0x00075000013e7983 */ /* 0x002ee80000300a00 */
[----:B------:R-:W3:Y:S01]  /*2a300*/  LDL.LU.64 R78, [R1+0x748] ;  /* 0x00074800014e7983 */ /* 0x000ee20000300a00 */
[C---:B--2---:R-:W-:Y:S01]  /*2a310*/  VIADD R47, R8.reuse, 0x100000 ;  /* 0x00100000082f7836 */ /* 0x044fe20000000000 */
[----:B------:R-:W1:Y:S01]  /*2a320*/  LDC R46, c[0x0][0x230] ;  /* 0x00008c00ff2e7b82 */ /* 0x000e620000000800 */
[----:B------:R-:W-:Y:S01]  /*2a330*/  VIADD R23, R8, 0x100000 ;  /* 0x0010000008177836 */ /* 0x000fe20000000000 */
[----:B------:R-:W-:-:S02]  /*2a340*/  ISETP.GE.U32.AND P5, PT, R252, 0x7ffffe5a, PT ;  /* 0x7ffffe5afc00780c */ /* 0x000fc40003fa6070 */
[----:B------:R-:W-:Y:S01]  /*2a350*/  IADD3 R252, R8, 0x100000, RZ ;  /* 0x0010000008fc7810 */ /* 0x000fe20007ffe0ff */
[----:B----4-:R-:W-:-:S04]  /*2a360*/  IMAD.WIDE R70, R2, 0x4, R70 ;  /* 0x0000000402467825 */ /* 0x010fc800078e0246 */
[----:B------:R-:W-:Y:S01]  /*2a370*/  IMAD.WIDE R38, R2, 0x4, R38 ;  /* 0x0000000402267825 */ /* 0x000fe200078e0226 */
[----:B------:R2:W-:Y:S04]  /*2a380*/  STL.64 [R1+0x14e8], R70 ;  /* 0x0014e84601007387 */ /* 0x0005e80000100a00 */
[----:B------:R4:W-:Y:S04]  /*2a390*/  STL.64 [R1+0x14f0], R38 ;  /* 0x0014f02601007387 */ /* 0x0009e80000100a00 */
[----:B------:R-:W-:Y:S04]  /*2a3a0*/  LDGSTS.E [R47+-0x4fffc], desc[UR8][R70.64], !P6 ;  /* 0xb0004000462f7fae */ /* 0x000fe8000f121848 */
[----:B------:R1:W-:Y:S01]  /*2a3b0*/  LDGSTS.E [R23+-0x4bffc], desc[UR8][R38.64], !P6 ;  /* 0xb400400026177fae */ /* 0x0003e2000f121848 */
[----:B------:R-:W-:Y:S01]  /*2a3c0*/  VIADD R22, R22, 0xfffffe98 ;  /* 0xfffffe9816167836 */ /* 0x000fe20000000000 */
[----:B-1----:R-:W1:Y:S01]  /*2a3d0*/  LDC R23, c[0x0][0x230] ;  /* 0x00008c00ff177b82 */ /* 0x002e620000000800 */
[----:B---3--:R-:W-:-:S05]  /*2a3e0*/  IMAD.WIDE R118, R2, 0x4, R102 ;  /* 0x0000000402767825 */ /* 0x008fca00078e0266 */
[----:B------:R-:W-:Y:S01]  /*2a3f0*/  LDGSTS.E [R252+-0x47ffc], desc[UR8][R118.64], !P6 ;  /* 0xb800400076fc7fae */ /* 0x000fe2000f121848 */
[----:B------:R-:W-:-:S03]  /*2a400*/  IMAD.WIDE R110, R2, 0x4, R94 ;  /* 0x00000004026e7825 */ /* 0x000fc600078e025e */
[----:B------:R-:W3:Y:S01]  /*2a410*/  LDL.LU.64 R94, [R1+0x740] ;  /* 0x00074000015e7983 */ /* 0x000ee20000300a00 */
[----:B------:R-:W-:-:S03]  /*2a420*/  IMAD.WIDE R102, R2, 0x4, R86 ;  /* 0x0000000402667825 */ /* 0x000fc600078e0256 */
[----:B------:R-:W-:Y:S04]  /*2a430*/  STL.64 [R1+0x14f8], R118 ;  /* 0x0014f87601007387 */ /* 0x000fe80000100a00 */
[----:B------:R-:W-:Y:S04]  /*2a440*/  STL.64 [R1+0x1500], R110 ;  /* 0x0015006e01007387 */ /* 0x000fe80000100a00 */
[----:B------:R-:W3:Y:S04]  /*2a450*/  LDL.LU.64 R86, [R1+0x738] ;  /* 0x0007380001567983 */ /* 0x000ee80000300a00 */
[----:B------:R1:W-:Y:S04]  /*2a460*/  STL.64 [R1+0x1508], R102 ;  /* 0x0015086601007387 */ /* 0x0003e80000100a00 */
[----:B--2---:R-:W2:Y:S04]  /*2a470*/  LDL.LU.64 R70, [R1+0x730] ;  /* 0x0007300001467983 */ /* 0x004ea80000300a00 */
[----:B----4-:R-:W4:Y:S04]  /*2a480*/  LDL.LU.64 R38, [R1+0x728] ;  /* 0x0007280001267983 */ /* 0x010f280000300a00 */
[----:B------:R-:W-:Y:S04]  /*2a490*/  LDGSTS.E [R157+-0x43ffc], desc[UR8][R110.64], !P6 ;  /* 0xbc0040006e9d7fae */ /* 0x000fe8000f121848 */
[----:B------:R1:W-:Y:S01]  /*2a4a0*/  LDGSTS.E [R7+-0x4fff8], desc[UR8][R102.64], !P5 ;  /* 0xb000800066077fae */ /* 0x0003e2000e921848 */
[----:B------:R-:W-:-:S05]  /*2a4b0*/  IMAD.WIDE R54, R2, 0x4, R54 ;  /* 0x0000000402367825 */ /* 0x000fca00078e0236 */
[----:B------:R1:W-:Y:S04]  /*2a4c0*/  STL.64 [R1+0x1510], R54 ;  /* 0x0015103601007387 */ /* 0x0003e80000100a00 */
[----:B------:R1:W-:Y:S01]  /*2a4d0*/  LDGSTS.E [R252+-0x4bff8], desc[UR8][R54.64], !P5 ;  /* 0xb400800036fc7fae */ /* 0x0003e2000e921848 */
[----:B------:R-:W-:-:S04]  /*2a4e0*/  IMAD.WIDE R62, R2, 0x4, R62 ;  /* 0x00000004023e7825 */ /* 0x000fc800078e023e */
[----:B-1----:R-:W-:Y:S01]  /*2a4f0*/  IMAD.WIDE R102, R2, 0x4, R78 ;  /* 0x0000000402667825 */ /* 0x002fe200078e024e */
[----:B------:R1:W-:Y:S04]  /*2a500*/  STL.64 [R1+0x1518], R62 ;  /* 0x0015183e01007387 */ /* 0x0003e80000100a00 */
[----:B------:R-:W4:Y:S01]  /*2a510*/  LDL.LU.64 R54, [R1+0x720] ;  /* 0x0007200001367983 */ /* 0x000f220000300a00 */
[----:B------:R-:W-:-:S03]  /*2a520*/  VIADD R252, R46, 0xfffffeb3 ;  /* 0xfffffeb32efc7836 */ /* 0x000fc60000000000 */
[----:B------:R-:W-:Y:S04]  /*2a530*/  STL.64 [R1+0x1520], R102 ;  /* 0x0015206601007387 */ /* 0x000fe80000100a00 */
[----:B------:R-:W4:Y:S04]  /*2a540*/  LDL.LU.64 R46, [R1+0x718] ;  /* 0x00071800012e7983 */ /* 0x000f280000300a00 */
[----:B------:R-:W4:Y:S04]  /*2a550*/  LDL.LU.64 R78, [R1+0x710] ;  /* 0x00071000014e7983 */ /* 0x000f280000300a00 */
[----:B------:R-:W-:Y:S01]  /*2a560*/  LDGSTS.E [R157+-0x47ff8], desc[UR8][R62.64], !P5 ;  /* 0xb80080003e9d7fae */ /* 0x000fe2000e921848 */
[----:B------:R-:W-:-:S02]  /*2a570*/  ISETP.GE.U32.AND P6, PT, R22, 0x7ffffe59, PT ;  /* 0x7ffffe591600780c */ /* 0x000fc40003fc6070 */
[----:B------:R-:W4:Y:S01]  /*2a580*/  LDC R22, c[0x0][0x230] ;  /* 0x00008c00ff167b82 */ /* 0x000f220000000800 */
[----:B------:R-:W-:Y:S04]  /*2a590*/  LDGSTS.E [R7+-0x43ff8], desc[UR8][R102.64], !P5 ;  /* 0xbc00800066077fae */ /* 0x000fe8000e921848 */
[----:B-1----:R-:W4:Y:S01]  /*2a5a0*/  LDL.LU.64 R62, [R1+0x708] ;  /* 0x00070800013e7983 */ /* 0x002f220000300a00 */
[----:B------:R-:W-:Y:S01]  /*2a5b0*/  ISETP.GE.U32.AND P5, PT, R252, 0x7ffffe74, PT ;  /* 0x7ffffe74fc00780c */ /* 0x000fe20003fa6070 */
[C---:B------:R-:W-:Y:S01]  /*2a5c0*/  VIADD R252, R8.reuse, 0x100000 ;  /* 0x0010000008fc7836 */ /* 0x040fe20000000000 */
[----:B------:R-:W-:Y:S01]  /*2a5d0*/  IADD3 R8, R8, 0x100000, RZ ;  /* 0x0010000008087810 */ /* 0x000fe20007ffe0ff */
[----:B---3--:R-:W-:-:S05]  /*2a5e0*/  IMAD.WIDE R94, R2, 0x4, R94 ;  /* 0x00000004025e7825 */ /* 0x008fca00078e025e */
[----:B------:R1:W-:Y:S04]  /*2a5f0*/  STL.64 [R1+0x1528], R94 ;  /* 0x0015285e01007387 */ /* 0x0003e80000100a00 */
[----:B------:R3:W-:Y:S01]  /*2a600*/  LDGSTS.E [R252+-0x4fff4], desc[UR8][R94.64], !P6 ;  /* 0xb000c0005efc7fae */ /* 0x0007e2000f121848 */
[----:B------:R-:W-:-:S04]  /*2a610*/  IMAD.WIDE R86, R2, 0x4, R86 ;  /* 0x0000000402567825 */ /* 0x000fc800078e0256 */
[C---:B--2---:R-:W-:Y:S01]  /*2a620*/  IMAD.WIDE R70, R2.reuse, 0x4, R70 ;  /* 0x0000000402467825 */ /* 0x044fe200078e0246 */
[----:B------:R2:W-:Y:S03]  /*2a630*/  STL.64 [R1+0x1530], R86 ;  /* 0x0015305601007387 */ /* 0x0005e60000100a00 */
[----:B----4-:R-:W-:Y:S01]  /*2a640*/  IMAD.WIDE R38, R2, 0x4, R38 ;  /* 0x0000000402267825 */ /* 0x010fe200078e0226 */
[----:B------:R4:W-:Y:S04]  /*2a650*/  STL.64 [R1+0x1538], R70 ;  /* 0x0015384601007387 */ /* 0x0009e80000100a00 */
[----:B-1----:R-:W3:Y:S04]  /*2a660*/  LDL.LU.64 R94, [R1+0x700] ;  /* 0x00070000015e7983 */ /* 0x002ee80000300a00 */
[----:B------:R1:W-:Y:S04]  /*2a670*/  STL.64 [R1+0x1540], R38 ;  /* 0x0015402601007387 */ /* 0x0003e80000100a00 */
[----:B------:R-:W-:Y:S04]  /*2a680*/  LDGSTS.E [R157+-0x4bff4], desc[UR8][R86.64], !P6 ;  /* 0xb400c000569d7fae */ /* 0x000fe8000f121848 */
[----:B------:R3:W-:Y:S04]  /*2a690*/  LDGSTS.E [R8+-0x47ff4], desc[UR8][R70.64], !P6 ;  /* 0xb800c00046087fae */ /* 0x0007e8000f121848 */
[----:B------:R3:W-:Y:S04]  /*2a6a0*/  LDGSTS.E [R7+-0x43ff4], desc[UR8][R38.64], !P6 ;  /* 0xbc00c00026077fae */ /* 0x0007e8000f121848 */
[----:B--2---:R-:W2:Y:S04]  /*2a6b0*/  LDL.LU.64 R86, [R1+0x6f8] ;  /* 0x0006f80001567983 */ /* 0x004ea80000300a00 */
[----:B----4-:R-:W4:Y:S04]  /*2a6c0*/  LDL.LU.64 R70, [R1+0x6f0] ;  /* 0x0006f00001467983 */ /* 0x010f280000300a00 */
[----:B-1----:R-:W4:Y:S01]  /*2a6d0*/  LDL.LU.64 R38, [R1+0x6e8] ;  /* 0x0006e80001267983 */ /* 0x002f220000300a00 */
[----:B---3--:R-:W-:-:S02]  /*2a6e0*/  VIADD R252, R23, 0xfffffeb2 ;  /* 0xfffffeb217fc7836 */ /* 0x008fc40000000000 */
[----:B------:R-:W-:-:S03]  /*2a6f0*/  IMAD.WIDE R54, R2, 0x4, R54 ;  /* 0x0000000402367825 */ /* 0x000fc600078e0236 */
[----:B------:R-:W-:Y:S01]  /*2a700*/  ISETP.GE.U32.AND P6, PT, R252, 0x7ffffe73, PT ;  /* 0x7ffffe73fc00780c */ /* 0x000fe20003fc6070 */
[----:B------:R-:W1:Y:S01]  /*2a710*/  LDC R23, c[0x0][0x230] ;  /* 0x00008c00ff177b82 */ /* 0x000e620000000800 */
[----:B------:R3:W-:Y:S01]  /*2a720*/  STL.64 [R1+0xe60], R54 ;  /* 0x000e603601007387 */ /* 0x0007e20000100a00 */
[----:B------:R-:W-:Y:S02]  /*2a730*/  VIADD R252, R9, 0x100000 ;  /* 0x0010000009fc7836 */ /* 0x000fe40000000000 */
[----:B------:R-:W-:-:S04]  /*2a740*/  IMAD.WIDE R46, R2, 0x4, R46 ;  /* 0x00000004022e7825 */ /* 0x000fc800078e022e */
[----:B------:R-:W-:Y:S01]  /*2a750*/  IMAD.WIDE R102, R2, 0x4, R78 ;  /* 0x0000000402667825 */ /* 0x000fe200078e024e */
[C---:B------:R-:W-:Y:S01]  /*2a760*/  IADD3 R8, R9.reuse, 0x100000, RZ ;  /* 0x0010000009087810 */ /* 0x040fe20007ffe0ff */
[----:B------:R3:W-:Y:S02]  /*2a770*/  LDGSTS.E [R252+-0x60000], desc[UR8][R54.64], !P1 ;  /* 0xa000000036fc7fae */ /* 0x0007e4000c921848 */
[C---:B------:R-:W-:Y:S02]  /*2a780*/  VIADD R157, R9.reuse, 0x100000 ;  /* 0x00100000099d7836 */ /* 0x040fe40000000000 */
[----:B------:R-:W-:-:S03]  /*2a790*/  VIADD R7, R9, 0x100000 ;  /* 0x0010000009077836 */ /* 0x000fc60000000000 */
[----:B------:R-:W-:Y:S04]  /*2a7a0*/  LDGSTS.E [R157+-0x5c000], desc[UR8][R46.64], !P1 ;  /* 0xa40000002e9d7fae */ /* 0x000fe8000c921848 */
[----:B------:R-:W-:Y:S01]  /*2a7b0*/  LDGSTS.E [R8+-0x58000], desc[UR8][R102.64], !P1 ;  /* 0xa800000066087fae */ /* 0x000fe2000c921848 */
[----:B------:R-:W-:-:S03]  /*2a7c0*/  IMAD.WIDE R78, R2, 0x4, R62 ;  /* 0x00000004024e7825 */ /* 0x000fc600078e023e */
[----:B------:R-:W4:Y:S04]  /*2a7d0*/  LDL.LU.64 R62, [R1+0x6e0] ;  /* 0x0006e000013e7983 */ /* 0x000f280000300a00 */
[----:B------:R1:W-:Y:S04]  /*2a7e0*/  STL.64 [R1+0xe88], R46 ;  /* 0x000e882e01007387 */ /* 0x0003e80000100a00 */
[----:B------:R-:W-:Y:S04]  /*2a7f0*/  STL.64 [R1+0xeb8], R102 ;  /* 0x000eb86601007387 */ /* 0x000fe80000100a00 */
[----:B------:R1:W-:Y:S04]  /*2a800*/  STL.64 [R1+0xef0], R78 ;  /* 0x000ef04e01007387 */ /* 0x0003e80000100a00 */
[----:B---3--:R-:W3:Y:S04]  /*2a810*/  LDL.LU.64 R54, [R1+0x6d8] ;  /* 0x0006d80001367983 */ /* 0x008ee80000300a00 */
[----:B-1----:R-:W3:Y:S04]  /*2a820*/  LDL.LU.64 R46, [R1+0x6d0] ;  /* 0x0006d000012e7983 */ /* 0x002ee80000300a00 */
[----:B------:R-:W-:Y:S04]  /*2a830*/  LDGSTS.E [R7+-0x54000], desc[UR8][R78.64], !P1 ;  /* 0xac0000004e077fae */ /* 0x000fe8000c921848 */
[----:B------:R-:W3:Y:S01]  /*2a840*/  LDL.LU.64 R78, [R1+0x6c8] ;  /* 0x0006c800014e7983 */ /* 0x000ee20000300a00 */
[----:B------:R-:W-:-:S02]  /*2a850*/  VIADD R252, R22, 0xfffffeb1 ;  /* 0xfffffeb116fc7836 */ /* 0x000fc40000000000 */
[----:B------:R-:W1:Y:S01]  /*2a860*/  LDC R22, c[0x0][0x230] ;  /* 0x00008c00ff167b82 */ /* 0x000e620000000800 */
[----:B------:R-:W3:Y:S02]  /*2a870*/  LDL.LU.64 R102, [R1+0x6c0] ;  /* 0x0006c00001667983 */ /* 0x000ee40000300a00 */
[----:B------:R-:W-:Y:S01]  /*2a880*/  ISETP.GE.U32.AND P1, PT, R252, 0x7ffffe72, PT ;  /* 0x7ffffe72fc00780c */ /* 0x000fe20003f26070 */
[----:B------:R-:W-:Y:S02]  /*2a890*/  VIADD R252, R9, 0x100000 ;  /* 0x0010000009fc7836 */ /* 0x000fe40000000000 */
[----:B------:R-:W-:-:S05]  /*2a8a0*/  IMAD.WIDE R94, R2, 0x4, R94 ;  /* 0x00000004025e7825 */ /* 0x000fca00078e025e */
[----:B------:R1:W-:Y:S04]  /*2a8b0*/  STL.64 [R1+0xf28], R94 ;  /* 0x000f285e01007387 */ /* 0x0003e80000100a00 */
[----:B------:R1:W-:Y:S01]  /*2a8c0*/  LDGSTS.E [R252+-0x5fffc], desc[UR8][R94.64], !P2 ;  /* 0xa00040005efc7fae */ /* 0x0003e2000d121848 */
[----:B--2---:R-:W-:-:S04]  /*2a8d0*/  IMAD.WIDE R86, R2, 0x4, R86 ;  /* 0x0000000402567825 */ /* 0x004fc800078e0256 */
[C---:B----4-:R-:W-:Y:S01]  /*2a8e0*/  IMAD.WIDE R70, R2.reuse, 0x4, R70 ;  /* 0x0000000402467825 */ /* 0x050fe200078e0246 */
[----:B------:R2:W-:Y:S03]  /*2a8f0*/  STL.64 [R1+0xf60], R86 ;  /* 0x000f605601007387 */ /* 0x0005e60000100a00 */
[----:B------:R-:W-:Y:S01]  /*2a900*/  IMAD.WIDE R38, R2, 0x4, R38 ;  /* 0x0000000402267825 */ /* 0x000fe200078e0226 */
[----:B------:R4:W-:Y:S04]  /*2a910*/  STL.64 [R1+0xf98], R70 ;  /* 0x000f984601007387 */ /* 0x0009e80000100a00 */
[----:B------:R4:W-:Y:S04]  /*2a920*/  STL.64 [R1+0xfd0], R38 ;  /* 0x000fd02601007387 */ /* 0x0009e80000100a00 */
[----:B-1----:R-:W3:Y:S04]  /*2a930*/  LDL.LU.64 R94, [R1+0x6b8] ;  /* 0x0006b800015e7983 */ /* 0x002ee80000300a00 */
[----:B------:R-:W-:Y:S04]  /*2a940*/  LDGSTS.E [R157+-0x5bffc], desc[UR8][R86.64], !P2 ;  /* 0xa4004000569d7fae */ /* 0x000fe8000d121848 */
[----:B------:R-:W-:Y:S04]  /*2a950*/  LDGSTS.E [R8+-0x57ffc], desc[UR8][R70.64], !P2 ;  /* 0xa800400046087fae */ /* 0x000fe8000d121848 */
[----:B------:R-:W-:Y:S04]  /*2a960*/  LDGSTS.E [R7+-0x53ffc], desc[UR8][R38.64], !P2 ;  /* 0xac00400026077fae */ /* 0x000fe8000d121848 */
[----:B--2---:R-:W2:Y:S04]  /*2a970*/  LDL.LU.64 R86, [R1+0x6b0] ;  /* 0x0006b00001567983 */ /* 0x004ea80000300a00 */
[----:B----4-:R-:W4:Y:S04]  /*2a980*/  LDL.LU.64 R70, [R1+0x6a8] ;  /* 0x0006a80001467983 */ /* 0x010f280000300a00 */
[----:B------:R-:W4:Y:S01]  /*2a990*/  LDL.LU.64 R38, [R1+0x6a0] ;  /* 0x0006a00001267983 */ /* 0x000f220000300a00 */
[----:B------:R-:W-:-:S02]  /*2a9a0*/  IADD3 R252, R23, -0x150, RZ ;  /* 0xfffffeb017fc7810 */ /* 0x000fc40007ffe0ff */
[----:B------:R-:W1:Y:S01]  /*2a9b0*/  LDC R23, c[0x0][0x230] ;  /* 0x00008c00ff177b82 */ /* 0x000e620000000800 */
[----:B------:R-:W-:Y:S01]  /*2a9c0*/  IMAD.WIDE R62, R2, 0x4, R62 ;  /* 0x00000004023e7825 */ /* 0x000fe200078e023e */
[----:B------:R-:W-:-:S04]  /*2a9d0*/  ISETP.GE.U32.AND P2, PT, R252, 0x7ffffe71, PT ;  /* 0x7ffffe71fc00780c */ /* 0x000fc80003f46070 */
[----:B------:R3:W-:Y:S04]  /*2a9e0*/  STL.64 [R1+0x1008], R62 ;  /* 0x0010083e01007387 */ /* 0x0007e80000100a00 */
[----:B------:R-:W-:Y:S01]  /*2a9f0*/  LDGSTS.E [R7+-0x5fff8], desc[UR8][R62.64], !P3 ;  /* 0xa00080003e077fae */ /* 0x000fe2000d921848 */
[----:B------:R-:W-:Y:S02]  /*2aa00*/  VIADD R252, R9, 0x100000 ;  /* 0x0010000009fc7836 */ /* 0x000fe40000000000 */
[C---:B---3--:R-:W-:Y:S01]  /*2aa10*/  IMAD.WIDE R54, R2.reuse, 0x4, R54 ;  /* 0x0000000402367825 */ /* 0x048fe200078e0236 */
[----:B------:R-:W3:Y:S03]  /*2aa20*/  LDL.LU.64 R62, [R1+0x698] ;  /* 0x00069800013e7983 */ /* 0x000ee60000300a00 */
[C---:B------:R-:W-:Y:S01]  /*2aa30*/  IMAD.WIDE R46, R2.reuse, 0x4, R46 ;  /* 0x00000004022e7825 */ /* 0x040fe200078e022e */
[----:B------:R-:W-:Y:S04]  /*2aa40*/  STL.64 [R1+0x1040], R54 ;  /* 0x0010403601007387 */ /* 0x000fe80000100a00 */
[----:B------:R-:W-:Y:S04]  /*2aa50*/  LDGSTS.E [R252+-0x5bff8], desc[UR8][R54.64], !P3 ;  /* 0xa400800036fc7fae */ /* 0x000fe8000d921848 */
[----:B------:R1:W-:Y:S01]  /*2aa60*/  STL.64 [R1+0x1198], R46 ;  /* 0x0011982e01007387 */ /* 0x0003e20000100a00 */
[----:B------:R-:W-:-:S03]  /*2aa70*/  IMAD.WIDE R78, R2, 0x4, R78 ;  /* 0x00000004024e7825 */ /* 0x000fc600078e024e */
[----:B------:R-:W-:Y:S01]  /*2aa80*/  LDGSTS.E [R157+-0x57ff8], desc[UR8][R46.64], !P3 ;  /* 0xa80080002e9d7fae */ /* 0x000fe2000d921848 */
[----:B------:R-:W-:-:S03]  /*2aa90*/  IMAD.WIDE R102, R2, 0x4, R102 ;  /* 0x0000000402667825 */ /* 0x000fc600078e0266 */
[----:B------:R1:W-:Y:S04]  /*2aaa0*/  LDGSTS.E [R8+-0x53ff8], desc[UR8][R78.64], !P3 ;  /* 0xac0080004e087fae */ /* 0x0003e8000d921848 */
[----:B------:R-:W-:Y:S04]  /*2aab0*/  LDGSTS.E [R7+-0x5fff4], desc[UR8][R102.64], !P4 ;  /* 0xa000c00066077fae */ /* 0x000fe8000e121848 */
[----:B-1----:R-:W3:Y:S04]  /*2aac0*/  LDL.LU.64 R46, [R1+0x690] ;  /* 0x00069000012e7983 */ /* 0x002ee80000300a00 */
[----:B------:R1:W-:Y:S04]  /*2aad0*/  STL.64 [R1+0x11a0], R78 ;  /* 0x0011a04e01007387 */ /* 0x0003e80000100a00 */
[----:B------:R-:W3:Y:S04]  /*2aae0*/  LDL.LU.64 R54, [R1+0x688] ;  /* 0x0006880001367983 */ /* 0x000ee80000300a00 */
[----:B------:R3:W-:Y:S01]  /*2aaf0*/  STL.64 [R1+0x11a8], R102 ;  /* 0x0011a86601007387 */ /* 0x0007e20000100a00 */
[----:B-1----:R-:W1:Y:S01]  /*2ab00*/  LDC R78, c[0x0][0x230] ;  /* 0x00008c00ff4e7b82 */ /* 0x002e620000000800 */
[----:B------:R-:W-:-:S05]  /*2ab10*/  VIADD R8, R22, 0xfffffe97 ;  /* 0xfffffe9716087836 */ /* 0x000fca0000000000 */
[----:B------:R-:W-:Y:S01]  /*2ab20*/  ISETP.GE.U32.AND P3, PT, R8, 0x7ffffe58, PT ;  /* 0x7ffffe580800780c */ /* 0x000fe20003f66070 */
[C---:B------:R-:W-:Y:S01]  /*2ab30*/  VIADD R22, R9.reuse, 0x100000 ;  /* 0x0010000009167836 */ /* 0x040fe20000000000 */
[----:B------:R-:W-:Y:S01]  /*2ab40*/  IADD3 R8, R9, 0x100000, RZ ;  /* 0x0010000009087810 */ /* 0x000fe20007ffe0ff */
[----:B------:R-:W-:-:S05]  /*2ab50*/  IMAD.WIDE R154, R2, 0x4, R94 ;  /* 0x00000004029a7825 */ /* 0x000fca00078e025e */
[----:B------:R-:W-:Y:S04]  /*2ab60*/  STL.64 [R1+0x11b0], R154 ;  /* 0x0011b09a01007387 */ /* 0x000fe80000100a00 */
[----:B------:R1:W-:Y:S01]  /*2ab70*/  LDGSTS.E [R22+-0x5bff4], desc[UR8][R154.64], !P4 ;  /* 0xa400c0009a167fae */ /* 0x0003e2000e121848 */
[----:B--2---:R-:W-:-:S04]  /*2ab80*/  IMAD.WIDE R126, R2, 0x4, R86 ;  /* 0x00000004027e7825 */ /* 0x004fc800078e0256 */
[C---:B----4-:R-:W-:Y:S01]  /*2ab90*/  IMAD.WIDE R118, R2.reuse, 0x4, R70 ;  /* 0x0000000402767825 */ /* 0x050fe200078e0246 */
[----:B------:R2:W-:Y:S01]  /*2aba0*/  LDGSTS.E [R252+-0x57ff4], desc[UR8][R126.64], !P4 ;  /* 0xa800c0007efc7fae */ /* 0x0005e2000e121848 */
[----:B-1----:R-:W1:Y:S02]  /*2abb0*/  LDC R22, c[0x0][0x230] ;  /* 0x00008c00ff167b82 */ /* 0x002e640000000800 */
[C---:B------:R-:W-:Y:S01]  /*2abc0*/  IMAD.WIDE R110, R2.reuse, 0x4, R38 ;  /* 0x00000004026e7825 */ /* 0x040fe200078e0226 */
[----:B------:R4:W-:Y:S04]  /*2abd0*/  LDGSTS.E [R157+-0x53ff4], desc[UR8][R118.64], !P4 ;  /* 0xac00c000769d7fae */ /* 0x0009e8000e121848 */
[----:B------:R-:W4:Y:S04]  /*2abe0*/  LDL.LU.64 R38, [R1+0x680] ;  /* 0x0006800001267983 */ /* 0x000f280000300a00 */
[----:B------:R-:W-:Y:S04]  /*2abf0*/  STL.64 [R1+0x11b8], R126 ;  /* 0x0011b87e01007387 */ /* 0x000fe80000100a00 */
[----:B------:R-:W4:Y:S04]  /*2ac00*/  LDL.LU.64 R94, [R1+0x678] ;  /* 0x00067800015e7983 */ /* 0x000f280000300a00 */
[----:B------:R-:W-:Y:S04]  /*2ac10*/  STL.64 [R1+0x11c0], R118 ;  /* 0x0011c07601007387 */ /* 0x000fe80000100a00 */
[----:B------:R-:W4:Y:S04]  /*2ac20*/  LDL.LU.64 R86, [R1+0x670] ;  /* 0x0006700001567983 */ /* 0x000f280000300a00 */
[----:B------:R-:W-:Y:S04]  /*2ac30*/  STL.64 [R1+0x1548], R110 ;  /* 0x0015486e01007387 */ /* 0x000fe80000100a00 */
[----:B------:R-:W4:Y:S01]  /*2ac40*/  LDL.LU.64 R70, [R1+0x668] ;  /* 0x0006680001467983 */ /* 0x000f220000300a00 */
[----:B---3--:R-:W-:-:S03]  /*2ac50*/  IMAD.WIDE R102, R2, 0x4, R62 ;  /* 0x0000000402667825 */ /* 0x008fc600078e023e */
[----:B------:R-:W3:Y:S01]  /*2ac60*/  LDL.LU.64 R62, [R1+0x660] ;  /* 0x00066000013e7983 */ /* 0x000ee20000300a00 */
[----:B--2---:R-:W-:-:S03]  /*2ac70*/  VIADD R252, R78, 0xfffffe96 ;  /* 0xfffffe964efc7836 */ /* 0x004fc60000000000 */
[----:B------:R-:W-:Y:S04]  /*2ac80*/  STL.64 [R1+0x1550], R102 ;  /* 0x0015506601007387 */ /* 0x000fe80000100a00 */
[----:B------:R-:W-:Y:S04]  /*2ac90*/  LDGSTS.E [R8+-0x50000], desc[UR8][R110.64], !P3 ;  /* 0xb00000006e087fae */ /* 0x000fe8000d921848 */
[----:B------:R-:W-:Y:S01]  /*2aca0*/  LDGSTS.E [R7+-0x4c000], desc[UR8][R102.64], !P3 ;  /* 0xb400000066077fae */ /* 0x000fe2000d921848 */
[----:B------:R-:W-:-:S05]  /*2acb0*/  IMAD.WIDE R46, R2, 0x4, R46 ;  /* 0x00000004022e7825 */ /* 0x000fca00078e022e */
[----:B------:R2:W-:Y:S01]  /*2acc0*/  STL.64 [R1+0x1558], R46 ;  /* 0x0015582e01007387 */ /* 0x0005e20000100a00 */
[----:B------:R-:W-:-:S03]  /*2acd0*/  IMAD.WIDE R54, R2, 0x4, R54 ;  /* 0x0000000402367825 */ /* 0x000fc600078e0236 */
[----:B------:R-:W3:Y:S04]  /*2ace0*/  LDL.LU.64 R78, [R1+0x658] ;  /* 0x00065800014e7983 */ /* 0x000ee80000300a00 */
[----:B------:R1:W-:Y:S04]  /*2acf0*/  STL.64 [R1+0x1560], R54 ;  /* 0x0015603601007387 */ /* 0x0003e80000100a00 */
[----:B------:R-:W-:Y:S01]  /*2ad00*/  LDGSTS.E [R8+-0x48000], desc[UR8][R46.64], !P3 ;  /* 0xb80000002e087fae */ /* 0x000fe2000d921848 */
[----:B------:R-:W-:Y:S01]  /*2ad10*/  ISETP.GE.U32.AND P4, PT, R252, 0x7ffffe57, PT ;  /* 0x7ffffe57fc00780c */ /* 0x000fe20003f86070 */
[----:B----4-:R-:W-:-:S02]  /*2ad20*/  VIADD R157, R23, 0xfffffe95 ;  /* 0xfffffe95179d7836 */ /* 0x010fc40000000000 */
[----:B------:R1:W-:Y:S04]  /*2ad30*/  LDGSTS.E [R7+-0x44000], desc[UR8][R54.64], !P3 ;  /* 0xbc00000036077fae */ /* 0x0003e8000d921848 */
[----:B--2---:R-:W2:Y:S04]  /*2ad40*/  LDL.LU.64 R46, [R1+0x650] ;  /* 0x00065000012e7983 */ /* 0x004ea80000300a00 */
[----:B------:R-:W4:Y:S01]  /*2ad50*/  LDL.LU.64 R102, [R1+0x648] ;  /* 0x0006480001667983 */ /* 0x000f220000300a00 */
[C---:B------:R-:W-:Y:S01]  /*2ad60*/  VIADD R23, R9.reuse, 0x100000 ;  /* 0x0010000009177836 */ /* 0x040fe20000000000 */
[----:B-1----:R-:W1:Y:S01]  /*2ad70*/  LDC R54, c[0x0][0x230] ;  /* 0x00008c00ff367b82 */ /* 0x002e620000000800 */
[----:B------:R-:W-:-:S02]  /*2ad80*/  IADD3 R252, R9, 0x100000, RZ ;  /* 0x0010000009fc7810 */ /* 0x000fc40007ffe0ff */
[----:B------:R-:W-:Y:S01]  /*2ad90*/  ISETP.GE.U32.AND P3, PT, R157, 0x7ffffe56, PT ;  /* 0x7ffffe569d00780c */ /* 0x000fe20003f66070 */
[----:B------:R-:W-:Y:S02]  /*2ada0*/  VIADD R157, R9, 0x100000 ;  /* 0x00100000099d7836 */ /* 0x000fe40000000000 */
[----:B------:R-:W-:-:S04]  /*2adb0*/  IMAD.WIDE R38, R2, 0x4, R38 ;  /* 0x0000000402267825 */ /* 0x000fc800078e0226 */
[C---:B------:R-:W-:Y:S01]  /*2adc0*/  IMAD.WIDE R94, R2.reuse, 0x4, R94 ;  /* 0x00000004025e7825 */ /* 0x040fe200078e025e */
[----:B------:R1:W-:Y:S04]  /*2add0*/  STL.64 [R1+0x1568], R38 ;  /* 0x0015682601007387 */ /* 0x0003e80000100a00 */
[----:B------:R1:W-:Y:S01]  /*2ade0*/  STL.64 [R1+0x1570], R94 ;  /* 0x0015705e01007387 */ /* 0x0003e20000100a00 */
[----:B------:R-:W-:-:S03]  /*2adf0*/  IMAD.WIDE R118, R2, 0x4, R86 ;  /* 0x0000000402767825 */ /* 0x000fc600078e0256 */
[----:B------:R-:W-:Y:S04]  /*2ae00*/  LDGSTS.E [R23+-0x4fffc], desc[UR8][R38.64], !P4 ;  /* 0xb000400026177fae */ /* 0x000fe8000e121848 */
[----:B------:R-:W4:Y:S01]  /*2ae10*/  LDL.LU.64 R86, [R1+0x640] ;  /* 0x0006400001567983 */ /* 0x000f220000300a00 */
[----:B------:R-:W-:-:S03]  /*2ae20*/  IMAD.WIDE R110, R2, 0x4, R70 ;  /* 0x00000004026e7825 */ /* 0x000fc600078e0246 */
[----:B------:R-:W-:Y:S01]  /*2ae30*/  STL.64 [R1+0x1578], R118 ;  /* 0x0015787601007387 */ /* 0x000fe20000100a00 */
[----:B---3--:R-:W-:-:S03]  /*2ae40*/  IMAD.WIDE R62, R2, 0x4, R62 ;  /* 0x00000004023e7825 */ /* 0x008fc600078e023e */
[----:B------:R-:W-:Y:S04]  /*2ae50*/  STL.64 [R1+0x1580], R110 ;  /* 0x0015806e01007387 */ /* 0x000fe80000100a00 */
[----:B------:R-:W3:Y:S04]  /*2ae60*/  LDL.LU.64 R70, [R1+0x638] ;  /* 0x0006380001467983 */ /* 0x000ee80000300a00 */
[----:B------:R2:W-:Y:S04]  /*2ae70*/  STL.64 [R1+0x1588], R62 ;  /* 0x0015883e01007387 */ /* 0x0005e80000100a00 */
[----:B-1----:R-:W3:Y:S04]  /*2ae80*/  LDL.LU.64 R38, [R1+0x630] ;  /* 0x0006300001267983 */ /* 0x002ee80000300a00 */
[----:B------:R1:W-:Y:S04]  /*2ae90*/  LDGSTS.E [R252+-0x4bffc], desc[UR8][R94.64], !P4 ;  /* 0xb40040005efc7fae */ /* 0x0003e8000e121848 */
[----:B------:R-:W-:Y:S04]  /*2aea0*/  LDGSTS.E [R157+-0x47ffc], desc[UR8][R118.64], !P4 ;  /* 0xb8004000769d7fae */ /* 0x000fe8000e121848 */
[----:B------:R-:W-:Y:S04]  /*2aeb0*/  LDGSTS.E [R8+-0x43ffc], desc[UR8][R110.64], !P4 ;  /* 0xbc0040006e087fae */ /* 0x000fe8000e121848 */
[----:B------:R-:W3:Y:S01]  /*2aec0*/  LDL.LU.64 R94, [R1+0x628] ;  /* 0x00062800015e7983 */ /* 0x000ee20000300a00 */
[----:B-1----:R-:W-:-:S02]  /*2aed0*/  VIADD R252, R22, 0xfffffe94 ;  /* 0xfffffe9416fc7836 */ /* 0x002fc40000000000 */
[C---:B------:R-:W-:Y:S01]  /*2aee0*/  IMAD.WIDE R78, R2.reuse, 0x4, R78 ;  /* 0x00000004024e7825 */ /* 0x040fe200078e024e */
[----:B------:R1:W-:Y:S04]  /*2aef0*/  LDGSTS.E [R7+-0x4fff8], desc[UR8][R62.64], !P3 ;  /* 0xb00080003e077fae */ /* 0x0003e8000d921848 */
[----:B------:R4:W-:Y:S04]  /*2af00*/  STL.64 [R1+0x1590], R78 ;  /* 0x0015904e01007387 */ /* 0x0009e80000100a00 */
[----:B------:R4:W-:Y:S01]  /*2af10*/  LDGSTS.E [R157+-0x4bff8], desc[UR8][R78.64], !P3 ;  /* 0xb40080004e9d7fae */ /* 0x0009e2000d921848 */
[C---:B--2---:R-:W-:Y:S01]  /*2af20*/  IMAD.WIDE R46, R2.reuse, 0x4, R46 ;  /* 0x00000004022e7825 */ /* 0x044fe200078e022e */
[----:B-1----:R-:W1:Y:S03]  /*2af30*/  LDC R63, c[0x0][0x230] ;  /* 0x00008c00ff3f7b82 */ /* 0x002e660000000800 */
[----:B----4-:R-:W-:Y:S01]  /*2af40*/  IMAD.WIDE R22, R2, 0x4, R102 ;  /* 0x0000000402167825 */ /* 0x010fe200078e0266 */
[----:B------:R2:W-:Y:S04]  /*2af50*/  STL.64 [R1+0x1598], R46 ;  /* 0x0015982e01007387 */ /* 0x0005e80000100a00 */
[----:B------:R-:W4:Y:S01]  /*2af60*/  LDL.LU.64 R102, [R1+0x620] ;  /* 0x0006200001667983 */ /* 0x000f220000300a00 */
[----:B------:R-:W-:Y:S01]  /*2af70*/  VIADD R157, R54, 0xfffffeaf ;  /* 0xfffffeaf369d7836 */ /* 0x000fe20000000000 */
[----:B------:R-:W-:Y:S01]  /*2af80*/  ISETP.GE.U32.AND P4, PT, R252, 0x7ffffe55, PT ;  /* 0x7ffffe55fc00780c */ /* 0x000fe20003f86070 */
[----:B------:R-:W4:Y:S01]  /*2af90*/  LDC R62, c[0x0][0x230] ;  /* 0x00008c00ff3e7b82 */ /* 0x000f220000000800 */
[----:B------:R1:W-:Y:S04]  /*2afa0*/  STL.64 [R1+0x15a0], R22 ;  /* 0x0015a01601007387 */ /* 0x0003e80000100a00 */
[----:B------:R-:W4:Y:S03]  /*2afb0*/  LDL.LU.64 R54, [R1+0x618] ;  /* 0x0006180001367983 */ /* 0x000f260000300a00 */
[----:B------:R-:W4:Y:S01]  /*2afc0*/  LDC R252, c[0x0][0x230] ;  /* 0x00008c00fffc7b82 */ /* 0x000f220000000800 */
[----:B------:R-:W4:Y:S04]  /*2afd0*/  LDL.LU.64 R78, [R1+0x610] ;  /* 0x00061000014e7983 */ /* 0x000f280000300a00 */
[----:B------:R-:W-:Y:S04]  /*2afe0*/  LDGSTS.E [R8+-0x47ff8], desc[UR8][R46.64], !P3 ;  /* 0xb80080002e087fae */ /* 0x000fe8000d921848 */
[----:B------:R1:W-:Y:S04]  /*2aff0*/  LDGSTS.E [R7+-0x43ff8], desc[UR8][R22.64], !P3 ;  /* 0xbc00800016077fae */ /* 0x0003e8000d921848 */
[----:B--2---:R-:W2:Y:S01]  /*2b000*/  LDL.LU.64 R46, [R1+0x608] ;  /* 0x00060800012e7983 */ /* 0x004ea20000300a00 */
[----:B------:R-:W-:-:S02]  /*2b010*/  ISETP.GE.U32.AND P3, PT, R157, 0x7ffffe70, PT ;  /* 0x7ffffe709d00780c */ /* 0x000fc40003f66070 */
[C---:B------:R-:W-:Y:S01]  /*2b020*/  IADD3 R157, R9.reuse, 0x100000, RZ ;  /* 0x00100000099d7810 */ /* 0x040fe20007ffe0ff */
[----:B------:R-:W-:Y:S02]  /*2b030*/  VIADD R9, R9, 0x100000 ;  /* 0x0010000009097836 */ /* 0x000fe40000000000 */
[----:B------:R-:W-:-:S05]  /*2b040*/  IMAD.WIDE R86, R2, 0x4, R86 ;  /* 0x0000000402567825 */ /* 0x000fca00078e0256 */
[----:B------:R1:W-:Y:S04]  /*2b050*/  STL.64 [R1+0x15a8], R86 ;  /* 0x0015a85601007387 */ /* 0x0003e80000100a00 */
[----:B------:R1:W-:Y:S01]  /*2b060*/  LDGSTS.E [R157+-0x4fff4], desc[UR8][R86.64], !P4 ;  /* 0xb000c000569d7fae */ /* 0x0003e2000e121848 */
[----:B---3--:R-:W-:-:S04]  /*2b070*/  IMAD.WIDE R70, R2, 0x4, R70 ;  /* 0x0000000402467825 */ /* 0x008fc800078e0246 */
[C---:B------:R-:W-:Y:S01]  /*2b080*/  IMAD.WIDE R38, R2.reuse, 0x4, R38 ;  /* 0x0000000402267825 */ /* 0x040fe200078e0226 */
[----:B------:R3:W-:Y:S04]  /*2b090*/  STL.64 [R1+0x15b0], R70 ;  /* 0x0015b04601007387 */ /* 0x0007e80000100a00 */
[----:B------:R3:W-:Y:S04]  /*2b0a0*/  STL.64 [R1+0x15b8], R38 ;  /* 0x0015b82601007387 */ /* 0x0007e80000100a00 */
[----:B------:R-:W-:Y:S04]  /*2b0b0*/  LDGSTS.E [R8+-0x4bff4], desc[UR8][R70.64], !P4 ;  /* 0xb400c00046087fae */ /* 0x000fe8000e121848 */
[----:B------:R-:W-:Y:S01]  /*2b0c0*/  LDGSTS.E [R7+-0x47ff4], desc[UR8][R38.64], !P4 ;  /* 0xb800c00026077fae */ /* 0x000fe2000e121848 */
[----:B-1----:R-:W-:-:S03]  /*2b0d0*/  IMAD.WIDE R22, R2, 0x4, R94 ;  /* 0x0000000402167825 */ /* 0x002fc600078e025e */
[----:B------:R-:W2:Y:S04]  /*2b0e0*/  LDL.LU.64 R94, [R1+0x600] ;  /* 0x00060000015e7983 */ /* 0x000ea80000300a00 */
[----:B------:R2:W-:Y:S04]  /*2b0f0*/  STL.64 [R1+0x15c0], R22 ;  /* 0x0015c01601007387 */ /* 0x0005e80000100a00 */
[----:B------:R-:W2:Y:S04]  /*2b100*/  LDL.LU.64 R86, [R1+0x5f8] ;  /* 0x0005f80001567983 */ /* 0x000ea80000300a00 */
[----:B---3--:R-:W3:Y:S04]  /*2b110*/  LDL.LU.64 R70, [R1+0x5f0] ;  /* 0x0005f00001467983 */ /* 0x008ee80000300a00 */
[----:B------:R-:W3:Y:S01]  /*2b120*/  LDL.LU.64 R38, [R1+0x5e8] ;  /* 0x0005e80001267983 */ /* 0x000ee20000300a00 */
[----:B------:R-:W-:-:S03]  /*2b130*/  VIADD R157, R63, 0xfffffeae ;  /* 0xfffffeae3f9d7836 */ /* 0x000fc60000000000 */
[----:B------:R1:W-:Y:S02]  /*2b140*/  LDGSTS.E [R9+-0x43ff4], desc[UR8][R22.64], !P4 ;  /* 0xbc00c00016097fae */ /* 0x0003e4000e121848 */
[----:B------:R-:W-:Y:S01]  /*2b150*/  ISETP.GE.U32.AND P4, PT, R157, 0x7ffffe6f, PT ;  /* 0x7ffffe6f9d00780c */ /* 0x000fe20003f86070 */
[----:B------:R-:W-:Y:S02]  /*2b160*/  VIADD R157, R10, 0x100000 ;  /* 0x001000000a9d7836 */ /* 0x000fe40000000000 */
[----:B----4-:R-:W-:Y:S01]  /*2b170*/  IMAD.WIDE R102, R2, 0x4, R102 ;  /* 0x0000000402667825 */ /* 0x010fe200078e0266 */
[----:B-1----:R-:W-:-:S04]  /*2b180*/  IADD3 R9, R10, 0x100000, RZ ;  /* 0x001000000a097810 */ /* 0x002fc80007ffe0ff */
[----:B------:R-:W-:Y:S01]  /*2b190*/  STL.64 [R1+0xe38], R102 ;  /* 0x000e386601007387 */ /* 0x000fe20000100a00 */
[----:B------:R-:W-:-:S03]  /*2b1a0*/  IMAD.WIDE R54, R2, 0x4, R54 ;  /* 0x0000000402367825 */ /* 0x000fc600078e0236 */
[----:B------:R1:W-:Y:S01]  /*2b1b0*/  LDGSTS.E [R157+-0x60000], desc[UR8][R102.64], !P5 ;  /* 0xa0000000669d7fae */ /* 0x0003e2000e921848 */
[----:B------:R-:W-:-:S03]  /*2b1c0*/  IMAD.WIDE R78, R2, 0x4, R78 ;  /* 0x00000004024e7825 */ /* 0x000fc600078e024e */
[----:B------:R-:W-:Y:S01]  /*2b1d0*/  LDGSTS.E [R9+-0x5c000], desc[UR8][R54.64], !P5 ;  /* 0xa400000036097fae */ /* 0x000fe2000e921848 */
[----:B------:R-:W-:Y:S02]  /*2b1e0*/  VIADD R8, R10, 0x100000 ;  /* 0x001000000a087836 */ /* 0x000fe40000000000 */
[----:B--2---:R-:W-:-:S03]  /*2b1f0*/  IMAD.WIDE R22, R2, 0x4, R46 ;  /* 0x0000000402167825 */ /* 0x004fc600078e022e */
[----:B------:R-:W-:Y:S04]  /*2b200*/  LDGSTS.E [R8+-0x58000], desc[UR8][R78.64], !P5 ;  /* 0xa80000004e087fae */ /* 0x000fe8000e921848 */
[----:B------:R-:W2:Y:S01]  /*2b210*/  LDL.LU.64 R46, [R1+0x5e0] ;  /* 0x0005e000012e7983 */ /* 0x000ea20000300a00 */
[----:B-1----:R-:W-:-:S03]  /*2b220*/  VIADD R157, R62, 0xfffffead ;  /* 0xfffffead3e9d7836 */ /* 0x002fc60000000000 */
[----:B------:R1:W-:Y:S04]  /*2b230*/  STL.64 [R1+0xe58], R54 ;  /* 0x000e583601007387 */ /* 0x0003e80000100a00 */
[----:B------:R4:W-:Y:S04]  /*2b240*/  STL.64 [R1+0xe80], R78 ;  /* 0x000e804e01007387 */ /* 0x0009e80000100a00 */
[----:B------:R4:W-:Y:S04]  /*2b250*/  STL.64 [R1+0xeb0], R22 ;  /* 0x000eb01601007387 */ /* 0x0009e80000100a00 */
[----:B------:R-:W2:Y:S04]  /*2b260*/  LDL.LU.64 R62, [R1+0x5d8] ;  /* 0x0005d800013e7983 */ /* 0x000ea80000300a00 */
[----:B-1----:R-:W2:Y:S04]  /*2b270*/  LDL.LU.64 R54, [R1+0x5d0] ;  /* 0x0005d00001367983 */ /* 0x002ea80000300a00 */
[----:B----4-:R-:W4:Y:S01]  /*2b280*/  LDL.LU.64 R78, [R1+0x5c8] ;  /* 0x0005c800014e7983 */ /* 0x010f220000300a00 */
[----:B------:R-:W-:-:S03]  /*2b290*/  VIADD R7, R10, 0x100000 ;  /* 0x001000000a077836 */ /* 0x000fc60000000000 */
[----:B------:R-:W4:Y:S04]  /*2b2a0*/  LDL.LU.64 R102, [R1+0x5c0] ;  /* 0x0005c00001667983 */ /* 0x000f280000300a00 */
[----:B------:R1:W-:Y:S01]  /*2b2b0*/  LDGSTS.E [R7+-0x54000], desc[UR8][R22.64], !P5 ;  /* 0xac00000016077fae */ /* 0x0003e2000e921848 */
[----:B------:R-:W-:Y:S02]  /*2b2c0*/  ISETP.GE.U32.AND P5, PT, R157, 0x7ffffe6e, PT ;  /* 0x7ffffe6e9d00780c */ /* 0x000fe40003fa6070 */
[----:B------:R-:W-:Y:S01]  /*2b2d0*/  IADD3 R157, R10, 0x100000, RZ ;  /* 0x001000000a9d7810 */ /* 0x000fe20007ffe0ff */
[----:B-1----:R-:W1:Y:S08]  /*2b2e0*/  LDC R22, c[0x0][0x230] ;  /* 0x00008c00ff167b82 */ /* 0x002e700000000800 */
[----:B------:R-:W1:Y:S01]  /*2b2f0*/  LDC R23, c[0x0][0x230] ;  /* 0x00008c00ff177b82 */ /* 0x000e620000000800 */
[----:B------:R-:W-:-:S04]  /*2b300*/  IMAD.WIDE R94, R2, 0x4, R94 ;  /* 0x00000004025e7825 */ /* 0x000fc800078e025e */
[C---:B------:R-:W-:Y:S01]  /*2b310*/  IMAD.WIDE R86, R2.reuse, 0x4, R86 ;  /* 0x0000000402567825 */ /* 0x040fe200078e0256 */
[----:B------:R1:W-:Y:S03]  /*2b320*/  STL.64 [R1+0xee8], R94 ;  /* 0x000ee85e01007387 */ /* 0x0003e60000100a00 */
[C---:B---3--:R-:W-:Y:S01]  /*2b330*/  IMAD.WIDE R70, R2.reuse, 0x4, R70 ;  /* 0x0000000402467825 */ /* 0x048fe200078e0246 */
[----:B------:R3:W-:Y:S03]  /*2b340*/  STL.64 [R1+0xf20], R86 ;  /* 0x000f205601007387 */ /* 0x0007e60000100a00 */
[----:B------:R-:W-:Y:S01]  /*2b350*/  IMAD.WIDE R38, R2, 0x4, R38 ;  /* 0x0000000402267825 */ /* 0x000fe200078e0226 */
[----:B------:R3:W-:Y:S04]  /*2b360*/  STL.64 [R1+0xf58], R70 ;  /* 0x000f584601007387 */ /* 0x0007e80000100a00 */
[----:B------:R3:W-:Y:S04]  /*2b370*/  LDGSTS.E [R157+-0x5fffc], desc[UR8][R94.64], !P6 ;  /* 0xa00040005e9d7fae */ /* 0x0007e8000f121848 */
[----:B------:R3:W-:Y:S04]  /*2b380*/  STL.64 [R1+0xf90], R38 ;  /* 0x000f902601007387 */ /* 0x0007e80000100a00 */
[----:B------:R-:W-:Y:S04]  /*2b390*/  LDGSTS.E [R9+-0x5bffc], desc[UR8][R86.64], !P6 ;  /* 0xa400400056097fae */ /* 0x000fe8000f121848 */
[----:B-1----:R-:W4:Y:S04]  /*2b3a0*/  LDL.LU.64 R94, [R1+0x5b8] ;  /* 0x0005b800015e7983 */ /* 0x002f280000300a00 */
[----:B------:R-:W-:Y:S04]  /*2b3b0*/  LDGSTS.E [R8+-0x57ffc], desc[UR8][R70.64], !P6 ;  /* 0xa800400046087fae */ /* 0x000fe8000f121848 */
[----:B---3--:R-:W3:Y:S04]  /*2b3c0*/  LDL.LU.64 R86, [R1+0x5b0] ;  /* 0x0005b00001567983 */ /* 0x008ee80000300a00 */
[----:B------:R-:W-:Y:S04]  /*2b3d0*/  LDGSTS.E [R7+-0x53ffc], desc[UR8][R38.64], !P6 ;  /* 0xac00400026077fae */ /* 0x000fe8000f121848 */
[----:B------:R-:W3:Y:S01]  /*2b3e0*/  LDL.LU.64 R70, [R1+0x5a8] ;  /* 0x0005a80001467983 */ /* 0x000ee20000300a00 */
[----:B------:R-:W-:-:S03]  /*2b3f0*/  VIADD R157, R252, 0xfffffeac ;  /* 0xfffffeacfc9d7836 */ /* 0x000fc60000000000 */
[----:B------:R-:W3:Y:S01]  /*2b400*/  LDL.LU.64 R38, [R1+0x598] ;  /* 0x0005980001267983 */ /* 0x000ee20000300a00 */
[----:B--2---:R-:W-:Y:S01]  /*2b410*/  IMAD.WIDE R46, R2, 0x4, R46 ;  /* 0x00000004022e7825 */ /* 0x004fe200078e022e */
[----:B------:R-:W-:-:S04]  /*2b420*/  ISETP.GE.U32.AND P6, PT, R157, 0x7ffffe6d, PT ;  /* 0x7ffffe6d9d00780c */ /* 0x000fc80003fc6070 */
[----:B------:R1:W-:Y:S01]  /*2b430*/  STL.64 [R1+0xfc8], R46 ;  /* 0x000fc82e01007387 */ /* 0x0003e20000100a00 */
[----:B------:R-:W-:-:S03]  /*2b440*/  VIADD R157, R10, 0x100000 ;  /* 0x001000000a9d7836 */ /* 0x000fc60000000000 */
[----:B------:R-:W-:Y:S01]  /*2b450*/  LDGSTS.E [R7+-0x5fff8], desc[UR8][R46.64], !P1 ;  /* 0xa00080002e077fae */ /* 0x000fe2000c921848 */
[----:B------:R-:W-:-:S03]  /*2b460*/  IMAD.WIDE R62, R2, 0x4, R62 ;  /* 0x00000004023e7825 */ /* 0x000fc600078e023e */
[----:B-1----:R-:W2:Y:S01]  /*2b470*/  LDL.LU.64 R46, [R1+0x590] ;  /* 0x00059000012e7983 */ /* 0x002ea20000300a00 */
[----:B------:R-:W-:-:S04]  /*2b480*/  IMAD.WIDE R54, R2, 0x4, R54 ;  /* 0x0000000402367825 */ /* 0x000fc800078e0236 */
[C---:B----4-:R-:W-:Y:S01]  /*2b490*/  IMAD.WIDE R78, R2.reuse, 0x4, R78 ;  /* 0x00000004024e7825 */ /* 0x050fe200078e024e */
[----:B------:R-:W-:Y:S04]  /*2b4a0*/  STL.64 [R1+0x1000], R62 ;  /* 0x0010003e01007387 */ /* 0x000fe80000100a00 */
[----:B------:R-:W-:Y:S04]  /*2b4b0*/  LDGSTS.E [R157+-0x5bff8], desc[UR8][R62.64], !P1 ;  /* 0xa40080003e9d7fae */ /* 0x000fe8000c921848 */
[----:B------:R1:W-:Y:S04]  /*2b4c0*/  STL.64 [R1+0x1038], R54 ;  /* 0x0010383601007387 */ /* 0x0003e80000100a00 */
[----:B------:R-:W-:Y:S01]  /*2b4d0*/  LDGSTS.E [R9+-0x57ff8], desc[UR8][R54.64], !P1 ;  /* 0xa800800036097fae */ /* 0x000fe2000c921848 */
[----:B------:R-:W-:-:S03]  /*2b4e0*/  IMAD.WIDE R102, R2, 0x4, R102 ;  /* 0x0000000402667825 */ /* 0x000fc600078e0266 */
[----:B------:R4:W-:Y:S04]  /*2b4f0*/  LDGSTS.E [R8+-0x53ff8], desc[UR8][R78.64], !P1 ;  /* 0xac0080004e087fae */ /* 0x0009e8000c921848 */
[----:B------:R-:W-:Y:S04]  /*2b500*/  LDGSTS.E [R7+-0x5fff4], desc[UR8][R102.64], !P2 ;  /* 0xa000c00066077fae */ /* 0x000fe8000d121848 */
[----:B-1----:R-:W2:Y:S04]  /*2b510*/  LDL.LU.64 R54, [R1+0x580] ;  /* 0x0005800001367983 */ /* 0x002ea80000300a00 */
[----:B------:R4:W-:Y:S04]  /*2b520*/  STL.64 [R1+0x1220], R78 ;  /* 0x0012204e01007387 */ /* 0x0009e80000100a00 */
[----:B------:R-:W2:Y:S04]  /*2b530*/  LDL.LU.64 R62, [R1+0x578] ;  /* 0x00057800013e7983 */ /* 0x000ea80000300a00 */
[----:B------:R1:W-:Y:S01]  /*2b540*/  STL.64 [R1+0x1228], R102 ;  /* 0x0012286601007387 */ /* 0x0003e20000100a00 */
[----:B----4-:R-:W4:Y:S01]  /*2b550*/  LDC R78, c[0x0][0x230] ;  /* 0x00008c00ff4e7b82 */ /* 0x010f220000000800 */
[----:B------:R-:W-:-:S05]  /*2b560*/  VIADD R8, R22, 0xfffffe93 ;  /* 0xfffffe9316087836 */ /* 0x000fca0000000000 */
[----:B------:R-:W-:Y:S02]  /*2b570*/  ISETP.GE.U32.AND P1, PT, R8, 0x7ffffe54, PT ;  /* 0x7ffffe540800780c */ /* 0x000fe40003f26070 */
[C---:B------:R-:W-:Y:S01]  /*2b580*/  IADD3 R252, R10.reuse, 0x100000, RZ ;  /* 0x001000000afc7810 */ /* 0x040fe20007ffe0ff */
[----:B------:R-:W-:Y:S01]  /*2b590*/  VIADD R8, R10, 0x100000 ;  /* 0x001000000a087836 */ /* 0x000fe20000000000 */
[----:B------:R-:W4:Y:S01]  /*2b5a0*/  LDC R22, c[0x0][0x230] ;  /* 0x00008c00ff167b82 */ /* 0x000f220000000800 */
[----:B------:R-:W-:-:S05]  /*2b5b0*/  IMAD.WIDE R154, R2, 0x4, R94 ;  /* 0x00000004029a7825 */ /* 0x000fca00078e025e */
[----:B------:R-:W-:Y:S01]  /*2b5c0*/  STL.64 [R1+0x1230], R154 ;  /* 0x0012309a01007387 */ /* 0x000fe20000100a00 */
[----:B---3--:R-:W-:-:S03]  /*2b5d0*/  IMAD.WIDE R126, R2, 0x4, R86 ;  /* 0x00000004027e7825 */ /* 0x008fc600078e0256 */
[----:B------:R-:W-:Y:S04]  /*2b5e0*/  LDGSTS.E [R252+-0x5bff4], desc[UR8][R154.64], !P2 ;  /* 0xa400c0009afc7fae */ /* 0x000fe8000d121848 */
[----:B------:R4:W-:Y:S01]  /*2b5f0*/  LDGSTS.E [R157+-0x57ff4], desc[UR8][R126.64], !P2 ;  /* 0xa800c0007e9d7fae */ /* 0x0009e2000d121848 */
[----:B------:R-:W-:-:S05]  /*2b600*/  IMAD.WIDE R118, R2, 0x4, R70 ;  /* 0x0000000402767825 */ /* 0x000fca00078e0246 */
[----:B------:R3:W-:Y:S01]  /*2b610*/  LDGSTS.E [R9+-0x53ff4], desc[UR8][R118.64], !P2 ;  /* 0xac00c00076097fae */ /* 0x0007e2000d121848 */
[----:B------:R-:W-:-:S03]  /*2b620*/  IMAD.WIDE R110, R2, 0x4, R38 ;  /* 0x00000004026e7825 */ /* 0x000fc600078e0226 */
[----:B------:R-:W3:Y:S04]  /*2b630*/  LDL.LU.64 R38, [R1+0x568] ;  /* 0x0005680001267983 */ /* 0x000ee80000300a00 */
[----:B------:R-:W-:Y:S04]  /*2b640*/  STL.64 [R1+0x1238], R126 ;  /* 0x0012387e01007387 */ /* 0x000fe80000100a00 */
[----:B-1----:R-:W3:Y:S04]  /*2b650*/  LDL.LU.64 R102, [R1+0x560] ;  /* 0x0005600001667983 */ /* 0x002ee80000300a00 */
[----:B------:R-:W-:Y:S04]  /*2b660*/  STL.64 [R1+0x1240], R118 ;  /* 0x0012407601007387 */ /* 0x000fe80000100a00 */
[----:B------:R-:W3:Y:S04]  /*2b670*/  LDL.LU.64 R94, [R1+0x550] ;  /* 0x00055000015e7983 */ /* 0x000ee80000300a00 */
[----:B------:R-:W-:Y:S04]  /*2b680*/  STL.64 [R1+0x15c8], R110 ;  /* 0x0015c86e01007387 */ /* 0x000fe80000100a00 */
[----:B------:R-:W3:Y:S01]  /*2b690*/  LDL.LU.64 R70, [R1+0x548] ;  /* 0x0005480001467983 */ /* 0x000ee20000300a00 */
[----:B--2---:R-:W-:-:S03]  /*2b6a0*/  IMAD.WIDE R86, R2, 0x4, R46 ;  /* 0x0000000402567825 */ /* 0x004fc600078e022e */
[----:B------:R-:W2:Y:S01]  /*2b6b0*/  LDL.LU.64 R46, [R1+0x538] ;  /* 0x00053800012e7983 */ /* 0x000ea20000300a00 */
[----:B----4-:R-:W-:-:S03]  /*2b6c0*/  VIADD R157, R78, 0xfffffe92 ;  /* 0xfffffe924e9d7836 */ /* 0x010fc60000000000 */
[----:B------:R-:W-:Y:S04]  /*2b6d0*/  STL.64 [R1+0x15d0], R86 ;  /* 0x0015d05601007387 */ /* 0x000fe80000100a00 */
[----:B------:R-:W-:Y:S04]  /*2b6e0*/  LDGSTS.E [R8+-0x50000], desc[UR8][R110.64], !P1 ;  /* 0xb00000006e087fae */ /* 0x000fe8000c921848 */
[----:B------:R-:W-:Y:S01]  /*2b6f0*/  LDGSTS.E [R7+-0x4c000], desc[UR8][R86.64], !P1 ;  /* 0xb400000056077fae */ /* 0x000fe2000c921848 */
[----:B------:R-:W-:-:S05]  /*2b700*/  IMAD.WIDE R54, R2, 0x4, R54 ;  /* 0x0000000402367825 */ /* 0x000fca00078e0236 */
[----:B------:R1:W-:Y:S01]  /*2b710*/  STL.64 [R1+0x15d8], R54 ;  /* 0x0015d83601007387 */ /* 0x0003e20000100a00 */
[----:B------:R-:W-:-:S03]  /*2b720*/  IMAD.WIDE R62, R2, 0x4, R62 ;  /* 0x00000004023e7825 */ /* 0x000fc600078e023e */
[----:B------:R-:W4:Y:S04]  /*2b730*/  LDL.LU.64 R78, [R1+0x530] ;  /* 0x00053000014e7983 */ /* 0x000f280000300a00 */
[----:B------:R3:W-:Y:S04]  /*2b740*/  STL.64 [R1+0x15e0], R62 ;  /* 0x0015e03e01007387 */ /* 0x0007e80000100a00 */
[----:B------:R-:W-:Y:S04]  /*2b750*/  LDGSTS.E [R8+-0x48000], desc[UR8][R54.64], !P1 ;  /* 0xb800000036087fae */ /* 0x000fe8000c921848 */
[----:B------:R3:W-:Y:S04]  /*2b760*/  LDGSTS.E [R7+-0x44000], desc[UR8][R62.64], !P1 ;  /* 0xbc0000003e077fae */ /* 0x0007e8000c921848 */
[----:B-1----:R-:W4:Y:S04]  /*2b770*/  LDL.LU.64 R54, [R1+0x520] ;  /* 0x0005200001367983 */ /* 0x002f280000300a00 */
[----:B------:R-:W4:Y:S01]  /*2b780*/  LDL.LU.64 R86, [R1+0x518] ;  /* 0x0005180001567983 */ /* 0x000f220000300a00 */
[----:B------:R-:W-:Y:S01]  /*2b790*/  ISETP.GE.U32.AND P1, PT, R157, 0x7ffffe53, PT ;  /* 0x7ffffe539d00780c */ /* 0x000fe20003f26070 */
[----:B---3--:R-:W-:Y:S01]  /*2b7a0*/  VIADD R9, R23, 0xfffffe91 ;  /* 0xfffffe9117097836 */ /* 0x008fe20000000000 */
[C---:B------:R-:W-:Y:S01]  /*2b7b0*/  IADD3 R157, R10.reuse, 0x100000, RZ ;  /* 0x001000000a9d7810 */ /* 0x040fe20007ffe0ff */
[----:B------:R-:W1:Y:S03]  /*2b7c0*/  LDC R62, c[0x0][0x230] ;  /* 0x00008c00ff3e7b82 */ /* 0x000e660000000800 */
[----:B------:R-:W-:Y:S01]  /*2b7d0*/  ISETP.GE.U32.AND P2, PT, R9, 0x7ffffe52, PT ;  /* 0x7ffffe520900780c */ /* 0x000fe20003f46070 */
[----:B------:R-:W-:-:S02]  /*2b7e0*/  VIADD R9, R10, 0x100000 ;  /* 0x001000000a097836 */ /* 0x000fc40000000000 */
[----:B------:R-:W-:-:S04]  /*2b7f0*/  IMAD.WIDE R38, R2, 0x4, R38 ;  /* 0x0000000402267825 */ /* 0x000fc800078e0226 */
[C---:B------:R-:W-:Y:S01]  /*2b800*/  IMAD.WIDE R102, R2.reuse, 0x4, R102 ;  /* 0x0000000402667825 */ /* 0x040fe200078e0266 */
[----:B------:R3:W-:Y:S04]  /*2b810*/  STL.64 [R1+0x15e8], R38 ;  /* 0x0015e82601007387 */ /* 0x0007e80000100a00 */
[----:B------:R1:W-:Y:S01]  /*2b820*/  STL.64 [R1+0x15f0], R102 ;  /* 0x0015f06601007387 */ /* 0x0003e20000100a00 */
[----:B------:R-:W-:-:S03]  /*2b830*/  IMAD.WIDE R118, R2, 0x4, R94 ;  /* 0x0000000402767825 */ /* 0x000fc600078e025e */
[----:B------:R3:W-:Y:S04]  /*2b840*/  LDGSTS.E [R252+-0x4fffc], desc[UR8][R38.64], !P1 ;  /* 0xb000400026fc7fae */ /* 0x0007e8000c921848 */
[----:B------:R1:W-:Y:S01]  /*2b850*/  LDGSTS.E [R157+-0x4bffc], desc[UR8][R102.64], !P1 ;  /* 0xb4004000669d7fae */ /* 0x0003e2000c921848 */
[----:B------:R-:W-:-:S03]  /*2b860*/  IMAD.WIDE R110, R2, 0x4, R70 ;  /* 0x00000004026e7825 */ /* 0x000fc600078e0246 */
[----:B------:R-:W-:Y:S01]  /*2b870*/  LDGSTS.E [R9+-0x47ffc], desc[UR8][R118.64], !P1 ;  /* 0xb800400076097fae */ /* 0x000fe2000c921848 */
[----:B--2---:R-:W-:-:S03]  /*2b880*/  IMAD.WIDE R94, R2, 0x4, R46 ;  /* 0x00000004025e7825 */ /* 0x004fc600078e022e */
[----:B------:R-:W2:Y:S01]  /*2b890*/  LDL.LU.64 R70, [R1+0x508] ;  /* 0x0005080001467983 */ /* 0x000ea20000300a00 */
[----:B---3--:R-:W3:Y:S03]  /*2b8a0*/  LDC R252, c[0x0][0x230] ;  /* 0x00008c00fffc7b82 */ /* 0x008ee60000000800 */
[----:B------:R-:W-:Y:S04]  /*2b8b0*/  STL.64 [R1+0x15f8], R118 ;  /* 0x0015f87601007387 */ /* 0x000fe80000100a00 */
[----:B------:R-:W-:Y:S04]  /*2b8c0*/  STL.64 [R1+0x1600], R110 ;  /* 0x0016006e01007387 */ /* 0x000fe80000100a00 */
[----:B------:R-:W3:Y:S04]  /*2b8d0*/  LDL.LU.64 R46, [R1+0x500] ;  /* 0x00050000012e7983 */ /* 0x000ee80000300a00 */
[----:B------:R4:W-:Y:S04]  /*2b8e0*/  STL.64 [R1+0x1608], R94 ;  /* 0x0016085e01007387 */ /* 0x0009e80000100a00 */
[----:B------:R-:W3:Y:S04]  /*2b8f0*/  LDL.LU.64 R38, [R1+0x4f0] ;  /* 0x0004f00001267983 */ /* 0x000ee80000300a00 */
[----:B-1----:R-:W3:Y:S01]  /*2b900*/  LDL.LU.64 R102, [R1+0x4e8] ;  /* 0x0004e80001667983 */ /* 0x002ee20000300a00 */
[----:B------:R-:W-:-:S03]  /*2b910*/  VIADD R157, R22, 0xfffffe90 ;  /* 0xfffffe90169d7836 */ /* 0x000fc60000000000 */
[----:B------:R-:W-:Y:S04]  /*2b920*/  LDGSTS.E [R8+-0x43ffc], desc[UR8][R110.64], !P1 ;  /* 0xbc0040006e087fae */ /* 0x000fe8000c921848 */
[----:B------:R-:W-:Y:S01]  /*2b930*/  LDGSTS.E [R7+-0x4fff8], desc[UR8][R94.64], !P2 ;  /* 0xb00080005e077fae */ /* 0x000fe2000d121848 */
[----:B----4-:R-:W-:-:S05]  /*2b940*/  IMAD.WIDE R78, R2, 0x4, R78 ;  /* 0x00000004024e7825 */ /* 0x010fca00078e024e */
[----:B------:R1:W-:Y:S04]  /*2b950*/  STL.64 [R1+0x1610], R78 ;  /* 0x0016104e01007387 */ /* 0x0003e80000100a00 */
[----:B------:R4:W-:Y:S01]  /*2b960*/  LDGSTS.E [R9+-0x4bff8], desc[UR8][R78.64], !P2 ;  /* 0xb40080004e097fae */ /* 0x0009e2000d121848 */
[----:B------:R-:W-:-:S04]  /*2b970*/  IMAD.WIDE R54, R2, 0x4, R54 ;  /* 0x0000000402367825 */ /* 0x000fc800078e0236 */
[----:B------:R-:W-:Y:S01]  /*2b980*/  IMAD.WIDE R22, R2, 0x4, R86 ;  /* 0x0000000402167825 */ /* 0x000fe200078e0256 */
[----:B------:R4:W-:Y:S04]  /*2b990*/  STL.64 [R1+0x1618], R54 ;  /* 0x0016183601007387 */ /* 0x0009e80000100a00 */
[----:B------:R-:W3:Y:S04]  /*2b9a0*/  LDL.LU.64 R94, [R1+0x4e0] ;  /* 0x0004e000015e7983 */ /* 0x000ee80000300a00 */
[----:B------:R-:W-:Y:S04]  /*2b9b0*/  STL.64 [R1+0x1620], R22 ;  /* 0x0016201601007387 */ /* 0x000fe80000100a00 */
[----:B------:R-:W3:Y:S04]  /*2b9c0*/  LDL.LU.64 R86, [R1+0x4d0] ;  /* 0x0004d00001567983 */ /* 0x000ee80000300a00 */
[----:B-1----:R-:W3:Y:S04]  /*2b9d0*/  LDL.LU.64 R78, [R1+0x4c0] ;  /* 0x0004c000014e7983 */ /* 0x002ee80000300a00 */
[----:B------:R-:W-:Y:S01]  /*2b9e0*/  LDGSTS.E [R8+-0x47ff8], desc[UR8][R54.64], !P2 ;  /* 0xb800800036087fae */ /* 0x000fe2000d121848 */
[----:B------:R-:W-:Y:S01]  /*2b9f0*/  ISETP.GE.U32.AND P1, PT, R157, 0x7ffffe51, PT ;  /* 0x7ffffe519d00780c */ /* 0x000fe20003f26070 */
[----:B----4-:R-:W-:Y:S01]  /*2ba00*/  VIADD R9, R62, 0xfffffeab ;  /* 0xfffffeab3e097836 */ /* 0x010fe20000000000 */
[----:B------:R-:W1:Y:S01]  /*2ba10*/  LDC R157, c[0x0][0x230] ;  /* 0x00008c00ff9d7b82 */ /* 0x000e620000000800 */
[----:B------:R4:W-:Y:S04]  /*2ba20*/  LDGSTS.E [R7+-0x43ff8], desc[UR8][R22.64], !P2 ;  /* 0xbc00800016077fae */ /* 0x0009e8000d121848 */
[----:B------:R-:W4:Y:S01]  /*2ba30*/  LDL.LU.64 R54, [R1+0x4a8] ;  /* 0x0004a80001367983 */ /* 0x000f220000300a00 */
[----:B------:R-:W-:-:S02]  /*2ba40*/  ISETP.GE.U32.AND P2, PT, R9, 0x7ffffe6c, PT ;  /* 0x7ffffe6c0900780c */ /* 0x000fc40003f46070 */
[----:B------:R-:W1:Y:S01]  /*2ba50*/  LDC R62, c[0x0][0x230] ;  /* 0x00008c00ff3e7b82 */ /* 0x000e620000000800 */
[C---:B------:R-:W-:Y:S01]  /*2ba60*/  IADD3 R9, R10.reuse, 0x100000, RZ ;  /* 0x001000000a097810 */ /* 0x040fe20007ffe0ff */
[----:B------:R-:W-:Y:S02]  /*2ba70*/  VIADD R10, R10, 0x100000 ;  /* 0x001000000a0a7836 */ /* 0x000fe40000000000 */
[----:B--2---:R-:W-:-:S05]  /*2ba80*/  IMAD.WIDE R70, R2, 0x4, R70 ;  /* 0x0000000402467825 */ /* 0x004fca00078e0246 */
[----:B------:R2:W-:Y:S04]  /*2ba90*/  STL.64 [R1+0x1628], R70 ;  /* 0x0016284601007387 */ /* 0x0005e80000100a00 */
[----:B------:R1:W-:Y:S01]  /*2baa0*/  LDGSTS.E [R9+-0x4fff4], desc[UR8][R70.64], !P1 ;  /* 0xb000c00046097fae */ /* 0x0003e2000c921848 */
[----:B---3--:R-:W-:-:S05]  /*2bab0*/  IMAD.WIDE R46, R2, 0x4, R46 ;  /* 0x00000004022e7825 */ /* 0x008fca00078e022e */
[----:B------:R3:W-:Y:S01]  /*2bac0*/  STL.64 [R1+0x1630], R46 ;  /* 0x0016302e01007387 */ /* 0x0007e20000100a00 */
[----:B------:R-:W-:-:S03]  /*2bad0*/  IMAD.WIDE R38, R2, 0x4, R38 ;  /* 0x0000000402267825 */ /* 0x000fc600078e0226 */
[----:B--2---:R-:W2:Y:S01]  /*2bae0*/  LDL.LU.64 R70, [R1+0x4a0] ;  /* 0x0004a00001467983 */ /* 0x004ea20000300a00 */
[----:B----4-:R-:W-:-:S03]  /*2baf0*/  IMAD.WIDE R22, R2, 0x4, R102 ;  /* 0x0000000402167825 */ /* 0x010fc600078e0266 */
[----:B------:R4:W-:Y:S04]  /*2bb00*/  STL.64 [R1+0x1638], R38 ;  /* 0x0016382601007387 */ /* 0x0009e80000100a00 */
[----:B------:R4:W-:Y:S04]  /*2bb10*/  STL.64 [R1+0x1640], R22 ;  /* 0x0016401601007387 */ /* 0x0009e80000100a00 */
[----:B------:R-:W-:Y:S04]  /*2bb20*/  LDGSTS.E [R8+-0x4bff4], desc[UR8][R46.64], !P1 ;  /* 0xb400c0002e087fae */ /* 0x000fe8000c921848 */
[----:B------:R4:W-:Y:S01]  /*2bb30*/  LDGSTS.E [R10+-0x47ff4], desc[UR8][R38.64], !P1 ;  /* 0xb800c000260a7fae */ /* 0x0009e2000c921848 */
[----:B-1----:R-:W-:-:S02]  /*2bb40*/  VIADD R9, R252, 0xfffffeaa ;  /* 0xfffffeaafc097836 */ /* 0x002fc40000000000 */
[----:B------:R-:W1:Y:S01]  /*2bb50*/  LDC R252, c[0x0][0x230] ;  /* 0x00008c00fffc7b82 */ /* 0x000e620000000800 */
[----:B------:R1:W-:Y:S04]  /*2bb60*/  LDGSTS.E [R7+-0x43ff4], desc[UR8][R22.64], !P1 ;  /* 0xbc00c00016077fae */ /* 0x0003e8000c921848 */
[----:B---3--:R-:W3:Y:S04]  /*2bb70*/  LDL.LU.64 R46, [R1+0x490] ;  /* 0x00049000012e7983 */ /* 0x008ee80000300a00 */
[----:B----4-:R-:W4:Y:S04]  /*2bb80*/  LDL.LU.64 R38, [R1+0x480] ;  /* 0x0004800001267983 */ /* 0x010f280000300a00 */
[----:B------:R-:W4:Y:S01]  /*2bb90*/  LDL.LU.64 R102, [R1+0x468] ;  /* 0x0004680001667983 */ /* 0x000f220000300a00 */
[----:B------:R-:W-:Y:S01]  /*2bba0*/  VIADD R10, R11, 0x100000 ;  /* 0x001000000b0a7836 */ /* 0x000fe20000000000 */
[----:B------:R-:W-:Y:S01]  /*2bbb0*/  ISETP.GE.U32.AND P1, PT, R9, 0x7ffffe6b, PT ;  /* 0x7ffffe6b0900780c */ /* 0x000fe20003f26070 */
[----:B------:R-:W-:-:S05]  /*2bbc0*/  IMAD.WIDE R94, R2, 0x4, R94 ;  /* 0x00000004025e7825 */ /* 0x000fca00078e025e */
[----:B------:R1:W-:Y:S01]  /*2bbd0*/  STL.64 [R1+0xe18], R94 ;  /* 0x000e185e01007387 */ /* 0x0003e20000100a00 */
[C---:B------:R-:W-:Y:S01]  /*2bbe0*/  IMAD.WIDE R86, R2.reuse, 0x4, R86 ;  /* 0x0000000402567825 */ /* 0x040fe200078e0256 */
[----:B------:R-:W-:Y:S02]  /*2bbf0*/  IADD3 R9, R11, 0x100000, RZ ;  /* 0x001000000b097810 */ /* 0x000fe40007ffe0ff */
[----:B------:R1:W-:Y:S01]  /*2bc00*/  LDGSTS.E [R10+-0x60000], desc[UR8][R94.64], !P3 ;  /* 0xa00000005e0a7fae */ /* 0x0003e2000d921848 */
[----:B------:R-:W-:-:S03]  /*2bc10*/  IMAD.WIDE R78, R2, 0x4, R78 ;  /* 0x00000004024e7825 */ /* 0x000fc600078e024e */
[----:B------:R-:W-:Y:S01]  /*2bc20*/  LDGSTS.E [R9+-0x5c000], desc[UR8][R86.64], !P3 ;  /* 0xa400000056097fae */ /* 0x000fe2000d921848 */
[----:B------:R-:W-:-:S05]  /*2bc30*/  VIADD R8, R11, 0x100000 ;  /* 0x001000000b087836 */ /* 0x000fca0000000000 */
[----:B------:R-:W-:Y:S01]  /*2bc40*/  LDGSTS.E [R8+-0x58000], desc[UR8][R78.64], !P3 ;  /* 0xa80000004e087fae */ /* 0x000fe2000d921848 */
[----:B-1----:R-:W-:-:S03]  /*2bc50*/  IMAD.WIDE R22, R2, 0x4, R54 ;  /* 0x0000000402167825 */ /* 0x002fc600078e0236 */
[----:B------:R-:W4:Y:S01]  /*2bc60*/  LDL.LU.64 R54, [R1+0x460] ;  /* 0x0004600001367983 */ /* 0x000f220000300a00 */
[----:B------:R-:W-:-:S03]  /*2bc70*/  VIADD R10, R62, 0xfffffea9 ;  /* 0xfffffea93e0a7836 */ /* 0x000fc60000000000 */
[----:B------:R-:W-:Y:S04]  /*2bc80*/  STL.64 [R1+0xe30], R86 ;  /* 0x000e305601007387 */ /* 0x000fe80000100a00 */
[----:B------:R1:W-:Y:S04]  /*2bc90*/  STL.64 [R1+0xe50], R78 ;  /* 0x000e504e01007387 */ /* 0x0003e80000100a00 */
[----:B------:R4:W-:Y:S04]  /*2bca0*/  STL.64 [R1+0xe78], R22 ;  /* 0x000e781601007387 */ /* 0x0009e80000100a00 */
[----:B------:R-:W4:Y:S04]  /*2bcb0*/  LDL.LU.64 R62, [R1+0x450] ;  /* 0x00045000013e7983 */ /* 0x000f280000300a00 */
[----:B------:R-:W4:Y:S04]  /*2bcc0*/  LDL.LU.64 R94, [R1+0x440] ;  /* 0x00044000015e7983 */ /* 0x000f280000300a00 */
[----:B-1----:R-:W4:Y:S01]  /*2bcd0*/  LDL.LU.64 R78, [R1+0x428] ;  /* 0x00042800014e7983 */ /* 0x002f220000300a00 */
[----:B------:R-:W-:-:S03]  /*2bce0*/  VIADD R7, R11, 0x100000 ;  /* 0x001000000b077836 */ /* 0x000fc60000000000 */
[----:B------:R-:W4:Y:S04]  /*2bcf0*/  LDL.LU.64 R86, [R1+0x420] ;  /* 0x0004200001567983 */ /* 0x000f280000300a00 */
[----:B------:R1:W-:Y:S01]  /*2bd00*/  LDGSTS.E [R7+-0x54000], desc[UR8][R22.64], !P3 ;  /* 0xac00000016077fae */ /* 0x0003e2000d921848 */
[----:B------:R-:W-:Y:S02]  /*2bd10*/  ISETP.GE.U32.AND P3, PT, R10, 0x7ffffe6a, PT ;  /* 0x7ffffe6a0a00780c */ /* 0x000fe40003f66070 */
[----:B------:R-:W-:Y:S01]  /*2bd20*/  IADD3 R10, R11, 0x100000, RZ ;  /* 0x001000000b0a7810 */ /* 0x000fe20007ffe0ff */
[----:B--2---:R-:W-:-:S05]  /*2bd30*/  IMAD.WIDE R70, R2, 0x4, R70 ;  /* 0x0000000402467825 */ /* 0x004fca00078e0246 */
[----:B------:R-:W-:Y:S04]  /*2bd40*/  STL.64 [R1+0xea8], R70 ;  /* 0x000ea84601007387 */ /* 0x000fe80000100a00 */
[----:B------:R2:W-:Y:S01]  /*2bd50*/  LDGSTS.E [R10+-0x5fffc], desc[UR8][R70.64], !P4 ;  /* 0xa0004000460a7fae */ /* 0x0005e2000e121848 */
[----:B---3--:R-:W-:-:S04]  /*2bd60*/  IMAD.WIDE R46, R2, 0x4, R46 ;  /* 0x00000004022e7825 */ /* 0x008fc800078e022e */
[C---:B----4-:R-:W-:Y:S01]  /*2bd70*/  IMAD.WIDE R38, R2.reuse, 0x4, R38 ;  /* 0x0000000402267825 */ /* 0x050fe200078e0226 */
[----:B------:R-:W-:Y:S03]  /*2bd80*/  STL.64 [R1+0xee0], R46 ;  /* 0x000ee02e01007387 */ /* 0x000fe60000100a00 */
[----:B-1----:R-:W-:Y:S01]  /*2bd90*/  IMAD.WIDE R22, R2, 0x4, R102 ;  /* 0x0000000402167825 */ /* 0x002fe200078e0266 */
[----:B------:R1:W-:Y:S04]  /*2bda0*/  STL.64 [R1+0xf18], R38 ;  /* 0x000f182601007387 */ /* 0x0003e80000100a00 */
[----:B------:R-:W-:Y:S04]  /*2bdb0*/  LDGSTS.E [R9+-0x5bffc], desc[UR8][R46.64], !P4 ;  /* 0xa40040002e097fae */ /* 0x000fe8000e121848 */
[----:B------:R-:W-:Y:S04]  /*2bdc0*/  STL.64 [R1+0xf50], R22 ;  /* 0x000f501601007387 */ /* 0x000fe80000100a00 */
[----:B------:R-:W-:Y:S01]  /*2bdd0*/  LDGSTS.E [R8+-0x57ffc], desc[UR8][R38.64], !P4 ;  /* 0xa800400026087fae */ /* 0x000fe2000e121848 */
[----:B--2---:R-:W-:-:S03]  /*2bde0*/  VIADD R10, R157, 0xfffffea8 ;  /* 0xfffffea89d0a7836 */ /* 0x004fc60000000000 */
[----:B------:R2:W-:Y:S04]  /*2bdf0*/  LDGSTS.E [R7+-0x53ffc], desc[UR8][R22.64], !P4 ;  /* 0xac00400016077fae */ /* 0x0005e8000e121848 */
[----:B-1----:R-:W3:Y:S04]  /*2be00*/  LDL.LU.64 R38, [R1+0x410] ;  /* 0x0004100001267983 */ /* 0x002ee80000300a00 */
[----:B------:R-:W4:Y:S04]  /*2be10*/  LDL.LU.64 R102, [R1+0x400] ;  /* 0x0004000001667983 */ /* 0x000f280000300a00 */
[----:B------:R-:W4:Y:S04]  /*2be20*/  LDL.LU.64 R70, [R1+0x3e8] ;  /* 0x0003e80001467983 */ /* 0x000f280000300a00 */
[----:B------:R-:W4:Y:S01]  /*2be30*/  LDL.LU.64 R46, [R1+0x3e0] ;  /* 0x0003e000012e7983 */ /* 0x000f220000300a00 */
[----:B------:R-:W-:Y:S01]  /*2be40*/  IMAD.WIDE R54, R2, 0x4, R54 ;  /* 0x0000000402367825 */ /* 0x000fe200078e0236 */
[----:B------:R-:W-:-:S04]  /*2be50*/  ISETP.GE.U32.AND P4, PT, R10, 0x7ffffe69, PT ;  /* 0x7ffffe690a00780c */ /* 0x000fc80003f86070 */
[----:B------:R1:W-:Y:S04]  /*2be60*/  STL.64 [R1+0xf88], R54 ;  /* 0x000f883601007387 */ /* 0x0003e80000100a00 */
[----:B------:R-:W-:Y:S01]  /*2be70*/  LDGSTS.E [R7+-0x5fff8], desc[UR8][R54.64], !P5 ;  /* 0xa000800036077fae */ /* 0x000fe2000e921848 */
[----:B------:R-:W-:Y:S02]  /*2be80*/  VIADD R10, R11, 0x100000 ;  /* 0x001000000b0a7836 */ /* 0x000fe40000000000 */
[C---:B------:R-:W-:Y:S01]  /*2be90*/  IMAD.WIDE R62, R2.reuse, 0x4, R62 ;  /* 0x00000004023e7825 */ /* 0x040fe200078e023e */
[----:B-1----:R-:W4:Y:S03]  /*2bea0*/  LDL.LU.64 R54, [R1+0x3d8] ;  /* 0x0003d80001367983 */ /* 0x002f260000300a00 */
[----:B--2---:R-:W-:-:S04]  /*2beb0*/  IMAD.WIDE R22, R2, 0x4, R94 ;  /* 0x0000000402167825 */ /* 0x004fc800078e025e */
[C---:B------:R-:W-:Y:S01]  /*2bec0*/  IMAD.WIDE R78, R2.reuse, 0x4, R78 ;  /* 0x00000004024e7825 */ /* 0x040fe200078e024e */
[----:B------:R1:W-:Y:S04]  /*2bed0*/  STL.64 [R1+0xfc0], R62 ;  /* 0x000fc03e01007387 */ /* 0x0003e80000100a00 */
[----:B------:R2:W-:Y:S04]  /*2bee0*/  STL.64 [R1+0xff8], R22 ;  /* 0x000ff81601007387 */ /* 0x0005e80000100a00 */
[----:B------:R-:W-:Y:S04]  /*2bef0*/  LDGSTS.E [R10+-0x5bff8], desc[UR8][R62.64], !P5 ;  /* 0xa40080003e0a7fae */ /* 0x000fe8000e921848 */
[----:B------:R2:W-:Y:S04]  /*2bf00*/  LDGSTS.E [R9+-0x57ff8], desc[UR8][R22.64], !P5 ;  /* 0xa800800016097fae */ /* 0x0005e8000e921848 */
[----:B------:R2:W-:Y:S04]  /*2bf10*/  LDGSTS.E [R8+-0x53ff8], desc[UR8][R78.64], !P5 ;  /* 0xac0080004e087fae */ /* 0x0005e8000e921848 */
[----:B-1----:R-:W4:Y:S04]  /*2bf20*/  LDL.LU.64 R62, [R1+0x3d0] ;  /* 0x0003d000013e7983 */ /* 0x002f280000300a00 */
[----:B------:R1:W-:Y:S04]  /*2bf30*/  STL.64 [R1+0x1030], R78 ;  /* 0x0010304e01007387 */ /* 0x0003e80000100a00 */
[----:B------:R-:W4:Y:S01]  /*2bf40*/  LDL.LU.64 R94, [R1+0x3c8] ;  /* 0x0003c800015e7983 */ /* 0x000f220000300a00 */
[----:B--2---:R-:W-:-:S02]  /*2bf50*/  IMAD.WIDE R22, R2, 0x4, R86 ;  /* 0x0000000402167825 */ /* 0x004fc400078e0256 */
[----:B------:R-:W2:Y:S02]  /*2bf60*/  LDC R86, c[0x0][0x230] ;  /* 0x00008c00ff567b82 */ /* 0x000ea40000000800 */
[----:B------:R-:W-:Y:S01]  /*2bf70*/  VIADD R8, R252, 0xfffffe8f ;  /* 0xfffffe8ffc087836 */ /* 0x000fe20000000000 */
[----:B------:R2:W-:Y:S05]  /*2bf80*/  STL.64 [R1+0x12a8], R22 ;  /* 0x0012a81601007387 */ /* 0x0005ea0000100a00 */
[----:B-1----:R-:W1:Y:S01]  /*2bf90*/  LDC R78, c[0x0][0x230] ;  /* 0x00008c00ff4e7b82 */ /* 0x002e620000000800 */
[----:B------:R-:W-:Y:S01]  /*2bfa0*/  ISETP.GE.U32.AND P5, PT, R8, 0x7ffffe50, PT ;  /* 0x7ffffe500800780c */ /* 0x000fe20003fa6070 */
[----:B------:R2:W-:Y:S01]  /*2bfb0*/  LDGSTS.E [R7+-0x5fff4], desc[UR8][R22.64], !P6 ;  /* 0xa000c00016077fae */ /* 0x0005e2000f121848 */
[C---:B------:R-:W-:Y:S01]  /*2bfc0*/  IADD3 R157, R11.reuse, 0x100000, RZ ;  /* 0x001000000b9d7810 */ /* 0x040fe20007ffe0ff */
[----:B------:R-:W-:-:S04]  /*2bfd0*/  VIADD R8, R11, 0x100000 ;  /* 0x001000000b087836 */ /* 0x000fc80000000000 */
[----:B------:R-:W1:Y:S01]  /*2bfe0*/  LDC R252, c[0x0][0x230] ;  /* 0x00008c00fffc7b82 */ /* 0x000e620000000800 */
[----:B---3--:R-:W-:-:S04]  /*2bff0*/  IMAD.WIDE R38, R2, 0x4, R38 ;  /* 0x0000000402267825 */ /* 0x008fc800078e0226 */
[C---:B----4-:R-:W-:Y:S01]  /*2c000*/  IMAD.WIDE R154, R2.reuse, 0x4, R102 ;  /* 0x00000004029a7825 */ /* 0x050fe200078e0266 */
[----:B------:R3:W-:Y:S03]  /*2c010*/  STL.64 [R1+0x12b0], R38 ;  /* 0x0012b02601007387 */ /* 0x0007e60000100a00 */
[C---:B------:R-:W-:Y:S01]  /*2c020*/  IMAD.WIDE R126, R2.reuse, 0x4, R70 ;  /* 0x00000004027e7825 */ /* 0x040fe200078e0246 */
[----:B------:R-:W-:Y:S03]  /*2c030*/  LDGSTS.E [R157+-0x5bff4], desc[UR8][R38.64], !P6 ;  /* 0xa400c000269d7fae */ /* 0x000fe6000f121848 */
[C---:B------:R-:W-:Y:S01]  /*2c040*/  IMAD.WIDE R118, R2.reuse, 0x4, R46 ;  /* 0x0000000402767825 */ /* 0x040fe200078e022e */
[----:B------:R1:W-:Y:S04]  /*2c050*/  LDGSTS.E [R10+-0x57ff4], desc[UR8][R154.64], !P6 ;  /* 0xa800c0009a0a7fae */ /* 0x0003e8000f121848 */
[----:B------:R-:W4:Y:S04]  /*2c060*/  LDL.LU.64 R46, [R1+0x3c0] ;  /* 0x0003c000012e7983 */ /* 0x000f280000300a00 */
[----:B------:R-:W-:Y:S04]  /*2c070*/  STL.64 [R1+0x12b8], R154 ;  /* 0x0012b89a01007387 */ /* 0x000fe80000100a00 */
[----:B------:R-:W4:Y:S04]  /*2c080*/  LDL.LU.64 R102, [R1+0x3b8] ;  /* 0x0003b80001667983 */ /* 0x000f280000300a00 */
[----:B------:R-:W-:Y:S04]  /*2c090*/  STL.64 [R1+0x12c0], R126 ;  /* 0x0012c07e01007387 */ /* 0x000fe80000100a00 */
[----:B------:R-:W4:Y:S04]  /*2c0a0*/  LDL.LU.64 R110, [R1+0x3b0] ;  /* 0x0003b000016e7983 */ /* 0x000f280000300a00 */
[----:B------:R-:W-:Y:S01]  /*2c0b0*/  STL.64 [R1+0x1648], R118 ;  /* 0x0016487601007387 */ /* 0x000fe20000100a00 */
[----:B--2---:R-:W-:-:S03]  /*2c0c0*/  IMAD.WIDE R22, R2, 0x4, R54 ;  /* 0x0000000402167825 */ /* 0x004fc600078e0236 */
[----:B------:R-:W2:Y:S04]  /*2c0d0*/  LDL.LU.64 R70, [R1+0x3a8] ;  /* 0x0003a80001467983 */ /* 0x000ea80000300a00 */
[----:B------:R-:W2:Y:S04]  /*2c0e0*/  LDL.LU.64 R54, [R1+0x3a0] ;  /* 0x0003a00001367983 */ /* 0x000ea80000300a00 */
[----:B------:R1:W-:Y:S04]  /*2c0f0*/  LDGSTS.E [R9+-0x53ff4], desc[UR8][R126.64], !P6 ;  /* 0xac00c0007e097fae */ /* 0x0003e8000f121848 */
[----:B---3--:R-:W3:Y:S04]  /*2c100*/  LDL.LU.64 R38, [R1+0x1c78] ;  /* 0x001c780001267983 */ /* 0x008ee80000300a00 */
[----:B------:R-:W-:Y:S04]  /*2c110*/  LDGSTS.E [R8+-0x50000], desc[UR8][R118.64], !P5 ;  /* 0xb000000076087fae */ /* 0x000fe8000e921848 */
[----:B------:R1:W-:Y:S01]  /*2c120*/  STL.64 [R1+0x1650], R22 ;  /* 0x0016501601007387 */ /* 0x0003e20000100a00 */
[----:B------:R-:W-:-:S03]  /*2c130*/  IMAD.WIDE R62, R2, 0x4, R62 ;  /* 0x00000004023e7825 */ /* 0x000fc600078e023e */
[----:B------:R1:W-:Y:S02]  /*2c140*/  LDGSTS.E [R7+-0x4c000], desc[UR8][R22.64], !P5 ;  /* 0xb400000016077fae */ /* 0x0003e4000e921848 */
[----:B-1----:R-:W-:Y:S02]  /*2c150*/  VIADD R10, R78, 0xfffffe8e ;  /* 0xfffffe8e4e0a7836 */ /* 0x002fe40000000000 */
[----:B------:R1:W-:Y:S01]  /*2c160*/  STL.64 [R1+0x1658], R62 ;  /* 0x0016583e01007387 */ /* 0x0003e20000100a00 */
[----:B------:R-:W-:-:S03]  /*2c170*/  VIADD R9, R86, 0xfffffe8d ;  /* 0xfffffe8d56097836 */ /* 0x000fc60000000000 */
[----:B------:R-:W3:Y:S01]  /*2c180*/  LDL.LU.64 R78, [R1+0x398] ;  /* 0x00039800014e7983 */ /* 0x000ee20000300a00 */
[----:B------:R-:W-:-:S03]  /*2c190*/  IMAD.WIDE R22, R2, 0x4, R94 ;  /* 0x0000000402167825 */ /* 0x000fc600078e025e */
[----:B------:R1:W-:Y:S04]  /*2c1a0*/  LDGSTS.E [R8+-0x48000], desc[UR8][R62.64], !P5 ;  /* 0xb80000003e087fae */ /* 0x0003e8000e921848 */
[----:B------:R2:W-:Y:S04]  /*2c1b0*/  STL.64 [R1+0x1660], R22 ;  /* 0x0016601601007387 */ /* 0x0005e80000100a00 */
[----:B------:R-:W3:Y:S04]  /*2c1c0*/  LDL.LU.64 R86, [R1+0x390] ;  /* 0x0003900001567983 */ /* 0x000ee80000300a00 */
[----:B------:R-:W3:Y:S01]  /*2c1d0*/  LDL.LU.64 R94, [R1+0x388] ;  /* 0x00038800015e7983 */ /* 0x000ee20000300a00 */
[----:B-1----:R-:W1:Y:S03]  /*2c1e0*/  LDC R62, c[0x0][0x230] ;  /* 0x00008c00ff3e7b82 */ /* 0x002e660000000800 */
[----:B------:R2:W-:Y:S01]  /*2c1f0*/  LDGSTS.E [R7+-0x44000], desc[UR8][R22.64], !P5 ;  /* 0xbc00000016077fae */ /* 0x0005e2000e921848 */
[----:B------:R-:W-:-:S02]  /*2c200*/  ISETP.GE.U32.AND P5, PT, R10, 0x7ffffe4f, PT ;  /* 0x7ffffe4f0a00780c */ /* 0x000fc40003fa6070 */
[----:B------:R-:W-:Y:S02]  /*2c210*/  IADD3 R10, R11, 0x100000, RZ ;  /* 0x001000000b0a7810 */ /* 0x000fe40007ffe0ff */
[----:B------:R-:W-:Y:S01]  /*2c220*/  ISETP.GE.U32.AND P6, PT, R9, 0x7ffffe4e, PT ;  /* 0x7ffffe4e0900780c */ /* 0x000fe20003fc6070 */
[----:B------:R-:W-:Y:S02]  /*2c230*/  VIADD R9, R11, 0x100000 ;  /* 0x001000000b097836 */ /* 0x000fe40000000000 */
[----:B----4-:R-:W-:-:S04]  /*2c240*/  IMAD.WIDE R46, R2, 0x4, R46 ;  /* 0x00000004022e7825 */ /* 0x010fc800078e022e */
[C---:B------:R-:W-:Y:S01]  /*2c250*/  IMAD.WIDE R102, R2.reuse, 0x4, R102 ;  /* 0x0000000402667825 */ /* 0x040fe200078e0266 */
[----:B------:R4:W-:Y:S04]  /*2c260*/  STL.64 [R1+0x1668], R46 ;  /* 0x0016682e01007387 */ /* 0x0009e80000100a00 */
[----:B------:R1:W-:Y:S01]  /*2c270*/  STL.64 [R1+0x1670], R102 ;  /* 0x0016706601007387 */ /* 0x0003e20000100a00 */
[----:B------:R-:W-:-:S03]  /*2c280*/  IMAD.WIDE R118, R2, 0x4, R110 ;  /* 0x0000000402767825 */ /* 0x000fc600078e026e */
[----:B------:R4:W-:Y:S04]  /*2c290*/  LDGSTS.E [R157+-0x4fffc], desc[UR8][R46.64], !P5 ;  /* 0xb00040002e9d7fae */ /* 0x0009e8000e921848 */
[----:B------:R-:W-:Y:S01]  /*2c2a0*/  LDGSTS.E [R10+-0x4bffc], desc[UR8][R102.64], !P5 ;  /* 0xb4004000660a7fae */ /* 0x000fe2000e921848 */
[----:B--2---:R-:W-:-:S03]  /*2c2b0*/  IMAD.WIDE R110, R2, 0x4, R70 ;  /* 0x00000004026e7825 */ /* 0x004fc600078e0246 */
[----:B------:R-:W-:Y:S01]  /*2c2c0*/  LDGSTS.E [R9+-0x47ffc], desc[UR8][R118.64], !P5 ;  /* 0xb800400076097fae */ /* 0x000fe2000e921848 */
[----:B------:R-:W-:-:S03]  /*2c2d0*/  IMAD.WIDE R22, R2, 0x4, R54 ;  /* 0x0000000402167825 */ /* 0x000fc600078e0236 */
[----:B------:R-:W2:Y:S01]  /*2c2e0*/  LDL.LU.64 R70, [R1+0x380] ;  /* 0x0003800001467983 */ /* 0x000ea20000300a00 */
[----:B----4-:R-:W4:Y:S03]  /*2c2f0*/  LDC R157, c[0x0][0x230] ;  /* 0x00008c00ff9d7b82 */ /* 0x010f260000000800 */
[----:B------:R-:W-:Y:S04]  /*2c300*/  STL.64 [R1+0x1678], R118 ;  /* 0x0016787601007387 */ /* 0x000fe80000100a00 */
[----:B------:R-:W-:Y:S04]  /*2c310*/  STL.64 [R1+0x1680], R110 ;  /* 0x0016806e01007387 */ /* 0x000fe80000100a00 */
[----:B------:R-:W4:Y:S04]  /*2c320*/  LDL.LU.64 R54, [R1+0x378] ;  /* 0x0003780001367983 */ /* 0x000f280000300a00 */
[----:B------:R3:W-:Y:S04]  /*2c330*/  STL.64 [R1+0x1688], R22 ;  /* 0x0016881601007387 */ /* 0x0007e80000100a00 */
[----:B------:R-:W4:Y:S04]  /*2c340*/  LDL.LU.64 R46, [R1+0x370] ;  /* 0x00037000012e7983 */ /* 0x000f280000300a00 */
[----:B-1----:R-:W4:Y:S01]  /*2c350*/  LDL.LU.64 R102, [R1+0x368] ;  /* 0x0003680001667983 */ /* 0x002f220000300a00 */
[----:B---3--:R-:W-:-:S03]  /*2c360*/  IMAD.WIDE R78, R2, 0x4, R78 ;  /* 0x00000004024e7825 */ /* 0x008fc600078e024e */
[----:B------:R-:W-:Y:S04]  /*2c370*/  LDGSTS.E [R8+-0x43ffc], desc[UR8][R110.64], !P5 ;  /* 0xbc0040006e087fae */ /* 0x000fe8000e921848 */
[----:B------:R1:W-:Y:S04]  /*2c380*/  LDGSTS.E [R7+-0x4fff8], desc[UR8][R22.64], !P6 ;  /* 0xb000800016077fae */ /* 0x0003e8000f121848 */
[----:B------:R3:W-:Y:S01]  /*2c390*/  STL.64 [R1+0x1690], R78 ;  /* 0x0016904e01007387 */ /* 0x0007e20000100a00 */
[----:B------:R-:W-:-:S03]  /*2c3a0*/  IMAD.WIDE R86, R2, 0x4, R86 ;  /* 0x0000000402567825 */ /* 0x000fc600078e0256 */
[----:B------:R3:W-:Y:S01]  /*2c3b0*/  LDGSTS.E [R9+-0x4bff8], desc[UR8][R78.64], !P6 ;  /* 0xb40080004e097fae */ /* 0x0007e2000f121848 */
[----:B-1----:R-:W-:-:S03]  /*2c3c0*/  IMAD.WIDE R22, R2, 0x4, R94 ;  /* 0x0000000402167825 */ /* 0x002fc600078e025e */
[----:B------:R1:W-:Y:S04]  /*2c3d0*/  STL.64 [R1+0x1698], R86 ;  /* 0x0016985601007387 */ /* 0x0003e80000100a00 */
[----:B------:R-:W-:Y:S04]  /*2c3e0*/  LDGSTS.E [R8+-0x47ff8], desc[UR8][R86.64], !P6 ;  /* 0xb800800056087fae */ /* 0x000fe8000f121848 */
[----:B---3--:R-:W3:Y:S01]  /*2c3f0*/  LDL.LU.64 R78, [R1+0x360] ;  /* 0x00036000014e7983 */ /* 0x008ee20000300a00 */
[----:B------:R-:W-:-:S03]  /*2c400*/  VIADD R9, R62, 0xfffffea7 ;  /* 0xfffffea73e097836 */ /* 0x000fc60000000000 */
[----:B------:R-:W-:Y:S04]  /*2c410*/  STL.64 [R1+0x16a0], R22 ;  /* 0x0016a01601007387 */ /* 0x000fe80000100a00 */
[----:B------:R-:W3:Y:S04]  /*2c420*/  LDL.LU.64 R62, [R1+0x358] ;  /* 0x00035800013e7983 */ /* 0x000ee80000300a00 */
[----:B------:R-:W3:Y:S04]  /*2c430*/  LDL.LU.64 R94, [R1+0x350] ;  /* 0x00035000015e7983 */ /* 0x000ee80000300a00 */
[----:B-1----:R-:W3:Y:S01]  /*2c440*/  LDL.LU.64 R86, [R1+0x348] ;  /* 0x0003480001567983 */ /* 0x002ee20000300a00 */
[----:B------:R-:W-:-:S02]  /*2c450*/  VIADD R10, R252, 0xfffffe8c ;  /* 0xfffffe8cfc0a7836 */ /* 0x000fc40000000000 */
[----:B------:R-:W1:Y:S01]  /*2c460*/  LDC R252, c[0x0][0x230] ;  /* 0x00008c00fffc7b82 */ /* 0x000e620000000800 */
[----:B------:R4:W-:Y:S02]  /*2c470*/  LDGSTS.E [R7+-0x43ff8], desc[UR8][R22.64], !P6 ;  /* 0xbc00800016077fae */ /* 0x0009e4000f121848 */
[----:B------:R-:W-:Y:S02]  /*2c480*/  ISETP.GE.U32.AND P5, PT, R10, 0x7ffffe4d, PT ;  /* 0x7ffffe4d0a00780c */ /* 0x000fe40003fa6070 */
[----:B------:R-:W-:Y:S02]  /*2c490*/  ISETP.GE.U32.AND P6, PT, R9, 0x7ffffe68, PT ;  /* 0x7ffffe680900780c */ /* 0x000fe40003fc6070 */
[C---:B------:R-:W-:Y:S01]  /*2c4a0*/  IADD3 R9, R11.reuse, 0x100000, RZ ;  /* 0x001000000b097810 */ /* 0x040fe20007ffe0ff */
[----:B------:R-:W-:Y:S02]  /*2c4b0*/  VIADD R11, R11, 0x100000 ;  /* 0x001000000b0b7836 */ /* 0x000fe40000000000 */
[----:B------:R-:W-:-:S02]  /*2c4c0*/  VIADD R10, R12, 0x100000 ;  /* 0x001000000c0a7836 */ /* 0x000fc40000000000 */
[----:B--2---:R-:W-:-:S05]  /*2c4d0*/  IMAD.WIDE R70, R2, 0x4, R70 ;  /* 0x0000000402467825 */ /* 0x004fca00078e0246 */
[----:B------:R2:W-:Y:S04]  /*2c4e0*/  STL.64 [R1+0x16a8], R70 ;  /* 0x0016a84601007387 */ /* 0x0005e80000100a00 */
[----:B------:R1:W-:Y:S01]  /*2c4f0*/  LDGSTS.E [R9+-0x4fff4], desc[UR8][R70.64], !P5 ;  /* 0xb000c00046097fae */ /* 0x0003e2000e921848 */
[----:B----4-:R-:W-:-:S05]  /*2c500*/  IMAD.WIDE R54, R2, 0x4, R54 ;  /* 0x0000000402367825 */ /* 0x010fca00078e0236 */
[----:B------:R4:W-:Y:S01]  /*2c510*/  STL.64 [R1+0x16b0], R54 ;  /* 0x0016b03601007387 */ /* 0x0009e20000100a00 */
[----:B------:R-:W-:-:S03]  /*2c520*/  IMAD.WIDE R46, R2, 0x4, R46 ;  /* 0x00000004022e7825 */ /* 0x000fc600078e022e */
[----:B--2---:R-:W2:Y:S01]  /*2c530*/  LDL.LU.64 R70, [R1+0x340] ;  /* 0x0003400001467983 */ /* 0x004ea20000300a00 */
[----:B------:R-:W-:-:S03]  /*2c540*/  IMAD.WIDE R22, R2, 0x4, R102 ;  /* 0x0000000402167825 */ /* 0x000fc600078e0266 */
[----:B------:R4:W-:Y:S04]  /*2c550*/  STL.64 [R1+0x16b8], R46 ;  /* 0x0016b82e01007387 */ /* 0x0009e80000100a00 */
[----:B------:R3:W-:Y:S04]  /*2c560*/  STL.64 [R1+0x16c0], R22 ;  /* 0x0016c01601007387 */ /* 0x0007e80000100a00 */
[----:B------:R-:W-:Y:S04]  /*2c570*/  LDGSTS.E [R8+-0x4bff4], desc[UR8][R54.64], !P5 ;  /* 0xb400c00036087fae */ /* 0x000fe8000e921848 */
[----:B------:R3:W-:Y:S01]  /*2c580*/  LDGSTS.E [R11+-0x47ff4], desc[UR8][R46.64], !P5 ;  /* 0xb800c0002e0b7fae */ /* 0x0007e2000e921848 */
[----:B-1----:R-:W-:-:S02]  /*2c590*/  VIADD R9, R157, 0xfffffea6 ;  /* 0xfffffea69d097836 */ /* 0x002fc40000000000 */
[----:B------:R-:W1:Y:S01]  /*2c5a0*/  LDC R157, c[0x0][0x230] ;  /* 0x00008c00ff9d7b82 */ /* 0x000e620000000800 */
[----:B------:R3:W-:Y:S04]  /*2c5b0*/  LDGSTS.E [R7+-0x43ff4], desc[UR8][R22.64], !P5 ;  /* 0xbc00c00016077fae */ /* 0x0007e8000e921848 */
[----:B----4-:R-:W4:Y:S04]  /*2c5c0*/  LDL.LU.64 R54, [R1+0x338] ;  /* 0x0003380001367983 */ /* 0x010f280000300a00 */
[----:B------:R-:W4:Y:S01]  /*2c5d0*/  LDL.LU.64 R46, [R1+0x330] ;  /* 0x00033000012e7983 */ /* 0x000f220000300a00 */
[----:B---3--:R-:W-:-:S03]  /*2c5e0*/  IMAD.WIDE R78, R2, 0x4, R78 ;  /* 0x00000004024e7825 */ /* 0x008fc600078e024e */
[----:B------:R-:W3:Y:S01]  /*2c5f0*/  LDL.LU.64 R102, [R1+0x328] ;  /* 0x0003280001667983 */ /* 0x000ee20000300a00 */
[----:B------:R-:W-:Y:S01]  /*2c600*/  ISETP.GE.U32.AND P5, PT, R9, 0x7ffffe67, PT ;  /* 0x7ffffe670900780c */ /* 0x000fe20003fa6070 */
[----:B------:R-:W1:Y:S01]  /*2c610*/  LDC R11, c[0x0][0x230] ;  /* 0x00008c00ff0b7b82 */ /* 0x000e620000000800 */
[----:B------:R-:W-:Y:S01]  /*2c620*/  IADD3 R9, R12, 0x100000, RZ ;  /* 0x001000000c097810 */ /* 0x000fe20007ffe0ff */
[----:B------:R1:W-:Y:S01]  /*2c630*/  STL.64 [R1+0xe00], R78 ;  /* 0x000e004e01007387 */ /* 0x0003e20000100a00 */
[----:B------:R-:W-:-:S03]  /*2c640*/  IMAD.WIDE R62, R2, 0x4, R62 ;  /* 0x00000004023e7825 */ /* 0x000fc600078e023e */
[----:B------:R1:W-:Y:S01]  /*2c650*/  LDGSTS.E [R10+-0x60000], desc[UR8][R78.64], !P2 ;  /* 0xa00000004e0a7fae */ /* 0x0003e2000d121848 */
[----:B------:R-:W-:-:S03]  /*2c660*/  IMAD.WIDE R94, R2, 0x4, R94 ;  /* 0x00000004025e7825 */ /* 0x000fc600078e025e */
[----:B------:R-:W-:Y:S01]  /*2c670*/  LDGSTS.E [R9+-0x5c000], desc[UR8][R62.64], !P2 ;  /* 0xa40000003e097fae */ /* 0x000fe2000d121848 */
[----:B------:R-:W-:-:S03]  /*2c680*/  IMAD.WIDE R22, R2, 0x4, R86 ;  /* 0x0000000402167825 */ /* 0x000fc600078e0256 */
[----:B------:R-:W3:Y:S04]  /*2c690*/  LDL.LU.64 R86, [R1+0x320] ;  /* 0x0003200001567983 */ /* 0x000ee80000300a00 */
[----:B------:R1:W-:Y:S04]  /*2c6a0*/  STL.64 [R1+0xe10], R62 ;  /* 0x000e103e01007387 */ /* 0x0003e80000100a00 */
[----:B------:R1:W-:Y:S04]  /*2c6b0*/  STL.64 [R1+0xe28], R94 ;  /* 0x000e285e01007387 */ /* 0x0003e80000100a00 */
[----:B-1----:R-:W3:Y:S04]  /*2c6c0*/  LDL.LU.64 R78, [R1+0x318] ;  /* 0x00031800014e7983 */ /* 0x002ee80000300a00 */
[----:B------:R3:W-:Y:S04]  /*2c6d0*/  STL.64 [R1+0xe48], R22 ;  /* 0x000e481601007387 */ /* 0x0007e80000100a00 */
[----:B------:R-:W3:Y:S01]  /*2c6e0*/  LDL.LU.64 R62, [R1+0x310] ;  /* 0x00031000013e7983 */ /* 0x000ee20000300a00 */
[----:B------:R-:W-:-:S02]  /*2c6f0*/  VIADD R8, R12, 0x100000 ;  /* 0x001000000c087836 */ /* 0x000fc40000000000 */
[----:B------:R-:W-:Y:S01]  /*2c700*/  VIADD R7, R12, 0x100000 ;  /* 0x001000000c077836 */ /* 0x000fe20000000000 */
[----:B------:R-:W3:Y:S01]  /*2c710*/  LDL.LU.64 R110, [R1+0x308] ;  /* 0x00030800016e7983 */ /* 0x000ee20000300a00 */
[----:B------:R-:W-:Y:S02]  /*2c720*/  VIADD R10, R252, 0xfffffea5 ;  /* 0xfffffea5fc0a7836 */ /* 0x000fe40000000000 */
[----:B------:R-:W1:Y:S01]  /*2c730*/  LDC R252, c[0x0][0x230] ;  /* 0x00008c00fffc7b82 */ /* 0x000e620000000800 */
[----:B------:R-:W-:Y:S04]  /*2c740*/  LDGSTS.E [R8+-0x58000], desc[UR8][R94.64], !P2 ;  /* 0xa80000005e087fae */ /* 0x000fe8000d121848 */
[----:B------:R3:W-:Y:S01]  /*2c750*/  LDGSTS.E [R7+-0x54000], desc[UR8][R22.64], !P2 ;  /* 0xac00000016077fae */ /* 0x0007e2000d121848 */
[----:B------:R-:W-:-:S02]  /*2c760*/  ISETP.GE.U32.AND P2, PT, R10, 0x7ffffe66, PT ;  /* 0x7ffffe660a00780c */ /* 0x000fc40003f46070 */
[----:B------:R-:W-:Y:S01]  /*2c770*/  IADD3 R10, R12, 0x100000, RZ ;  /* 0x001000000c0a7810 */ /* 0x000fe20007ffe0ff */
[----:B------:R-:W3:Y:S01]  /*2c780*/  LDL.LU.64 R94, [R1+0x300] ;  /* 0x00030000015e7983 */ /* 0x000ee20000300a00 */
[----:B--2---:R-:W-:-:S05]  /*2c790*/  IMAD.WIDE R70, R2, 0x4, R70 ;  /* 0x0000000402467825 */ /* 0x004fca00078e0246 */
[----:B------:R-:W-:Y:S04]  /*2c7a0*/  STL.64 [R1+0xe70], R70 ;  /* 0x000e704601007387 */ /* 0x000fe80000100a00 */
[----:B------:R-:W-:Y:S01]  /*2c7b0*/  LDGSTS.E [R10+-0x5fffc], desc[UR8][R70.64], !P1 ;  /* 0xa0004000460a7fae */ /* 0x000fe2000c921848 */
[----:B----4-:R-:W-:-:S04]  /*2c7c0*/  IMAD.WIDE R54, R2, 0x4, R54 ;  /* 0x0000000402367825 */ /* 0x010fc800078e0236 */
[C---:B------:R-:W-:Y:S01]  /*2c7d0*/  IMAD.WIDE R46, R2.reuse, 0x4, R46 ;  /* 0x00000004022e7825 */ /* 0x040fe200078e022e */
[----:B------:R-:W-:Y:S03]  /*2c7e0*/  STL.64 [R1+0xea0], R54 ;  /* 0x000ea03601007387 */ /* 0x000fe60000100a00 */
[C---:B---3--:R-:W-:Y:S01]  /*2c7f0*/  IMAD.WIDE R22, R2.reuse, 0x4, R102 ;  /* 0x0000000402167825 */ /* 0x048fe200078e0266 */
[----:B------:R2:W-:Y:S04]  /*2c800*/  STL.64 [R1+0xed8], R46 ;  /* 0x000ed82e01007387 */ /* 0x0005e80000100a00 */
[----:B------:R-:W-:Y:S04]  /*2c810*/  LDGSTS.E [R9+-0x5bffc], desc[UR8][R54.64], !P1 ;  /* 0xa400400036097fae */ /* 0x000fe8000c921848 */
[----:B------:R3:W-:Y:S04]  /*2c820*/  STL.64 [R1+0xf10], R22 ;  /* 0x000f101601007387 */ /* 0x0007e80000100a00 */
[----:B------:R-:W-:Y:S04]  /*2c830*/  LDGSTS.E [R8+-0x57ffc], desc[UR8][R46.64], !P1 ;  /* 0xa80040002e087fae */ /* 0x000fe8000c921848 */
[----:B------:R3:W-:Y:S04]  /*2c840*/  LDGSTS.E [R7+-0x53ffc], desc[UR8][R22.64], !P1 ;  /* 0xac00400016077fae */ /* 0x0007e8000c921848 */
[----:B--2---:R-:W2:Y:S04]  /*2c850*/  LDL.LU.64 R46, [R1+0x2f8] ;  /* 0x0002f800012e7983 */ /* 0x004ea80000300a00 */
[----:B------:R-:W4:Y:S01]  /*2c860*/  LDL.LU.64 R54, [R1+0x2f0] ;  /* 0x0002f00001367983 */ /* 0x000f220000300a00 */
[----:B---3--:R-:W-:-:S03]  /*2c870*/  IMAD.WIDE R22, R2, 0x4, R86 ;  /* 0x0000000402167825 */ /* 0x008fc600078e0256 */
[----:B------:R-:W3:Y:S04]  /*2c880*/  LDL.LU.64 R102, [R1+0x2e8] ;  /* 0x0002e80001667983 */ /* 0x000ee80000300a00 */
[----:B------:R-:W3:Y:S01]  /*2c890*/  LDL.LU.64 R70, [R1+0x2e0] ;  /* 0x0002e00001467983 */ /* 0x000ee20000300a00 */
[----:B------:R-:W-:-:S03]  /*2c8a0*/  IMAD.WIDE R86, R2, 0x4, R78 ;  /* 0x0000000402567825 */ /* 0x000fc600078e024e */
[----:B------:R1:W-:Y:S01]  /*2c8b0*/  STL.64 [R1+0xf48], R22 ;  /* 0x000f481601007387 */ /* 0x0003e20000100a00 */
[----:B------:R-:W-:-:S03]  /*2c8c0*/  IMAD.WIDE R78, R2, 0x4, R62 ;  /* 0x00000004024e7825 */ /* 0x000fc600078e023e */
[----:B------:R-:W3:Y:S01]  /*2c8d0*/  LDL.LU.64 R62, [R1+0x2d8] ;  /* 0x0002d800013e7983 */ /* 0x000ee20000300a00 */
[----:B------:R-:W-:-:S03]  /*2c8e0*/  VIADD R10, R11, 0xfffffea4 ;  /* 0xfffffea40b0a7836 */ /* 0x000fc60000000000 */
[----:B------:R1:W-:Y:S02]  /*2c8f0*/  LDGSTS.E [R7+-0x5fff8], desc[UR8][R22.64], !P3 ;  /* 0xa000800016077fae */ /* 0x0003e4000d921848 */
[----:B------:R-:W-:Y:S01]  /*2c900*/  ISETP.GE.U32.AND P1, PT, R10, 0x7ffffe65, PT ;  /* 0x7ffffe650a00780c */ /* 0x000fe20003f26070 */
[----:B------:R-:W-:Y:S01]  /*2c910*/  VIADD R10, R12, 0x100000 ;  /* 0x001000000c0a7836 */ /* 0x000fe20000000000 */
[----:B------:R-:W-:Y:S04]  /*2c920*/  STL.64 [R1+0xf80], R86 ;  /* 0x000f805601007387 */ /* 0x000fe80000100a00 */
[----:B------:R1:W-:Y:S02]  /*2c930*/  LDGSTS.E [R10+-0x5bff8], desc[UR8][R86.64], !P3 ;  /* 0xa4008000560a7fae */ /* 0x0003e4000d921848 */
[----:B-1----:R-:W-:-:S02]  /*2c940*/  IMAD.WIDE R22, R2, 0x4, R110 ;  /* 0x0000000402167825 */ /* 0x002fc400078e026e */
[----:B------:R1:W-:Y:S04]  /*2c950*/  STL.64 [R1+0xfb8], R78 ;  /* 0x000fb84e01007387 */ /* 0x0003e80000100a00 */
[----:B------:R-:W-:Y:S01]  /*2c960*/  LDGSTS.E [R9+-0x57ff8], desc[UR8][R78.64], !P3 ;  /* 0xa80080004e097fae */ /* 0x000fe2000d921848 */
[----:B------:R-:W-:-:S03]  /*2c970*/  IMAD.WIDE R10, R2, 0x4, R94 ;  /* 0x00000004020a7825 */ /* 0x000fc600078e025e */
[----:B------:R3:W-:Y:S01]  /*2c980*/  LDGSTS.E [R8+-0x53ff8], desc[UR8][R22.64], !P3 ;  /* 0xac00800016087fae */ /* 0x0007e2000d921848 */
[----:B------:R-:W3:Y:S03]  /*2c990*/  LDC R94, c[0x0][0x230] ;  /* 0x00008c00ff5e7b82 */ /* 0x000ee60000000800 */
[----:B------:R3:W-:Y:S04]  /*2c9a0*/  LDGSTS.E [R7+-0x5fff4], desc[UR8][R10.64], !P4 ;  /* 0xa000c0000a077fae */ /* 0x0007e8000e121848 */
[----:B-1----:R-:W3:Y:S04]  /*2c9b0*/  LDL.LU.64 R78, [R1+0x2d0] ;  /* 0x0002d000014e7983 */ /* 0x002ee80000300a00 */
[----:B------:R1:W-:Y:S04]  /*2c9c0*/  STL.64 [R1+0xff0], R22 ;  /* 0x000ff01601007387 */ /* 0x0003e80000100a00 */
[----:B------:R-:W3:Y:S04]  /*2c9d0*/  LDL.LU.64 R86, [R1+0x2c8] ;  /* 0x0002c80001567983 */ /* 0x000ee80000300a00 */
[----:B------:R1:W-:Y:S01]  /*2c9e0*/  STL.64 [R1+0x1028], R10 ;  /* 0x0010280a01007387 */ /* 0x0003e20000100a00 */
[----:B--2---:R-:W-:-:S04]  /*2c9f0*/  IMAD.WIDE R46, R2, 0x4, R46 ;  /* 0x00000004022e7825 */ /* 0x004fc800078e022e */
[C---:B----4-:R-:W-:Y:S01]  /*2ca00*/  IMAD.WIDE R54, R2.reuse, 0x4, R54 ;  /* 0x0000000402367825 */ /* 0x050fe200078e0236 */
[----:B------:R2:W-:Y:S03]  /*2ca10*/  STL.64 [R1+0x1330], R46 ;  /* 0x0013302e01007387 */ /* 0x0005e60000100a00 */
[----:B---3--:R-:W-:-:S04]  /*2ca20*/  IMAD.WIDE R154, R2, 0x4, R102 ;  /* 0x00000004029a7825 */ /* 0x008fc800078e0266 */
[C---:B------:R-:W-:Y:S02]  /*2ca30*/  IMAD.WIDE R126, R2.reuse, 0x4, R70 ;  /* 0x00000004027e7825 */ /* 0x040fe400078e0246 */
[----:B------:R-:W3:Y:S04]  /*2ca40*/  LDL.LU.64 R70, [R1+0x2c0] ;  /* 0x0002c00001467983 */ /* 0x000ee80000300a00 */
[----:B------:R4:W-:Y:S04]  /*2ca50*/  STL.64 [R1+0x1338], R54 ;  /* 0x0013383601007387 */ /* 0x0009e80000100a00 */
[----:B------:R-:W3:Y:S04]  /*2ca60*/  LDL.LU.64 R118, [R1+0x2b8] ;  /* 0x0002b80001767983 */ /* 0x000ee80000300a00 */
[----:B------:R-:W-:Y:S01]  /*2ca70*/  STL.64 [R1+0x1340], R154 ;  /* 0x0013409a01007387 */ /* 0x000fe20000100a00 */
[----:B-1----:R-:W-:-:S03]  /*2ca80*/  IMAD.WIDE R22, R2, 0x4, R62 ;  /* 0x0000000402167825 */ /* 0x002fc600078e023e */
[----:B------:R-:W3:Y:S04]  /*2ca90*/  LDL.LU.64 R110, [R1+0x2b0] ;  /* 0x0002b000016e7983 */ /* 0x000ee80000300a00 */
[----:B------:R-:W-:Y:S04]  /*2caa0*/  STL.64 [R1+0x16c8], R126 ;  /* 0x0016c87e01007387 */ /* 0x000fe80000100a00 */
[----:B------:R-:W3:Y:S04]  /*2cab0*/  LDL.LU.64 R102, [R1+0x2a8] ;  /* 0x0002a80001667983 */ /* 0x000ee80000300a00 */
[----:B------:R-:W3:Y:S01]  /*2cac0*/  LDL.LU.64 R62, [R1+0x2a0] ;  /* 0x0002a000013e7983 */ /* 0x000ee20000300a00 */
[----:B------:R-:W-:Y:S01]  /*2cad0*/  VIADD R8, R157, 0xfffffe8b ;  /* 0xfffffe8b9d087836 */ /* 0x000fe20000000000 */
[C---:B------:R-:W-:Y:S01]  /*2cae0*/  IADD3 R11, R12.reuse, 0x100000, RZ ;  /* 0x001000000c0b7810 */ /* 0x040fe20007ffe0ff */
[----:B------:R-:W-:Y:S01]  /*2caf0*/  VIADD R10, R12, 0x100000 ;  /* 0x001000000c0a7836 */ /* 0x000fe20000000000 */
[----:B------:R-:W1:Y:S02]  /*2cb00*/  LDC R157, c[0x0][0x230] ;  /* 0x00008c00ff9d7b82 */ /* 0x000e640000000800 */
[----:B------:R-:W-:Y:S01]  /*2cb10*/  ISETP.GE.U32.AND P3, PT, R8, 0x7ffffe4c, PT ;  /* 0x7ffffe4c0800780c */ /* 0x000fe20003f66070 */
[----:B------:R-:W-:Y:S01]  /*2cb20*/  VIADD R8, R12, 0x100000 ;  /* 0x001000000c087836 */ /* 0x000fe20000000000 */
[----:B------:R-:W-:Y:S04]  /*2cb30*/  LDGSTS.E [R11+-0x5bff4], desc[UR8][R46.64], !P4 ;  /* 0xa400c0002e0b7fae */ /* 0x000fe8000e121848 */
[----:B------:R-:W-:Y:S01]  /*2cb40*/  LDGSTS.E [R10+-0x57ff4], desc[UR8][R54.64], !P4 ;  /* 0xa800c000360a7fae */ /* 0x000fe2000e121848 */
[----:B------:R-:W-:-:S03]  /*2cb50*/  IMAD.WIDE R78, R2, 0x4, R78 ;  /* 0x00000004024e7825 */ /* 0x000fc600078e024e */
[----:B------:R4:W-:Y:S04]  /*2cb60*/  LDGSTS.E [R9+-0x53ff4], desc[UR8][R154.64], !P4 ;  /* 0xac00c0009a097fae */ /* 0x0009e8000e121848 */
[----:B--2---:R-:W2:Y:S04]  /*2cb70*/  LDL.LU.64 R46, [R1+0x1c70] ;  /* 0x001c7000012e7983 */ /* 0x004ea80000300a00 */
[----:B----4-:R-:W4:Y:S04]  /*2cb80*/  LDL.LU.64 R54, [R1+0x1c68] ;  /* 0x001c680001367983 */ /* 0x010f280000300a00 */
[----:B------:R-:W-:Y:S04]  /*2cb90*/  LDGSTS.E [R8+-0x50000], desc[UR8][R126.64], !P3 ;  /* 0xb00000007e087fae */ /* 0x000fe8000d921848 */
[----:B------:R1:W-:Y:S04]  /*2cba0*/  STL.64 [R1+0x16d0], R22 ;  /* 0x0016d01601007387 */ /* 0x0003e80000100a00 */
[----:B------:R1:W-:Y:S01]  /*2cbb0*/  LDGSTS.E [R7+-0x4c000], desc[UR8][R22.64], !P3 ;  /* 0xb400000016077fae */ /* 0x0003e2000d921848 */
[----:B------:R-:W-:-:S03]  /*2cbc0*/  IADD3 R9, R94, -0x177, RZ ;  /* 0xfffffe895e097810 */ /* 0x000fc60007ffe0ff */
[----:B------:R-:W-:Y:S01]  /*2cbd0*/  LDGSTS.E [R8+-0x48000], desc[UR8][R78.64], !P3 ;  /* 0xb80000004e087fae */ /* 0x000fe2000d921848 */
[----:B-1----:R-:W-:-:S03]  /*2cbe0*/  IMAD.WIDE R22, R2, 0x4, R86 ;  /* 0x0000000402167825 */ /* 0x002fc600078e0256 */
[----:B------:R-:W2:Y:S04]  /*2cbf0*/  LDL.LU.64 R86, [R1+0x298] ;  /* 0x0002980001567983 */ /* 0x000ea80000300a00 */
[----:B------:R1:W-:Y:S04]  /*2cc00*/  STL.64 [R1+0x16d8], R78 ;  /* 0x0016d84e01007387 */ /* 0x0003e80000100a00 */
[----:B------:R3:W-:Y:S04]  /*2cc10*/  STL.64 [R1+0x16e0], R22 ;  /* 0x0016e01601007387 */ /* 0x0007e80000100a00 */
[----:B------:R3:W-:Y:S04]  /*2cc20*/  LDGSTS.E [R7+-0x44000], desc[UR8][R22.64], !P3 ;  /* 0xbc00000016077fae */ /* 0x0007e8000d921848 */
[----:B-1----:R-:W4:Y:S04]  /*2cc30*/  LDL.LU.64 R78, [R1+0x290] ;  /* 0x00029000014e7983 */ /* 0x002f280000300a00 */
[----:B------:R-:W4:Y:S01]  /*2cc40*/  LDL.LU.64 R94, [R1+0x288] ;  /* 0x00028800015e7983 */ /* 0x000f220000300a00 */
[----:B---3--:R-:W-:-:S04]  /*2cc50*/  IMAD.WIDE R70, R2, 0x4, R70 ;  /* 0x0000000402467825 */ /* 0x008fc800078e0246 */
[C---:B------:R-:W-:Y:S01]  /*2cc60*/  IMAD.WIDE R126, R2.reuse, 0x4, R118 ;  /* 0x00000004027e7825 */ /* 0x040fe200078e0276 */
[----:B------:R1:W-:Y:S04]  /*2cc70*/  STL.64 [R1+0x16e8], R70 ;  /* 0x0016e84601007387 */ /* 0x0003e80000100a00 */
[----:B------:R3:W-:Y:S01]  /*2cc80*/  STL.64 [R1+0x16f0], R126 ;  /* 0x0016f07e01007387 */ /* 0x0007e20000100a00 */
[----:B------:R-:W-:-:S04]  /*2cc90*/  IMAD.WIDE R118, R2, 0x4, R110 ;  /* 0x0000000402767825 */ /* 0x000fc800078e026e */
[----:B------:R-:W-:-:S04]  /*2cca0*/  IMAD.WIDE R110, R2, 0x4, R102 ;  /* 0x00000004026e7825 */ /* 0x000fc800078e0266 */
[----:B------:R-:W-:Y:S02]  /*2ccb0*/  IMAD.WIDE R22, R2, 0x4, R62 ;  /* 0x0000000402167825 */ /* 0x000fe400078e023e */
[----:B------:R-:W4:Y:S04]  /*2ccc0*/  LDL.LU.64 R62, [R1+0x280] ;  /* 0x00028000013e7983 */ /* 0x000f280000300a00 */
[----:B------:R2:W-:Y:S04]  /*2ccd0*/  STL.64 [R1+0x16f8], R118 ;  /* 0x0016f87601007387 */ /* 0x0005e80000100a00 */
[----:B------:R-:W-:Y:S04]  /*2cce0*/  STL.64 [R1+0x1700], R110 ;  /* 0x0017006e01007387 */ /* 0x000fe80000100a00 */
[----:B------:R-:W4:Y:S01]  /*2ccf0*/  LDL.LU.64 R102, [R1+0x278] ;  /* 0x0002780001667983 */ /* 0x000f220000300a00 */
[----:B------:R-:W-:Y:S01]  /*2cd00*/  VIADD R10, R252, 0xfffffe8a ;  /* 0xfffffe8afc0a7836 */ /* 0x000fe20000000000 */
[----:B------:R-:W-:Y:S01]  /*2cd10*/  ISETP.GE.U32.AND P4, PT, R9, 0x7ffffe4a, PT ;  /* 0x7ffffe4a0900780c */ /* 0x000fe20003f86070 */
[----:B------:R-:W4:Y:S03]  /*2cd20*/  LDC R252, c[0x0][0x230] ;  /* 0x00008c00fffc7b82 */ /* 0x000f260000000800 */
[----:B------:R-:W-:Y:S01]  /*2cd30*/  ISETP.GE.U32.AND P3, PT, R10, 0x7ffffe4b, PT ;  /* 0x7ffffe4b0a00780c */ /* 0x000fe20003f66070 */
[C---:B------:R-:W-:Y:S01]  /*2cd40*/  VIADD R10, R12.reuse, 0x100000 ;  /* 0x001000000c0a7836 */ /* 0x040fe20000000000 */
[----:B------:R4:W-:Y:S01]  /*2cd50*/  STL.64 [R1+0x1708], R22 ;  /* 0x0017081601007387 */ /* 0x0009e20000100a00 */
[----:B------:R-:W-:-:S10]  /*2cd60*/  VIADD R9, R12, 0x100000 ;  /* 0x001000000c097836 */ /* 0x000fd40000000000 */
[----:B------:R3:W-:Y:S04]  /*2cd70*/  LDGSTS.E [R11+-0x4fffc], desc[UR8][R70.64], !P3 ;  /* 0xb0004000460b7fae */ /* 0x0007e8000d921848 */
[----:B------:R2:W-:Y:S04]  /*2cd80*/  LDGSTS.E [R10+-0x4bffc], desc[UR8][R126.64], !P3 ;  /* 0xb40040007e0a7fae */ /* 0x0005e8000d921848 */
[----:B------:R-:W-:Y:S04]  /*2cd90*/  LDGSTS.E [R9+-0x47ffc], desc[UR8][R118.64], !P3 ;  /* 0xb800400076097fae */ /* 0x000fe8000d921848 */
[----:B-1----:R-:W4:Y:S01]  /*2cda0*/  LDL.LU.64 R70, [R1+0x270] ;  /* 0x0002700001467983 */ /* 0x002f220000300a00 */
[----:B---3--:R-:W1:Y:S03]  /*2cdb0*/  LDC R11, c[0x0][0x230] ;  /* 0x00008c00ff0b7b82 */ /* 0x008e660000000800 */
[----:B------:R-:W3:Y:S01]  /*2cdc0*/  LDL.LU.64 R126, [R1+0x268] ;  /* 0x00026800017e7983 */ /* 0x000ee20000300a00 */
[----:B--2---:R-:W-:-:S03]  /*2cdd0*/  IMAD.WIDE R86, R2, 0x4, R86 ;  /* 0x0000000402567825 */ /* 0x004fc600078e0256 */
[----:B------:R-:W-:Y:S04]  /*2cde0*/  LDGSTS.E [R8+-0x43ffc], desc[UR8][R110.64], !P3 ;  /* 0xbc0040006e087fae */ /* 0x000fe8000d921848 */
[----:B------:R2:W-:Y:S01]  /*2cdf0*/  LDGSTS.E [R7+-0x4fff8], desc[UR8][R22.64], !P4 ;  /* 0xb000800016077fae */ /* 0x0005e2000e121848 */
[----:B------:R-:W-:-:S03]  /*2ce00*/  VIADD R10, R157, 0xfffffe88 ;  /* 0xfffffe889d0a7836 */ /* 0x000fc60000000000 */
[----:B------:R2:W-:Y:S04]  /*2ce10*/  STL.64 [R1+0x1710], R86 ;  /* 0x0017105601007387 */ /* 0x0005e80000100a00 */
[----:B------:R-:W3:Y:S01]  /*2ce20*/  LDL.LU.64 R118, [R1+0x260] ;  /* 0x0002600001767983 */ /* 0x000ee20000300a00 */
[----:B----4-:R-:W-:-:S03]  /*2ce30*/  IMAD.WIDE R78, R2, 0x4, R78 ;  /* 0x00000004024e7825 */ /* 0x010fc600078e024e */
[----:B------:R4:W-:Y:S01]  /*2ce40*/  LDGSTS.E [R9+-0x4bff8], desc[UR8][R86.64], !P4 ;  /* 0xb400800056097fae */ /* 0x0009e2000e121848 */
[----:B--2---:R-:W-:-:S03]  /*2ce50*/  IMAD.WIDE R22, R2, 0x4, R94 ;  /* 0x0000000402167825 */ /* 0x004fc600078e025e */
[----:B------:R2:W-:Y:S04]  /*2ce60*/  STL.64 [R1+0x1718], R78 ;  /* 0x0017184e01007387 */ /* 0x0005e80000100a00 */
[----:B------:R-:W3:Y:S04]  /*2ce70*/  LDL.LU.64 R110, [R1+0x258] ;  /* 0x00025800016e7983 */ /* 0x000ee80000300a00 */
[----:B------:R-:W-:Y:S01]  /*2ce80*/  STL.64 [R1+0x1720], R22 ;  /* 0x0017201601007387 */ /* 0x000fe20000100a00 */
[----:B------:R-:W-:-:S03]  /*2ce90*/  ISETP.GE.U32.AND P3, PT, R10, 0x7ffffe49, PT ;  /* 0x7ffffe490a00780c */ /* 0x000fc60003f66070 */
[----:B------:R-:W3:Y:S01]  /*2cea0*/  LDL.LU.64 R94, [R1+0x250] ;  /* 0x00025000015e7983 */ /* 0x000ee20000300a00 */
[----:B----4-:R-:W-:-:S03]  /*2ceb0*/  IADD3 R9, R252, -0x15d, RZ ;  /* 0xfffffea3fc097810 */ /* 0x010fc60007ffe0ff */
[----:B------:R-:W4:Y:S04]  /*2cec0*/  LDL.LU.64 R86, [R1+0x248] ;  /* 0x0002480001567983 */ /* 0x000f280000300a00 */
[----:B------:R2:W-:Y:S04]  /*2ced0*/  LDGSTS.E [R8+-0x47ff8], desc[UR8][R78.64], !P4 ;  /* 0xb80080004e087fae */ /* 0x0005e8000e121848 */
[----:B------:R-:W-:Y:S01]  /*2cee0*/  LDGSTS.E [R7+-0x43ff8], desc[UR8][R22.64], !P4 ;  /* 0xbc00800016077fae */ /* 0x000fe2000e121848 */
[----:B------:R-:W-:Y:S01]  /*2cef0*/  ISETP.GE.U32.AND P4, PT, R9, 0x7ffffe64, PT ;  /* 0x7ffffe640900780c */ /* 0x000fe20003f86070 */
[----:B------:R-:W-:-:S02]  /*2cf00*/  VIADD R9, R12, 0x100000 ;  /* 0x001000000c097836 */ /* 0x000fc40000000000 */
[C---:B------:R-:W-:Y:S01]  /*2cf10*/  IMAD.WIDE R62, R2.reuse, 0x4, R62 ;  /* 0x00000004023e7825 */ /* 0x040fe200078e023e */
[----:B--2---:R-:W2:Y:S04]  /*2cf20*/  LDC R78, c[0x0][0x230] ;  /* 0x00008c00ff4e7b82 */ /* 0x004ea80000000800 */
[----:B------:R1:W-:Y:S04]  /*2cf30*/  STL.64 [R1+0x1728], R62 ;  /* 0x0017283e01007387 */ /* 0x0003e80000100a00 */
[----:B------:R1:W-:Y:S01]  /*2cf40*/  LDGSTS.E [R9+-0x4fff4], desc[UR8][R62.64], !P3 ;  /* 0xb000c0003e097fae */ /* 0x0003e2000d921848 */
[----:B------:R-:W-:-:S05]  /*2cf50*/  IMAD.WIDE R102, R2, 0x4, R102 ;  /* 0x0000000402667825 */ /* 0x000fca00078e0266 */
[----:B------:R-:W-:Y:S04]  /*2cf60*/  STL.64 [R1+0x1730], R102 ;  /* 0x0017306601007387 */ /* 0x000fe80000100a00 */
[----:B-1----:R-:W2:Y:S01]  /*2cf70*/  LDL.LU.64 R62, [R1+0x240] ;  /* 0x00024000013e7983 */ /* 0x002ea20000300a00 */
[----:B------:R-:W-:-:S03]  /*2cf80*/  VIADD R12, R12, 0x100000 ;  /* 0x001000000c0c7836 */ /* 0x000fc60000000000 */
[----:B------:R1:W-:Y:S01]  /*2cf90*/  LDGSTS.E [R8+-0x4bff4], desc[UR8][R102.64], !P3 ;  /* 0xb400c00066087fae */ /* 0x0003e2000d921848 */
[----:B------:R-:W-:Y:S02]  /*2cfa0*/  VIADD R9, R11, 0xfffffea2 ;  /* 0xfffffea20b097836 */ /* 0x000fe40000000000 */
[----:B------:R-:W-:-:S04]  /*2cfb0*/  IMAD.WIDE R70, R2, 0x4, R70 ;  /* 0x0000000402467825 */ /* 0x000fc800078e0246 */
[C---:B---3--:R-:W-:Y:S01]  /*2cfc0*/  IMAD.WIDE R22, R2.reuse, 0x4, R126 ;  /* 0x0000000402167825 */ /* 0x048fe200078e027e */
[----:B------:R3:W-:Y:S04]  /*2cfd0*/  STL.64 [R1+0x1738], R70 ;  /* 0x0017384601007387 */ /* 0x0007e80000100a00 */
[----:B------:R1:W-:Y:S04]  /*2cfe0*/  STL.64 [R1+0x1740], R22 ;  /* 0x0017401601007387 */ /* 0x0003e80000100a00 */
[----:B------:R-:W-:Y:S04]  /*2cff0*/  LDGSTS.E [R12+-0x47ff4], desc[UR8][R70.64], !P3 ;  /* 0xb800c000460c7fae */ /* 0x000fe8000d921848 */
[----:B------:R-:W-:Y:S04]  /*2d000*/  LDGSTS.E [R7+-0x43ff4], desc[UR8][R22.64], !P3 ;  /* 0xbc00c00016077fae */ /* 0x000fe8000d921848 */
[----:B---3--:R-:W3:Y:S04]  /*2d010*/  LDL.LU.64 R70, [R1+0x238] ;  /* 0x0002380001467983 */ /* 0x008ee80000300a00 */
[----:B------:R-:W3:Y:S04]  /*2d020*/  LDL.LU.64 R102, [R1+0x230] ;  /* 0x0002300001667983 */ /* 0x000ee80000300a00 */
[----:B-1----:R-:W3:Y:S01]  /*2d030*/  LDL.LU.64 R22, [R1+0x228] ;  /* 0x0002280001167983 */ /* 0x002ee20000300a00 */
[----:B------:R-:W-:Y:S01]  /*2d040*/  ISETP.GE.U32.AND P3, PT, R9, 0x7ffffe63, PT ;  /* 0x7ffffe630900780c */ /* 0x000fe20003f66070 */
[----:B------:R-:W-:Y:S01]  /*2d050*/  IMAD.WIDE R8, R2, 0x4, R118 ;  /* 0x0000000402087825 */ /* 0x000fe200078e0276 */
[----:B------:R-:W-:-:S03]  /*2d060*/  IADD3 R252, R13, 0x100000, RZ ;  /* 0x001000000dfc7810 */ /* 0x000fc60007ffe0ff */
[C---:B------:R-:W-:Y:S02]  /*2d070*/  IMAD.WIDE R10, R2.reuse, 0x4, R110 ;  /* 0x00000004020a7825 */ /* 0x040fe400078e026e */
[----:B------:R2:W-:Y:S02]  /*2d080*/  LDGSTS.E [R252+-0x60000], desc[UR8][R8.64], !P6 ;  /* 0xa000000008fc7fae */ /* 0x0005e4000f121848 */
[----:B------:R-:W-:-:S04]  /*2d090*/  IMAD.WIDE R110, R2, 0x4, R94 ;  /* 0x00000004026e7825 */ /* 0x000fc800078e025e */
[----:B----4-:R-:W-:Y:S01]  /*2d0a0*/  IMAD.WIDE R94, R2, 0x4, R86 ;  /* 0x00000004025e7825 */ /* 0x010fe200078e0256 */
[----:B------:R1:W-:Y:S03]  /*2d0b0*/  STL.64 [R1+0xe08], R110 ;  /* 0x000e086e01007387 */ /* 0x0003e60000100a00 */
[C---:B------:R-:W-:Y:S01]  /*2d0c0*/  VIADD R157, R13.reuse, 0x100000 ;  /* 0x001000000d9d7836 */ /* 0x040fe20000000000 */
[----:B--2---:R-:W-:Y:S02]  /*2d0d0*/  IADD3 R252, R78, -0x15f, RZ ;  /* 0xfffffea14efc7810 */ /* 0x004fe40007ffe0ff */
[----:B------:R-:W2:Y:S01]  /*2d0e0*/  LDL.LU.64 R78, [R1+0x220] ;  /* 0x00022000014e7983 */ /* 0x000ea20000300a00 */
[----:B------:R-:W-:-:S03]  /*2d0f0*/  VIADD R12, R13, 0x100000 ;  /* 0x001000000d0c7836 */ /* 0x000fc60000000000 */
[----:B------:R4:W-:Y:S04]  /*2d100*/  STL.64 [R1+0xe20], R94 ;  /* 0x000e205e01007387 */ /* 0x0009e80000100a00 */
[----:B------:R-:W2:Y:S04]  /*2d110*/  LDL.LU.64 R86, [R1+0x218] ;  /* 0x0002180001567983 */ /* 0x000ea80000300a00 */
[----:B------:R-:W2:Y:S04]  /*2d120*/  LDL.LU.64 R154, [R1+0x210] ;  /* 0x00021000019a7983 */ /* 0x000ea80000300a00 */
[----:B------:R-:W2:Y:S04]  /*2d130*/  LDL.LU.64 R126, [R1+0x208] ;  /* 0x00020800017e7983 */ /* 0x000ea80000300a00 */
[----:B------:R-:W-:Y:S04]  /*2d140*/  LDGSTS.E [R157+-0x5c000], desc[UR8][R10.64], !P6 ;  /* 0xa40000000a9d7fae */ /* 0x000fe8000f121848 */
[----:B------:R-:W-:Y:S04]  /*2d150*/  LDGSTS.E [R12+-0x58000], desc[UR8][R110.64], !P6 ;  /* 0xa80000006e0c7fae */ /* 0x000fe8000f121848 */
[----:B------:R-:W2:Y:S01]  /*2d160*/  LDL.LU.64 R118, [R1+0x200] ;  /* 0x0002000001767983 */ /* 0x000ea20000300a00 */
[----:B------:R-:W-:-:S05]  /*2d170*/  VIADD R7, R13, 0x100000 ;  /* 0x001000000d077836 */ /* 0x000fca0000000000 */
[----:B------:R-:W-:Y:S04]  /*2d180*/  LDGSTS.E [R7+-0x54000], desc[UR8][R94.64], !P6 ;  /* 0xac0000005e077fae */ /* 0x000fe8000f121848 */
[----:B-1----:R-:W2:Y:S01]  /*2d190*/  LDL.LU.64 R110, [R1+0x1f8] ;  /* 0x0001f800016e7983 */ /* 0x002ea20000300a00 */
[----:B------:R-:W-:-:S05]  /*2d1a0*/  IMAD.WIDE R62, R2, 0x4, R62 ;  /* 0x00000004023e7825 */ /* 0x000fca00078e023e */
[----:B------:R1:W-:Y:S04]  /*2d1b0*/  STL.64 [R1+0xe40], R62 ;  /* 0x000e403e01007387 */ /* 0x0003e80000100a00 */
[----:B----4-:R-:W4:Y:S01]  /*2d1c0*/  LDL.LU.64 R94, [R1+0x1f0] ;  /* 0x0001f000015e7983 */ /* 0x010f220000300a00 */
[----:B------:R-:W-:Y:S01]  /*2d1d0*/  ISETP.GE.U32.AND P6, PT, R252, 0x7ffffe62, PT ;  /* 0x7ffffe62fc00780c */ /* 0x000fe20003fc6070 */
[----:B------:R-:W-:-:S05]  /*2d1e0*/  VIADD R252, R13, 0x100000 ;  /* 0x001000000dfc7836 */ /* 0x000fca0000000000 */
[----:B------:R1:W-:Y:S02]  /*2d1f0*/  LDGSTS.E [R252+-0x5fffc], desc[UR8][R62.64], !P5 ;  /* 0xa00040003efc7fae */ /* 0x0003e4000e921848 */
[----:B-1----:R-:W1:Y:S01]  /*2d200*/  LDC R252, c[0x0][0x230] ;  /* 0x00008c00fffc7b82 */ /* 0x002e620000000800 */
[----:B---3--:R-:W-:-:S04]  /*2d210*/  IMAD.WIDE R70, R2, 0x4, R70 ;  /* 0x0000000402467825 */ /* 0x008fc800078e0246 */
[C---:B------:R-:W-:Y:S01]  /*2d220*/  IMAD.WIDE R102, R2.reuse, 0x4, R102 ;  /* 0x0000000402667825 */ /* 0x040fe200078e0266 */
[----:B------:R3:W-:Y:S03]  /*2d230*/  STL.64 [R1+0xe68], R70 ;  /* 0x000e684601007387 */ /* 0x0007e60000100a00 */
[----:B------:R-:W-:Y:S01]  /*2d240*/  IMAD.WIDE R22, R2, 0x4, R22 ;  /* 0x0000000402167825 */ /* 0x000fe200078e0216 */
[----:B------:R-:W4:Y:S04]  /*2d250*/  LDL.LU.64 R62, [R1+0x1c60] ;  /* 0x001c6000013e7983 */ /* 0x000f280000300a00 */
[----:B------:R-:W-:Y:S04]  /*2d260*/  LDGSTS.E [R157+-0x5bffc], desc[UR8][R70.64], !P5 ;  /* 0xa4004000469d7fae */ /* 0x000fe8000e921848 */
[----:B------:R1:W-:Y:S04]  /*2d270*/  STL.64 [R1+0xe98], R102 ;  /* 0x000e986601007387 */ /* 0x0003e80000100a00 */
[----:B------:R1:W-:Y:S04]  /*2d280*/  LDGSTS.E [R12+-0x57ffc], desc[UR8][R102.64], !P5 ;  /* 0xa8004000660c7fae */ /* 0x0003e8000e921848 */
[----:B---3--:R-:W3:Y:S04]  /*2d290*/  LDL.LU.64 R70, [R1+0x1c58] ;  /* 0x001c580001467983 */ /* 0x008ee80000300a00 */
[----:B------:R2:W-:Y:S01]  /*2d2a0*/  STL.64 [R1+0xed0], R22 ;  /* 0x000ed01601007387 */ /* 0x0005e20000100a00 */
[----:B-1----:R-:W1:Y:S03]  /*2d2b0*/  LDC R102, c[0x0][0x230] ;  /* 0x00008c00ff667b82 */ /* 0x002e660000000800 */
[----:B------:R2:W-:Y:S01]  /*2d2c0*/  LDGSTS.E [R7+-0x53ffc], desc[UR8][R22.64], !P5 ;  /* 0xac00400016077fae */ /* 0x0005e2000e921848 */
[----:B------:R-:W-:-:S04]  /*2d2d0*/  VIADD R252, R252, 0xfffffea0 ;  /* 0xfffffea0fcfc7836 */ /* 0x000fc80000000000 */
[----:B--2---:R-:W2:Y:S01]  /*2d2e0*/  LDC R22, c[0x0][0x230] ;  /* 0x00008c00ff167b82 */ /* 0x004ea20000000800 */
[C---:B------:R-:W-:Y:S02]  /*2d2f0*/  VIADD R23, R13.reuse, 0x100000 ;  /* 0x001000000d177836 */ /* 0x040fe40000000000 */
[----:B------:R-:W-:Y:S01]  /*2d300*/  IMAD.WIDE R78, R2, 0x4, R78 ;  /* 0x00000004024e7825 */ /* 0x000fe200078e024e */
[----:B------:R-:W-:Y:S02]  /*2d310*/  ISETP.GE.U32.AND P5, PT, R252, 0x7ffffe61, PT ;  /* 0x7ffffe61fc00780c */ /* 0x000fe40003fa6070 */
[----:B------:R-:W-:Y:S01]  /*2d320*/  IADD3 R252, R13, 0x100000, RZ ;  /* 0x001000000dfc7810 */ /* 0x000fe20007ffe0ff */
[C---:B------:R-:W-:Y:S01]  /*2d330*/  IMAD.WIDE R86, R2.reuse, 0x4, R86 ;  /* 0x0000000402567825 */ /* 0x040fe200078e0256 */
[----:B------:R1:W-:Y:S03]  /*2d340*/  LDGSTS.E [R23+-0x5fff8], desc[UR8][R78.64], !P2 ;  /* 0xa00080004e177fae */ /* 0x0003e6000d121848 */
[C---:B------:R-:W-:Y:S01]  /*2d350*/  IMAD.WIDE R154, R2.reuse, 0x4, R154 ;  /* 0x00000004029a7825 */ /* 0x040fe200078e029a */
[----:B------:R1:W-:Y:S03]  /*2d360*/  LDGSTS.E [R252+-0x5bff8], desc[UR8][R86.64], !P2 ;  /* 0xa400800056fc7fae */ /* 0x0003e6000d121848 */
[C---:B------:R-:W-:Y:S01]  /*2d370*/  IMAD.WIDE R126, R2.reuse, 0x4, R126 ;  /* 0x00000004027e7825 */ /* 0x040fe200078e027e */
[----:B------:R-:W-:Y:S03]  /*2d380*/  LDGSTS.E [R157+-0x57ff8], desc[UR8][R154.64], !P2 ;  /* 0xa80080009a9d7fae */ /* 0x000fe6000d121848 */
[C---:B------:R-:W-:Y:S01]  /*2d390*/  IMAD.WIDE R118, R2.reuse, 0x4, R118 ;  /* 0x0000000402767825 */ /* 0x040fe200078e0276 */
[----:B-1----:R-:W1:Y:S01]  /*2d3a0*/  LDC R23, c[0x0][0x230] ;  /* 0x00008c00ff177b82 */ /* 0x002e620000000800 */
[----:B------:R-:W-:Y:S02]  /*2d3b0*/  LDGSTS.E [R12+-0x53ff8], desc[UR8][R126.64], !P2 ;  /* 0xac0080007e0c7fae */ /* 0x000fe4000d121848 */
[----:B------:R-:W-:-:S02]  /*2d3c0*/  IMAD.WIDE R110, R2, 0x4, R110 ;  /* 0x00000004026e7825 */ /* 0x000fc400078e026e */
[----:B------:R-:W-:Y:S02]  /*2d3d0*/  LDGSTS.E [R7+-0x5fff4], desc[UR8][R118.64], !P1 ;  /* 0xa000c00076077fae */ /* 0x000fe4000c921848 */
[----:B------:R-:W-:Y:S02]  /*2d3e0*/  VIADD R252, R102, 0xfffffe87 ;  /* 0xfffffe8766fc7836 */ /* 0x000fe40000000000 */
[----:B------:R2:W-:Y:S03]  /*2d3f0*/  LDGSTS.E [R157+-0x5bff4], desc[UR8][R110.64], !P1 ;  /* 0xa400c0006e9d7fae */ /* 0x0005e6000c921848 */
[----:B------:R-:W-:Y:S01]  /*2d400*/  ISETP.GE.U32.AND P2, PT, R252, 0x7ffffe48, PT ;  /* 0x7ffffe48fc00780c */ /* 0x000fe20003f46070 */
[----:B------:R2:W-:Y:S04]  /*2d410*/  STL.64 [R1+0xf08], R78 ;  /* 0x000f084e01007387 */ /* 0x0005e80000100a00 */
[----:B------:R2:W-:Y:S02]  /*2d420*/  STL.64 [R1+0xf40], R86 ;  /* 0x000f405601007387 */ /* 0x0005e40000100a00 */
[----:B--2---:R-:W-:-:S02]  /*2d430*/  VIADD R157, R22, 0xfffffe86 ;  /* 0xfffffe86169d7836 */ /* 0x004fc40000000000 */
[----:B------:R-:W2:Y:S01]  /*2d440*/  LDC R22, c[0x0][0x230] ;  /* 0x00008c00ff167b82 */ /* 0x000ea20000000800 */
[----:B------:R-:W3:Y:S04]  /*2d450*/  LDL.LU.64 R78, [R1+0x1c50] ;  /* 0x001c5000014e7983 */ /* 0x000ee80000300a00 */
[----:B------:R-:W-:Y:S04]  /*2d460*/  STL.64 [R1+0xf78], R154 ;  /* 0x000f789a01007387 */ /* 0x000fe80000100a00 */
[----:B------:R-:W3:Y:S04]  /*2d470*/  LDL.LU.64 R86, [R1+0x1c48] ;  /* 0x001c480001567983 */ /* 0x000ee80000300a00 */
[----:B------:R-:W-:Y:S04]  /*2d480*/  STL.64 [R1+0xfb0], R126 ;  /* 0x000fb07e01007387 */ /* 0x000fe80000100a00 */
[----:B------:R-:W-:Y:S01]  /*2d490*/  STL.64 [R1+0xfe8], R118 ;  /* 0x000fe87601007387 */ /* 0x000fe20000100a00 */
[----:B------:R-:W-:-:S03]  /*2d4a0*/  IADD3 R252, R13, 0x100000, RZ ;  /* 0x001000000dfc7810 */ /* 0x000fc60007ffe0ff */
[----:B------:R1:W-:Y:S01]  /*2d4b0*/  STL.64 [R1+0x1020], R110 ;  /* 0x0010206e01007387 */ /* 0x0003e20000100a00 */
[----:B------:R-:W-:-:S04]  /*2d4c0*/  IMAD.WIDE R226, R2, 0x4, R226 ;  /* 0x0000000402e27825 */ /* 0x000fc800078e02e2 */
[----:B------:R-:W-:-:S04]  /*2d4d0*/  IMAD.WIDE R224, R2, 0x4, R224 ;  /* 0x0000000402e07825 */ /* 0x000fc800078e02e0 */
[----:B------:R-:W-:-:S04]  /*2d4e0*/  IMAD.WIDE R222, R2, 0x4, R222 ;  /* 0x0000000402de7825 */ /* 0x000fc800078e02de */
[----:B------:R-:W-:-:S04]  /*2d4f0*/  IMAD.WIDE R220, R2, 0x4, R220 ;  /* 0x0000000402dc7825 */ /* 0x000fc800078e02dc */
[----:B------:R-:W-:-:S04]  /*2d500*/  IMAD.WIDE R218, R2, 0x4, R218 ;  /* 0x0000000402da7825 */ /* 0x000fc800078e02da */
[----:B------:R-:W-:-:S04]  /*2d510*/  IMAD.WIDE R216, R2, 0x4, R216 ;  /* 0x0000000402d87825 */ /* 0x000fc800078e02d8 */
[----:B------:R-:W-:Y:S01]  /*2d520*/  IMAD.WIDE R214, R2, 0x4, R214 ;  /* 0x0000000402d67825 */ /* 0x000fe200078e02d6 */
[----:B-1----:R-:W-:-:S03]  /*2d530*/  IADD3 R110, R13, 0x100000, RZ ;  /* 0x001000000d6e7810 */ /* 0x002fc60007ffe0ff */
        /* <DEDUP_REMOVED lines=14> */
[----:B----4-:R-:W-:-:S05]  /*2d620*/  IMAD.WIDE R94, R2, 0x4, R94 ;  /* 0x00000004025e7825 */ /* 0x010fca00078e025e */
[----:B------:R1:W-:Y:S04]  /*2d630*/  STL.64 [R1+0x13b8], R94 ;  /* 0x0013b85e01007387 */ /* 0x0003e80000100a00 */
[----:B------:R1:W-:Y:S04]  /*2d640*/  LDGSTS.E [R12+-0x57ff4], desc[UR8][R94.64], !P1 ;  /* 0xa800c0005e0c7fae */ /* 0x0003e8000c921848 */
[----:B------:R-:W-:Y:S01]  /*2d650*/  LDGSTS.E [R7+-0x53ff4], desc[UR8][R232.64], !P1 ;  /* 0xac00c000e8077fae */ /* 0x000fe2000c921848 */
[----:B------:R-:W-:Y:S01]  /*2d660*/  ISETP.GE.U32.AND P1, PT, R157, 0x7ffffe47, PT ;  /* 0x7ffffe479d00780c */ /* 0x000fe20003f26070 */
[----:B------:R-:W-:-:S02]  /*2d670*/  VIADD R157, R13, 0x100000 ;  /* 0x001000000d9d7836 */ /* 0x000fc40000000000 */
[----:B-1----:R-:W-:-:S05]  /*2d680*/  VIADD R94, R13, 0x100000 ;  /* 0x001000000d5e7836 */ /* 0x002fca0000000000 */
[----:B------:R-:W-:Y:S04]  /*2d690*/  LDGSTS.E [R94+-0x50000], desc[UR8][R228.64], !P2 ;  /* 0xb0000000e45e7fae */ /* 0x000fe8000d121848 */
[----:B------:R1:W-:Y:S04]  /*2d6a0*/  LDGSTS.E [R252+-0x4c000], desc[UR8][R226.64], !P2 ;  /* 0xb4000000e2fc7fae */ /* 0x0003e8000d121848 */
[----:B------:R-:W-:Y:S04]  /*2d6b0*/  LDGSTS.E [R157+-0x48000], desc[UR8][R224.64], !P2 ;  /* 0xb8000000e09d7fae */ /* 0x000fe8000d121848 */
[----:B------:R-:W-:Y:S01]  /*2d6c0*/  LDGSTS.E [R12+-0x44000], desc[UR8][R222.64], !P2 ;  /* 0xbc000000de0c7fae */ /* 0x000fe2000d121848 */
[----:B-1----:R-:W-:-:S03]  /*2d6d0*/  VIADD R252, R23, 0xfffffe85 ;  /* 0xfffffe8517fc7836 */ /* 0x002fc60000000000 */
[----:B------:R-:W-:Y:S02]  /*2d6e0*/  LDGSTS.E [R7+-0x4fffc], desc[UR8][R220.64], !P1 ;  /* 0xb0004000dc077fae */ /* 0x000fe4000c921848 */
[----:B------:R-:W-:Y:S02]  /*2d6f0*/  ISETP.GE.U32.AND P2, PT, R252, 0x7ffffe46, PT ;  /* 0x7ffffe46fc00780c */ /* 0x000fe40003f46070 */
[----:B------:R2:W-:Y:S01]  /*2d700*/  LDGSTS.E [R157+-0x4bffc], desc[UR8][R218.64], !P1 ;  /* 0xb4004000da9d7fae */ /* 0x0005e2000c921848 */
[----:B------:R-:W-:-:S03]  /*2d710*/  VIADD R252, R13, 0x100000 ;  /* 0x001000000dfc7836 */ /* 0x000fc60000000000 */
[----:B------:R-:W-:Y:S01]  /*2d720*/  LDGSTS.E [R12+-0x47ffc], desc[UR8][R216.64], !P1 ;  /* 0xb8004000d80c7fae */ /* 0x000fe2000c921848 */
[----:B------:R-:W-:Y:S02]  /*2d730*/  IMAD.WIDE R94, R2, 0x4, R206 ;  /* 0x00000004025e7825 */ /* 0x000fe400078e02ce */
[----:B------:R-:W1:Y:S01]  /*2d740*/  LDC R206, c[0x0][0x230] ;  /* 0x00008c00ffce7b82 */ /* 0x000e620000000800 */
[----:B------:R-:W-:Y:S01]  /*2d750*/  LDGSTS.E [R7+-0x43ffc], desc[UR8][R214.64], !P1 ;  /* 0xbc004000d6077fae */ /* 0x000fe2000c921848 */
[----:B--2---:R-:W-:-:S03]  /*2d760*/  VIADD R157, R22, 0xfffffe84 ;  /* 0xfffffe84169d7836 */ /* 0x004fc60000000000 */
[----:B------:R-:W-:Y:S02]  /*2d770*/  LDGSTS.E [R110+-0x4fff8], desc[UR8][R212.64], !P2 ;  /* 0xb0008000d46e7fae */ /* 0x000fe4000d121848 */
[----:B------:R-:W-:Y:S01]  /*2d780*/  ISETP.GE.U32.AND P1, PT, R157, 0x7ffffe45, PT ;  /* 0x7ffffe459d00780c */ /* 0x000fe20003f26070 */
[----:B------:R-:W-:Y:S01]  /*2d790*/  VIADD R157, R13, 0x100000 ;  /* 0x001000000d9d7836 */ /* 0x000fe20000000000 */
[----:B------:R-:W-:Y:S04]  /*2d7a0*/  LDGSTS.E [R252+-0x4bff8], desc[UR8][R210.64], !P2 ;  /* 0xb4008000d2fc7fae */ /* 0x000fe8000d121848 */
[----:B------:R-:W-:Y:S04]  /*2d7b0*/  STL.64 [R1+0x1798], R102 ;  /* 0x0017986601007387 */ /* 0x000fe80000100a00 */
[----:B------:R-:W-:Y:S04]  /*2d7c0*/  LDGSTS.E [R157+-0x47ff8], desc[UR8][R102.64], !P2 ;  /* 0xb8008000669d7fae */ /* 0x000fe8000d121848 */
[----:B------:R2:W-:Y:S04]  /*2d7d0*/  STL.64 [R1+0x17a0], R94 ;  /* 0x0017a05e01007387 */ /* 0x0005e80000100a00 */
[----:B------:R2:W-:Y:S01]  /*2d7e0*/  LDGSTS.E [R12+-0x43ff8], desc[UR8][R94.64], !P2 ;  /* 0xbc0080005e0c7fae */ /* 0x0005e2000d121848 */
[----:B------:R-:W-:-:S04]  /*2d7f0*/  IMAD.WIDE R22, R2, 0x4, R204 ;  /* 0x0000000402167825 */ /* 0x000fc800078e02cc */
[C---:B------:R-:W-:Y:S02]  /*2d800*/  VIADD R204, R13.reuse, 0x100000 ;  /* 0x001000000dcc7836 */ /* 0x040fe40000000000 */
[C---:B--2---:R-:W-:Y:S01]  /*2d810*/  IMAD.WIDE R94, R2.reuse, 0x4, R200 ;  /* 0x00000004025e7825 */ /* 0x044fe200078e02c8 */
[----:B------:R2:W-:Y:S01]  /*2d820*/  LDGSTS.E [R7+-0x4fff4], desc[UR8][R22.64], !P1 ;  /* 0xb000c00016077fae */ /* 0x0005e2000c921848 */
[----:B------:R-:W4:Y:S01]  /*2d830*/  LDC R200, c[0x0][0x230] ;  /* 0x00008c00ffc87b82 */ /* 0x000f220000000800 */
[----:B------:R-:W-:Y:S01]  /*2d840*/  IADD3 R13, R13, 0x100000, RZ ;  /* 0x001000000d0d7810 */ /* 0x000fe20007ffe0ff */
[----:B------:R-:W-:Y:S01]  /*2d850*/  IMAD.WIDE R102, R2, 0x4, R202 ;  /* 0x0000000402667825 */ /* 0x000fe200078e02ca */
[----:B------:R1:W-:Y:S03]  /*2d860*/  STL.64 [R1+0x17a8], R22 ;  /* 0x0017a81601007387 */ /* 0x0003e60000100a00 */
[C---:B------:R-:W-:Y:S01]  /*2d870*/  VIADD R12, R153.reuse, 0x100000 ;  /* 0x00100000990c7836 */ /* 0x040fe20000000000 */
[----:B------:R-:W-:Y:S01]  /*2d880*/  LDGSTS.E [R204+-0x4bff4], desc[UR8][R102.64], !P1 ;  /* 0xb400c00066cc7fae */ /* 0x000fe2000c921848 */
[----:B--2---:R-:W-:-:S03]  /*2d890*/  VIADD R7, R153, 0x100000 ;  /* 0x0010000099077836 */ /* 0x004fc60000000000 */
[----:B------:R2:W-:Y:S01]  /*2d8a0*/  LDGSTS.E [R13+-0x47ff4], desc[UR8][R94.64], !P1 ;  /* 0xb800c0005e0d7fae */ /* 0x0005e2000c921848 */
[----:B-1----:R-:W-:Y:S02]  /*2d8b0*/  IMAD.WIDE R22, R2, 0x4, R198 ;  /* 0x0000000402167825 */ /* 0x002fe400078e02c6 */
[----:B------:R-:W1:Y:S02]  /*2d8c0*/  LDC R199, c[0x0][0x230] ;  /* 0x00008c00ffc77b82 */ /* 0x000e640000000800 */
[C---:B------:R-:W-:Y:S01]  /*2d8d0*/  VIADD R198, R153.reuse, 0x100000 ;  /* 0x0010000099c67836 */ /* 0x040fe20000000000 */
[----:B------:R2:W-:Y:S02]  /*2d8e0*/  LDGSTS.E [R157+-0x43ff4], desc[UR8][R22.64], !P1 ;  /* 0xbc00c000169d7fae */ /* 0x0005e4000c921848 */
[C---:B--2---:R-:W-:Y:S02]  /*2d8f0*/  VIADD R13, R153.reuse, 0x100000 ;  /* 0x00100000990d7836 */ /* 0x044fe40000000000 */
[----:B------:R-:W-:Y:S04]  /*2d900*/  LDGSTS.E [R12+-0x60000], desc[UR8][R196.64], !P4 ;  /* 0xa0000000c40c7fae */ /* 0x000fe8000e121848 */
[----:B------:R-:W-:Y:S01]  /*2d910*/  LDGSTS.E [R7+-0x5c000], desc[UR8][R194.64], !P4 ;  /* 0xa4000000c2077fae */ /* 0x000fe2000e121848 */
[----:B------:R-:W-:-:S03]  /*2d920*/  IADD3 R157, R153, 0x100000, RZ ;  /* 0x00100000999d7810 */ /* 0x000fc60007ffe0ff */
[----:B------:R-:W-:Y:S04]  /*2d930*/  LDGSTS.E [R198+-0x58000], desc[UR8][R192.64], !P4 ;  /* 0xa8000000c0c67fae */ /* 0x000fe8000e121848 */
[----:B------:R-:W-:Y:S04]  /*2d940*/  LDGSTS.E [R157+-0x54000], desc[UR8][R190.64], !P4 ;  /* 0xac000000be9d7fae */ /* 0x000fe8000e121848 */
[----:B------:R-:W-:Y:S04]  /*2d950*/  LDGSTS.E [R13+-0x5fffc], desc[UR8][R188.64], !P3 ;  /* 0xa0004000bc0d7fae */ /* 0x000fe8000d921848 */
[----:B------:R-:W-:Y:S04]  /*2d960*/  LDGSTS.E [R12+-0x5bffc], desc[UR8][R186.64], !P3 ;  /* 0xa4004000ba0c7fae */ /* 0x000fe8000d921848 */
[----:B------:R-:W-:Y:S04]  /*2d970*/  LDGSTS.E [R7+-0x57ffc], desc[UR8][R184.64], !P3 ;  /* 0xa8004000b8077fae */ /* 0x000fe8000d921848 */
[----:B------:R4:W-:Y:S01]  /*2d980*/  LDGSTS.E [R198+-0x53ffc], desc[UR8][R182.64], !P3 ;  /* 0xac004000b6c67fae */ /* 0x0009e2000d921848 */
[----:B------:R-:W-:-:S03]  /*2d990*/  IMAD.WIDE R174, R2, 0x4, R174 ;  /* 0x0000000402ae7825 */ /* 0x000fc600078e02ae */
[----:B------:R-:W-:Y:S01]  /*2d9a0*/  LDGSTS.E [R157+-0x5fff8], desc[UR8][R180.64], !P6 ;  /* 0xa0008000b49d7fae */ /* 0x000fe2000f121848 */
[----:B------:R-:W-:-:S03]  /*2d9b0*/  IMAD.WIDE R172, R2, 0x4, R172 ;  /* 0x0000000402ac7825 */ /* 0x000fc600078e02ac */
[----:B------:R-:W-:Y:S01]  /*2d9c0*/  LDGSTS.E [R13+-0x5bff8], desc[UR8][R178.64], !P6 ;  /* 0xa4008000b20d7fae */ /* 0x000fe2000f121848 */
[----:B----4-:R-:W-:-:S03]  /*2d9d0*/  VIADD R198, R200, 0xfffffe83 ;  /* 0xfffffe83c8c67836 */ /* 0x010fc60000000000 */
[----:B------:R-:W-:Y:S02]  /*2d9e0*/  LDGSTS.E [R12+-0x57ff8], desc[UR8][R176.64], !P6 ;  /* 0xa8008000b00c7fae */ /* 0x000fe4000f121848 */
[----:B------:R-:W-:Y:S01]  /*2d9f0*/  ISETP.GE.U32.AND P1, PT, R198, 0x7ffffe44, PT ;  /* 0x7ffffe44c600780c */ /* 0x000fe20003f26070 */
[C---:B------:R-:W-:Y:S01]  /*2da00*/  IMAD.WIDE R170, R2.reuse, 0x4, R170 ;  /* 0x0000000402aa7825 */ /* 0x040fe200078e02aa */
[----:B------:R-:W-:Y:S03]  /*2da10*/  LDGSTS.E [R7+-0x53ff8], desc[UR8][R174.64], !P6 ;  /* 0xac008000ae077fae */ /* 0x000fe6000f121848 */
[----:B-1----:R-:W-:Y:S01]  /*2da20*/  VIADD R198, R199, 0xfffffe82 ;  /* 0xfffffe82c7c67836 */ /* 0x002fe20000000000 */
[----:B------:R-:W-:Y:S01]  /*2da30*/  LDGSTS.E [R157+-0x5fff4], desc[UR8][R172.64], !P5 ;  /* 0xa000c000ac9d7fae */ /* 0x000fe2000e921848 */
[----:B------:R-:W-:-:S03]  /*2da40*/  IMAD.WIDE R168, R2, 0x4, R168 ;  /* 0x0000000402a87825 */ /* 0x000fc600078e02a8 */
[----:B------:R-:W-:Y:S01]  /*2da50*/  LDGSTS.E [R13+-0x5bff4], desc[UR8][R170.64], !P5 ;  /* 0xa400c000aa0d7fae */ /* 0x000fe2000e921848 */
[----:B------:R-:W-:Y:S01]  /*2da60*/  IMAD.WIDE R166, R2, 0x4, R166 ;  /* 0x0000000402a67825 */ /* 0x000fe200078e02a6 */
[----:B------:R-:W-:Y:S02]  /*2da70*/  ISETP.GE.U32.AND P2, PT, R198, 0x7ffffe43, PT ;  /* 0x7ffffe43c600780c */ /* 0x000fe40003f46070 */
[----:B------:R-:W-:Y:S01]  /*2da80*/  LDGSTS.E [R12+-0x57ff4], desc[UR8][R168.64], !P5 ;  /* 0xa800c000a80c7fae */ /* 0x000fe2000e921848 */
[----:B------:R-:W-:-:S04]  /*2da90*/  IMAD.WIDE R164, R2, 0x4, R164 ;  /* 0x0000000402a47825 */ /* 0x000fc800078e02a4 */
[C---:B------:R-:W-:Y:S01]  /*2daa0*/  IMAD.WIDE R162, R2.reuse, 0x4, R162 ;  /* 0x0000000402a27825 */ /* 0x040fe200078e02a2 */
[----:B------:R-:W-:Y:S03]  /*2dab0*/  LDGSTS.E [R7+-0x53ff4], desc[UR8][R166.64], !P5 ;  /* 0xac00c000a6077fae */ /* 0x000fe6000e921848 */
[----:B------:R-:W-:Y:S01]  /*2dac0*/  IMAD.WIDE R160, R2, 0x4, R160 ;  /* 0x0000000402a07825 */ /* 0x000fe200078e02a0 */
[----:B------:R-:W-:Y:S01]  /*2dad0*/  LDGSTS.E [R157+-0x50000], desc[UR8][R164.64], !P1 ;  /* 0xb0000000a49d7fae */ /* 0x000fe2000c921848 */
[----:B------:R-:W-:Y:S02]  /*2dae0*/  IADD3 R206, R206, -0x17f, RZ ;  /* 0xfffffe81cece7810 */ /* 0x000fe40007ffe0ff */
[----:B------:R-:W-:Y:S01]  /*2daf0*/  IMAD.WIDE R158, R2, 0x4, R158 ;  /* 0x00000004029e7825 */ /* 0x000fe200078e029e */
[----:B------:R-:W-:Y:S04]  /*2db00*/  LDGSTS.E [R13+-0x4c000], desc[UR8][R162.64], !P1 ;  /* 0xb4000000a20d7fae */ /* 0x000fe8000c921848 */
[----:B------:R1:W-:Y:S01]  /*2db10*/  LDGSTS.E [R12+-0x48000], desc[UR8][R160.64], !P1 ;  /* 0xb8000000a00c7fae */ /* 0x0003e2000c921848 */
[----:B------:R-:W-:-:S03]  /*2db20*/  VIADD R205, R153, 0x100000 ;  /* 0x0010000099cd7836 */ /* 0x000fc60000000000 */
[----:B------:R-:W-:Y:S01]  /*2db30*/  LDGSTS.E [R7+-0x44000], desc[UR8][R158.64], !P1 ;  /* 0xbc0000009e077fae */ /* 0x000fe2000c921848 */
[----:B------:R-:W-:Y:S01]  /*2db40*/  ISETP.GE.U32.AND P1, PT, R206, 0x7ffffe42, PT ;  /* 0x7ffffe42ce00780c */ /* 0x000fe20003f26070 */
[----:B------:R-:W-:Y:S02]  /*2db50*/  VIADD R204, R153, 0x100000 ;  /* 0x0010000099cc7836 */ /* 0x000fe40000000000 */
[C---:B------:R-:W-:Y:S01]  /*2db60*/  IMAD.WIDE R198, R2.reuse, 0x4, R148 ;  /* 0x0000000402c67825 */ /* 0x040fe200078e0294 */
[----:B------:R-:W-:Y:S03]  /*2db70*/  STL.64 [R1+0x17b0], R102 ;  /* 0x0017b06601007387 */ /* 0x000fe60000100a00 */
[----:B-1----:R-:W-:Y:S01]  /*2db80*/  IMAD.WIDE R12, R2, 0x4, R150 ;  /* 0x00000004020c7825 */ /* 0x002fe200078e0296 */
[----:B------:R-:W-:Y:S01]  /*2db90*/  STL.64 [R1+0x17b8], R94 ;  /* 0x0017b85e01007387 */ /* 0x000fe20000100a00 */
[----:B------:R-:W-:-:S02]  /*2dba0*/  UIADD3 UR48, UR48, -0x180, URZ ;  /* 0xfffffe8030307890 */ /* 0x000fc4000fffe03f */
[C---:B------:R-:W-:Y:S01]  /*2dbb0*/  IMAD.WIDE R200, R2.reuse, 0x4, R146 ;  /* 0x0000000402c87825 */ /* 0x040fe200078e0292 */
[----:B------:R1:W-:Y:S01]  /*2dbc0*/  STL.64 [R1+0x17c0], R22 ;  /* 0x0017c01601007387 */ /* 0x0003e20000100a00 */
[----:B------:R-:W-:Y:S02]  /*2dbd0*/  UISETP.GE.U32.AND UP1, UPT, UR48, 0x7ffffe41, UPT ;  /* 0x7ffffe413000788c */ /* 0x000fe4000bf26070 */
[C---:B------:R-:W-:Y:S01]  /*2dbe0*/  IMAD.WIDE R202, R2.reuse, 0x4, R144 ;  /* 0x0000000402ca7825 */ /* 0x040fe200078e0290 */
[----:B------:R-:W-:Y:S03]  /*2dbf0*/  LDGSTS.E [R205+-0x4fffc], desc[UR8][R12.64], !P2 ;  /* 0xb00040000ccd7fae */ /* 0x000fe6000d121848 */
[----:B------:R-:W-:Y:S01]  /*2dc00*/  VIADD R144, R153, 0x100000 ;  /* 0x0010000099907836 */ /* 0x000fe20000000000 */
[----:B------:R2:W-:Y:S01]  /*2dc10*/  LDGSTS.E [R204+-0x4bffc], desc[UR8][R198.64], !P2 ;  /* 0xb4004000c6cc7fae */ /* 0x0005e2000d121848 */
[----:B------:R-:W-:-:S04]  /*2dc20*/  IMAD.WIDE R206, R2, 0x4, R140 ;  /* 0x0000000402ce7825 */ /* 0x000fc800078e028c */
[C---:B-1----:R-:W-:Y:S01]  /*2dc30*/  IMAD.WIDE R22, R2.reuse, 0x4, R136 ;  /* 0x0000000402167825 */ /* 0x042fe200078e0288 */
[----:B------:R-:W-:Y:S01]  /*2dc40*/  IADD3 R140, R153, 0x100000, RZ ;  /* 0x00100000998c7810 */ /* 0x000fe20007ffe0ff */
[----:B------:R-:W-:Y:S02]  /*2dc50*/  LDGSTS.E [R157+-0x47ffc], desc[UR8][R200.64], !P2 ;  /* 0xb8004000c89d7fae */ /* 0x000fe4000d121848 */
[----:B------:R-:W-:-:S04]  /*2dc60*/  IMAD.WIDE R208, R2, 0x4, R138 ;  /* 0x0000000402d07825 */ /* 0x000fc800078e028a */
[----:B--2---:R-:W-:Y:S01]  /*2dc70*/  IMAD.WIDE R204, R2, 0x4, R142 ;  /* 0x0000000402cc7825 */ /* 0x004fe200078e028e */
[----:B------:R1:W-:Y:S04]  /*2dc80*/  STL.64 [R1+0x1820], R22 ;  /* 0x0018201601007387 */ /* 0x0003e80000100a00 */
[----:B------:R-:W-:Y:S01]  /*2dc90*/  LDGSTS.E [R7+-0x43ffc], desc[UR8][R202.64], !P2 ;  /* 0xbc004000ca077fae */ /* 0x000fe2000d121848 */
[----:B------:R-:W-:-:S03]  /*2dca0*/  PLOP3.LUT P2, PT, PT, PT, UP1, 0x80, 0x0 ;  /* 0x000000000000781c */ /* 0x000fc60003f4f018 */
[----:B------:R-:W2:Y:S04]  /*2dcb0*/  LDL.LU.64 R102, [R1+0x1e8] ;  /* 0x0001e80001667983 */ /* 0x000ea80000300a00 */
[----:B------:R-:W-:Y:S04]  /*2dcc0*/  LDGSTS.E [R144+-0x4fff8], desc[UR8][R204.64], !P1 ;  /* 0xb0008000cc907fae */ /* 0x000fe8000c921848 */
[----:B------:R-:W4:Y:S01]  /*2dcd0*/  LDL.LU.64 R110, [R1+0x1c8] ;  /* 0x0001c800016e7983 */ /* 0x000f220000300a00 */
[----:B------:R-:W-:-:S03]  /*2dce0*/  PLOP3.LUT P3, PT, PT, PT, UP1, 0x80, 0x0 ;  /* 0x000000000000781c */ /* 0x000fc60003f6f018 */
[----:B------:R-:W-:Y:S04]  /*2dcf0*/  LDGSTS.E [R7+-0x4bff8], desc[UR8][R206.64], !P1 ;  /* 0xb4008000ce077fae */ /* 0x000fe8000c921848 */
[----:B------:R-:W3:Y:S01]  /*2dd00*/  LDL.LU.64 R118, [R1+0x1a8] ;  /* 0x0001a80001767983 */ /* 0x000ee20000300a00 */
[----:B------:R-:W-:-:S03]  /*2dd10*/  PLOP3.LUT P4, PT, PT, PT, UP1, 0x80, 0x0 ;  /* 0x000000000000781c */ /* 0x000fc60003f8f018 */
[----:B------:R-:W-:Y:S01]  /*2dd20*/  LDGSTS.E [R140+-0x47ff8], desc[UR8][R208.64], !P1 ;  /* 0xb8008000d08c7fae */ /* 0x000fe2000c921848 */
[----:B------:R-:W-:-:S03]  /*2dd30*/  IMAD.WIDE R94, R2, 0x4, R134 ;  /* 0x00000004025e7825 */ /* 0x000fc600078e0286 */
[----:B------:R-:W3:Y:S04]  /*2dd40*/  LDL.LU.64 R126, [R1+0x188] ;  /* 0x00018800017e7983 */ /* 0x000ee80000300a00 */
[----:B------:R-:W-:Y:S04]  /*2dd50*/  LDGSTS.E [R7+-0x43ff8], desc[UR8][R22.64], !P1 ;  /* 0xbc00800016077fae */ /* 0x000fe8000c921848 */
[----:B------:R-:W3:Y:S01]  /*2dd60*/  LDL.LU.64 R154, [R1+0x168] ;  /* 0x00016800019a7983 */ /* 0x000ee20000300a00 */
[----:B------:R-:W-:-:S03]  /*2dd70*/  IMAD.WIDE R134, R2, 0x4, R132 ;  /* 0x0000000402867825 */ /* 0x000fc600078e0284 */
[----:B-1----:R-:W3:Y:S04]  /*2dd80*/  LDL.LU.64 R22, [R1+0x148] ;  /* 0x0001480001167983 */ /* 0x002ee80000300a00 */
[----:B------:R-:W3:Y:S01]  /*2dd90*/  LDL.LU.64 R150, [R1+0x128] ;  /* 0x0001280001967983 */ /* 0x000ee20000300a00 */
[----:B------:R-:W-:-:S03]  /*2dda0*/  IMAD.WIDE R132, R2, 0x4, R130 ;  /* 0x0000000402847825 */ /* 0x000fc600078e0282 */
[----:B------:R-:W3:Y:S01]  /*2ddb0*/  LDL.LU.64 R148, [R1+0x108] ;  /* 0x0001080001947983 */ /* 0x000ee20000300a00 */
[----:B------:R-:W-:-:S03]  /*2ddc0*/  VIADD R137, R153, 0x100000 ;  /* 0x0010000099897836 */ /* 0x000fc60000000000 */
[----:B------:R-:W3:Y:S01]  /*2ddd0*/  LDL.LU.64 R146, [R1+0xe8] ;  /* 0x0000e80001927983 */ /* 0x000ee20000300a00 */
[----:B------:R-:W-:Y:S01]  /*2dde0*/  IMAD.MOV.U32 R130, RZ, RZ, R94 ;  /* 0x000000ffff827224 */ /* 0x000fe200078e005e */
[----:B------:R-:W-:Y:S02]  /*2ddf0*/  MOV R131, R95 ;  /* 0x0000005f00837202 */ /* 0x000fe40000000f00 */
[----:B------:R-:W3:Y:S01]  /*2de00*/  LDL.LU.64 R144, [R1+0xc8] ;  /* 0x0000c80001907983 */ /* 0x000ee20000300a00 */
[----:B------:R-:W-:-:S03]  /*2de10*/  VIADD R136, R153, 0x100000 ;  /* 0x0010000099887836 */ /* 0x000fc60000000000 */
[----:B------:R-:W3:Y:S01]  /*2de20*/  LDL.LU.64 R142, [R1+0xa8] ;  /* 0x0000a800018e7983 */ /* 0x000ee20000300a00 */
[----:B------:R-:W-:-:S03]  /*2de30*/  IMAD.WIDE R128, R2, 0x4, R128 ;  /* 0x0000000402807825 */ /* 0x000fc600078e0280 */
[----:B------:R-:W3:Y:S04]  /*2de40*/  LDL.LU.64 R140, [R1+0x88] ;  /* 0x00008800018c7983 */ /* 0x000ee80000300a00 */
[----:B------:R-:W3:Y:S04]  /*2de50*/  LDL.LU.64 R138, [R1+0x68] ;  /* 0x00006800018a7983 */ /* 0x000ee80000300a00 */
[----:B------:R1:W-:Y:S04]  /*2de60*/  STL.64 [R1+0x1828], R94 ;  /* 0x0018285e01007387 */ /* 0x0003e80000100a00 */
[----:B------:R-:W-:Y:S04]  /*2de70*/  LDGSTS.E [R137+-0x4fff4], desc[UR8][R130.64], !P2 ;  /* 0xb000c00082897fae */ /* 0x000fe8000d121848 */
[----:B------:R-:W-:Y:S04]  /*2de80*/  LDGSTS.E [R136+-0x4bff4], desc[UR8][R134.64], !P3 ;  /* 0xb400c00086887fae */ /* 0x000fe8000d921848 */
[----:B-1----:R-:W3:Y:S04]  /*2de90*/  LDL.LU.64 R94, [R1+0x1c40] ;  /* 0x001c4000015e7983 */ /* 0x002ee80000300a00 */
[----:B------:R1:W-:Y:S04]  /*2dea0*/  STL.64 [R1+0x1830], R134 ;  /* 0x0018308601007387 */ /* 0x0003e80000100a00 */
[----:B------:R1:W-:Y:S04]  /*2deb0*/  STL.64 [R1+0x1838], R132 ;  /* 0x0018388401007387 */ /* 0x0003e80000100a00 */
[----:B------:R-:W3:Y:S04]  /*2dec0*/  LDL.LU.64 R130, [R1+0x48] ;  /* 0x0000480001827983 */ /* 0x000ee80000300a00 */
[----:B------:R1:W-:Y:S04]  /*2ded0*/  STL.64 [R1+0x1840], R128 ;  /* 0x0018408001007387 */ /* 0x0003e80000100a00 */
[----:B-1----:R-:W3:Y:S04]  /*2dee0*/  LDL.LU.64 R134, [R1+0x28] ;  /* 0x0000280001867983 */ /* 0x002ee80000300a00 */
[----:B------:R-:W-:Y:S04]  /*2def0*/  LDGSTS.E [R7+-0x47ff4], desc[UR8][R132.64], !P4 ;  /* 0xb800c00084077fae */ /* 0x000fe8000e121848 */
[----:B------:R-:W3:Y:S01]  /*2df00*/  LDL.LU.64 R132, [R1+0x8] ;  /* 0x0000080001847983 */ /* 0x000ee20000300a00 */
[----:B------:R-:W-:-:S03]  /*2df10*/  PLOP3.LUT P1, PT, PT, PT, UP1, 0x80, 0x0 ;  /* 0x000000000000781c */ /* 0x000fc60003f2f018 */
[----:B------:R-:W-:Y:S04]  /*2df20*/  STL [R1+0xc00], RZ ;  /* 0x000c00ff01007387 */ /* 0x000fe80000100800 */
[----:B------:R-:W-:Y:S01]  /*2df30*/  STL [R1+0xc04], RZ ;  /* 0x000c04ff01007387 */ /* 0x000fe20000100800 */
[----:B------:R-:W-:Y:S02]  /*2df40*/  VIADD R153, R153, 0x100000 ;  /* 0x0010000099997836 */ /* 0x000fe40000000000 */
[----:B------:R-:W-:-:S03]  /*2df50*/  IMAD.WIDE R14, R4, 0x4, R14 ;  /* 0x00000004040e7825 */ /* 0x000fc600078e020e */
[----:B------:R1:W-:Y:S01]  /*2df60*/  LDGSTS.E [R153+-0x43ff4], desc[UR8][R128.64], !P1 ;  /* 0xbc00c00080997fae */ /* 0x0003e2000c921848 */
[----:B------:R-:W-:-:S03]  /*2df70*/  IMAD.WIDE R24, R4, 0x4, R24 ;  /* 0x0000000404187825 */ /* 0x000fc600078e0218 */
[----:B------:R-:W0:Y:S01]  /*2df80*/  LDGDEPBAR ;  /* 0x00000000000079af */ /* 0x000e220000000000 */
[----:B------:R-:W-:-:S04]  /*2df90*/  IMAD.WIDE R32, R4, 0x4, R32 ;  /* 0x0000000404207825 */ /* 0x000fc800078e0220 */
[----:B-1----:R-:W-:-:S04]  /*2dfa0*/  IMAD.WIDE R128, R4, 0x4, R238 ;  /* 0x0000000404807825 */ /* 0x002fc800078e02ee */
        /* <DEDUP_REMOVED lines=11> */
[----:B--2---:R-:W-:-:S04]  /*2e060*/  IMAD.WIDE R102, R4, 0x4, R102 ;  /* 0x0000000404667825 */ /* 0x004fc800078e0266 */
[C---:B----4-:R-:W-:Y:S01]  /*2e070*/  IMAD.WIDE R110, R4.reuse, 0x4, R110 ;  /* 0x00000004046e7825 */ /* 0x050fe200078e026e */
[----:B------:R1:W-:Y:S03]  /*2e080*/  STL.64 [R1+0x1a00], R102 ;  /* 0x001a006601007387 */ /* 0x0003e60000100a00 */
[C---:B---3--:R-:W-:Y:S01]  /*2e090*/  IMAD.WIDE R118, R4.reuse, 0x4, R118 ;  /* 0x0000000404767825 */ /* 0x048fe200078e0276 */
[----:B------:R2:W-:Y:S03]  /*2e0a0*/  STL.64 [R1+0x1a18], R110 ;  /* 0x001a186e01007387 */ /* 0x0005e60000100a00 */
[C---:B------:R-:W-:Y:S01]  /*2e0b0*/  IMAD.WIDE R126, R4.reuse, 0x4, R126 ;  /* 0x00000004047e7825 */ /* 0x040fe200078e027e */
        /* <DEDUP_REMOVED lines=8> */
[----:B------:R-:W-:Y:S03]  /*2e140*/  STL.64 [R1+0x1a90], R150 ;  /* 0x001a909601007387 */ /* 0x000fe60000100a00 */
        /* <DEDUP_REMOVED lines=9> */
[----:B------:R4:W-:Y:S04]  /*2e1e0*/  STL.64 [R1+0x1b00], R140 ;  /* 0x001b008c01007387 */ /* 0x0009e80000100a00 */
[----:B------:R4:W-:Y:S04]  /*2e1f0*/  STL.64 [R1+0x1b10], R138 ;  /* 0x001b108a01007387 */ /* 0x0009e80000100a00 */
[----:B------:R-:W-:Y:S04]  /*2e200*/  LDGSTS.E [R0+0x30000], desc[UR8][R102.64], P0 ;  /* 0x3000000066007fae */ /* 0x000fe80008121848 */
[----:B------:R-:W-:Y:S04]  /*2e210*/  LDGSTS.E [R0+0x30400], desc[UR8][R110.64], P0 ;  /* 0x304000006e007fae */ /* 0x000fe80008121848 */
[----:B------:R-:W-:Y:S04]  /*2e220*/  LDGSTS.E [R0+0x30800], desc[UR8][R118.64], P0 ;  /* 0x3080000076007fae */ /* 0x000fe80008121848 */
[----:B------:R-:W-:Y:S04]  /*2e230*/  LDGSTS.E [R0+0x30c00], desc[UR8][R126.64], P0 ;  /* 0x30c000007e007fae */ /* 0x000fe80008121848 */
[----:B------:R-:W-:Y:S01]  /*2e240*/  LDGSTS.E [R0+0x31000], desc[UR8][R154.64], P0 ;  /* 0x310000009a007fae */ /* 0x000fe20008121848 */
[----:B------:R-:W-:-:S03]  /*2e250*/  IMAD.WIDE R136, R4, 0x4, R130 ;  /* 0x0000000404887825 */ /* 0x000fc600078e0282 */
[----:B------:R-:W-:Y:S01]  /*2e260*/  LDGSTS.E [R0+0x31400], desc[UR8][R22.64], P0 ;  /* 0x3140000016007fae */ /* 0x000fe20008121848 */
[----:B------:R-:W-:-:S04]  /*2e270*/  IMAD.WIDE R130, R4, 0x4, R246 ;  /* 0x0000000404827825 */ /* 0x000fc800078e02f6 */
[C---:B------:R-:W-:Y:S01]  /*2e280*/  IMAD.WIDE R134, R4.reuse, 0x4, R134 ;  /* 0x0000000404867825 */ /* 0x040fe200078e0286 */
[----:B------:R4:W-:Y:S04]  /*2e290*/  STL.64 [R1+0x1b20], R136 ;  /* 0x001b208801007387 */ /* 0x0009e80000100a00 */
[----:B------:R4:W-:Y:S04]  /*2e2a0*/  STL.64 [R1+0x1b30], R134 ;  /* 0x001b308601007387 */ /* 0x0009e80000100a00 */
[----:B------:R-:W-:Y:S04]  /*2e2b0*/  LDGSTS.E [R0+0x31800], desc[UR8][R150.64], P0 ;  /* 0x3180000096007fae */ /* 0x000fe80008121848 */
[----:B------:R-:W-:Y:S01]  /*2e2c0*/  LDGSTS.E [R0+0x31c00], desc[UR8][R148.64], P0 ;  /* 0x31c0000094007fae */ /* 0x000fe20008121848 */
[----:B------:R-:W-:-:S03]  /*2e2d0*/  IMAD.WIDE R132, R4, 0x4, R132 ;  /* 0x0000000404847825 */ /* 0x000fc600078e0284 */
[----:B------:R-:W-:Y:S04]  /*2e2e0*/  LDGSTS.E [R0+0x32000], desc[UR8][R146.64], P0 ;  /* 0x3200000092007fae */ /* 0x000fe80008121848 */
[----:B------:R4:W-:Y:S04]  /*2e2f0*/  STL.64 [R1+0x1b40], R132 ;  /* 0x001b408401007387 */ /* 0x0009e80000100a00 */
[----:B------:R4:W-:Y:S04]  /*2e300*/  STL.64 [R1+0x1b50], R130 ;  /* 0x001b508201007387 */ /* 0x0009e80000100a00 */
[----:B------:R4:W-:Y:S04]  /*2e310*/  STL.64 [R1+0x1b60], R128 ;  /* 0x001b608001007387 */ /* 0x0009e80000100a00 */
[----:B------:R-:W-:Y:S04]  /*2e320*/  STL.64 [R1+0x1b70], R14 ;  /* 0x001b700e01007387 */ /* 0x000fe80000100a00 */
[----:B------:R4:W-:Y:S04]  /*2e330*/  STL.64 [R1+0x1b80], R24 ;  /* 0x001b801801007387 */ /* 0x0009e80000100a00 */
[----:B------:R-:W-:Y:S04]  /*2e340*/  STL.64 [R1+0x1b90], R32 ;  /* 0x001b902001007387 */ /* 0x000fe80000100a00 */
[----:B------:R-:W-:Y:S04]  /*2e350*/  STL.64 [R1+0x1ba0], R40 ;  /* 0x001ba02801007387 */ /* 0x000fe80000100a00 */
[----:B------:R-:W-:Y:S04]  /*2e360*/  STL.64 [R1+0x1ba8], R48 ;  /* 0x001ba83001007387 */ /* 0x000fe80000100a00 */
[----:B------:R-:W-:Y:S04]  /*2e370*/  STL.64 [R1+0x1bb0], R56 ;  /* 0x001bb03801007387 */ /* 0x000fe80000100a00 */
[----:B------:R-:W-:Y:S04]  /*2e380*/  STL.64 [R1+0x1bb8], R64 ;  /* 0x001bb84001007387 */ /* 0x000fe80000100a00 */
[----:B------:R-:W-:Y:S04]  /*2e390*/  STL.64 [R1+0x1bc0], R72 ;  /* 0x001bc04801007387 */ /* 0x000fe80000100a00 */
[----:B------:R-:W-:Y:S04]  /*2e3a0*/  STL.64 [R1+0x1bc8], R80 ;  /* 0x001bc85001007387 */ /* 0x000fe80000100a00 */
[----:B------:R4:W-:Y:S04]  /*2e3b0*/  STL.64 [R1+0x1bd0], R88 ;  /* 0x001bd05801007387 */ /* 0x0009e80000100a00 */
[----:B------:R-:W-:Y:S04]  /*2e3c0*/  STL.64 [R1+0x1bd8], R96 ;  /* 0x001bd86001007387 */ /* 0x000fe80000100a00 */
[----:B------:R-:W-:Y:S04]  /*2e3d0*/  STL.64 [R1+0x1be0], R104 ;  /* 0x001be06801007387 */ /* 0x000fe80000100a00 */
[----:B-1----:R-:W4:Y:S04]  /*2e3e0*/  LDL.LU.64 R102, [R1+0x1c38] ;  /* 0x001c380001667983 */ /* 0x002f280000300a00 */
[----:B------:R-:W-:Y:S04]  /*2e3f0*/  STL.64 [R1+0x1be8], R112 ;  /* 0x001be87001007387 */ /* 0x000fe80000100a00 */
[----:B--2---:R-:W2:Y:S04]  /*2e400*/  LDL.LU.64 R110, [R1+0x1c30] ;  /* 0x001c3000016e7983 */ /* 0x004ea80000300a00 */
[----:B------:R1:W-:Y:S04]  /*2e410*/  STL.64 [R1+0x1bf0], R120 ;  /* 0x001bf07801007387 */ /* 0x0003e80000100a00 */
[----:B---3--:R-:W3:Y:S04]  /*2e420*/  LDL.LU.64 R118, [R1+0x1c28] ;  /* 0x001c280001767983 */ /* 0x008ee80000300a00 */
[----:B----4-:R-:W4:Y:S04]  /*2e430*/  LDL.LU.64 R126, [R1+0x1c20] ;  /* 0x001c2000017e7983 */ /* 0x010f280000300a00 */
[----:B------:R-:W5:Y:S04]  /*2e440*/  LDL.LU.64 R154, [R1+0x1c18] ;  /* 0x001c1800019a7983 */ /* 0x000f680000300a00 */
[----:B------:R-:W5:Y:S04]  /*2e450*/  LDL.LU.64 R22, [R1+0x1c10] ;  /* 0x001c100001167983 */ /* 0x000f680000300a00 */
[----:B------:R-:W-:Y:S04]  /*2e460*/  LDGSTS.E [R0+0x32400], desc[UR8][R144.64], P0 ;  /* 0x3240000090007fae */ /* 0x000fe80008121848 */
[----:B------:R-:W2:Y:S04]  /*2e470*/  LDL.LU.64 R148, [R1+0x1e0] ;  /* 0x0001e00001947983 */ /* 0x000ea80000300a00 */
[----:B------:R-:W-:Y:S04]  /*2e480*/  LDGSTS.E [R0+0x32800], desc[UR8][R142.64], P0 ;  /* 0x328000008e007fae */ /* 0x000fe80008121848 */
[----:B------:R-:W3:Y:S04]  /*2e490*/  LDL.LU.64 R146, [R1+0x1c0] ;  /* 0x0001c00001927983 */ /* 0x000ee80000300a00 */
        /* <DEDUP_REMOVED lines=19> */
[----:B------:R-:W1:Y:S04]  /*2e5d0*/  LDL.LU.64 R24, [R1+0x80] ;  /* 0x0000800001187983 */ /* 0x000e680000300a00 */
[----:B------:R-:W4:Y:S04]  /*2e5e0*/  LDL.LU.64 R14, [R1+0x60] ;  /* 0x00006000010e7983 */ /* 0x000f280000300a00 */
[----:B------:R-:W4:Y:S04]  /*2e5f0*/  LDL.LU.64 R238, [R1+0x40] ;  /* 0x0000400001ee7983 */ /* 0x000f280000300a00 */
[----:B------:R-:W4:Y:S04]  /*2e600*/  LDL.LU.64 R246, [R1+0x20] ;  /* 0x0000200001f67983 */ /* 0x000f280000300a00 */
[----:B------:R-:W4:Y:S04]  /*2e610*/  LDL.LU.64 R150, [R1] ;  /* 0x0000000001967983 */ /* 0x000f280000300a00 */
        /* <DEDUP_REMOVED lines=9> */
[----:B------:R-:W-:Y:S04]  /*2e6b0*/  LDGSTS.E [R0+0x37800], desc[UR8][R112.64], P0 ;  /* 0x3780000070007fae */ /* 0x000fe80008121848 */
[----:B------:R1:W-:Y:S01]  /*2e6c0*/  LDGSTS.E [R0+0x37c00], desc[UR8][R120.64], P0 ;  /* 0x37c0000078007fae */ /* 0x0003e20008121848 */
[----:B--2---:R-:W-:-:S04]  /*2e6d0*/  IMAD.WIDE R88, R4, 0x4, R244 ;  /* 0x0000000404587825 */ /* 0x004fc800078e02f4 */
        /* <DEDUP_REMOVED lines=15> */
[C---:B---3--:R-:W-:Y:S01]  /*2e7d0*/  IMAD.WIDE R146, R4.reuse, 0x4, R146 ;  /* 0x0000000404927825 */ /* 0x048fe200078e0292 */
[----:B------:R-:W-:Y:S03]  /*2e7e0*/  STL.64 [R1+0x1900], R148 ;  /* 0x0019009401007387 */ /* 0x000fe60000100a00 */
[C---:B----4-:R-:W-:Y:S01]  /*2e7f0*/  IMAD.WIDE R144, R4.reuse, 0x4, R144 ;  /* 0x0000000404907825 */ /* 0x050fe200078e0290 */
        /* <DEDUP_REMOVED lines=17> */
[C---:B-1----:R-:W-:Y:S01]  /*2e910*/  IMAD.WIDE R120, R4.reuse, 0x4, R24 ;  /* 0x0000000404787825 */ /* 0x042fe200078e0218 */
        /* <DEDUP_REMOVED lines=8> */
[----:B------:R-:W-:Y:S04]  /*2e9a0*/  STL.64 [R1+0x1a50], R96 ;  /* 0x001a506001007387 */ /* 0x000fe80000100a00 */
[----:B------:R1:W-:Y:S04]  /*2e9b0*/  STL.64 [R1+0x1a68], R14 ;  /* 0x001a680e01007387 */ /* 0x0003e80000100a00 */
[----:B------:R-:W-:Y:S04]  /*2e9c0*/  STL.64 [R1+0x1a80], R88 ;  /* 0x001a805801007387 */ /* 0x000fe80000100a00 */
[----:B------:R-:W-:Y:S04]  /*2e9d0*/  LDGSTS.E [R3+0x30100], desc[UR8][R148.64], P0 ;  /* 0x3010000094037fae */ /* 0x000fe80008121848 */
        /* <DEDUP_REMOVED lines=11> */
[----:B------:R-:W-:Y:S01]  /*2ea90*/  LDGSTS.E [R3+0x31900], desc[UR8][R136.64], P0 ;  /* 0x3190000088037fae */ /* 0x000fe20008121848 */
[----:B------:R-:W-:-:S03]  /*2eaa0*/  IMAD.WIDE R24, R4, 0x4, R122 ;  /* 0x0000000404187825 */ /* 0x000fc600078e027a */
[----:B------:R2:W-:Y:S04]  /*2eab0*/  STL.64 [R1+0x1b18], R58 ;  /* 0x001b183a01007387 */ /* 0x0005e80000100a00 */
[----:B------:R-:W-:Y:S04]  /*2eac0*/  LDGSTS.E [R3+0x31d00], desc[UR8][R134.64], P0 ;  /* 0x31d0000086037fae */ /* 0x000fe80008121848 */
[----:B------:R-:W-:Y:S04]  /*2ead0*/  STL.64 [R1+0x1b28], R66 ;  /* 0x001b284201007387 */ /* 0x000fe80000100a00 */
[----:B------:R-:W-:Y:S04]  /*2eae0*/  LDGSTS.E [R3+0x32100], desc[UR8][R132.64], P0 ;  /* 0x3210000084037fae */ /* 0x000fe80008121848 */
[----:B------:R-:W-:Y:S04]  /*2eaf0*/  STL.64 [R1+0x1b38], R72 ;  /* 0x001b384801007387 */ /* 0x000fe80000100a00 */
[----:B------:R-:W-:Y:S04]  /*2eb00*/  LDGSTS.E [R3+0x32500], desc[UR8][R130.64], P0 ;  /* 0x3250000082037fae */ /* 0x000fe80008121848 */
[----:B------:R-:W-:Y:S04]  /*2eb10*/  STL.64 [R1+0x1b48], R64 ;  /* 0x001b484001007387 */ /* 0x000fe80000100a00 */
[----:B------:R-:W-:Y:S04]  /*2eb20*/  LDGSTS.E [R3+0x32900], desc[UR8][R128.64], P0 ;  /* 0x3290000080037fae */ /* 0x000fe80008121848 */
[----:B------:R3:W-:Y:S04]  /*2eb30*/  STL.64 [R1+0x1b58], R56 ;  /* 0x001b583801007387 */ /* 0x0007e80000100a00 */
        /* <DEDUP_REMOVED lines=9> */
[----:B------:R-:W-:Y:S04]  /*2ebd0*/  LDGSTS.E [R3+0x34100], desc[UR8][R88.64], P0 ;  /* 0x3410000058037fae */ /* 0x000fe80008121848 */
[----:B------:R-:W-:Y:S04]  /*2ebe0*/  LDGSTS.E [R3+0x34500], desc[UR8][R80.64], P0 ;  /* 0x3450000050037fae */ /* 0x000fe80008121848 */
[----:B-1----:R-:W4:Y:S04]  /*2ebf0*/  LDL.LU.64 R14, [R1+0x1d8] ;  /* 0x0001d800010e7983 */ /* 0x002f280000300a00 */
        /* <DEDUP_REMOVED lines=23> */
[----:B--2---:R-:W-:-:S03]  /*2ed70*/  IMAD.WIDE R58, R4, 0x4, R242 ;  /* 0x00000004043a7825 */ /* 0x004fc600078e02f2 */
[----:B------:R3:W-:Y:S01]  /*2ed80*/  LDGSTS.E [R3+0x36d00], desc[UR8][R56.64], P0 ;  /* 0x36d0000038037fae */ /* 0x0007e20008121848 */
[----:B------:R-:W-:-:S03]  /*2ed90*/  IMAD.WIDE R18, R4, 0x4, R18 ;  /* 0x0000000404127825 */ /* 0x000fc600078e0212 */
[----:B------:R4:W-:Y:S01]  /*2eda0*/  LDGSTS.E [R3+0x37100], desc[UR8][R48.64], P0 ;  /* 0x3710000030037fae */ /* 0x0009e20008121848 */
[----:B------:R-:W-:-:S03]  /*2edb0*/  IMAD.WIDE R28, R4, 0x4, R28 ;  /* 0x00000004041c7825 */ /* 0x000fc600078e021c */
[----:B------:R1:W-:Y:S01]  /*2edc0*/  LDGSTS.E [R3+0x37500], desc[UR8][R40.64], P0 ;  /* 0x3750000028037fae */ /* 0x0003e20008121848 */
[----:B------:R-:W-:-:S03]  /*2edd0*/  IMAD.WIDE R36, R4, 0x4, R36 ;  /* 0x0000000404247825 */ /* 0x000fc600078e0224 */
[----:B------:R2:W-:Y:S01]  /*2ede0*/  LDGSTS.E [R3+0x37900], desc[UR8][R32.64], P0 ;  /* 0x3790000020037fae */ /* 0x0005e20008121848 */
[----:B---3--:R-:W-:-:S03]  /*2edf0*/  IMAD.WIDE R56, R4, 0x4, R234 ;  /* 0x0000000404387825 */ /* 0x008fc600078e02ea */
[----:B------:R3:W-:Y:S01]  /*2ee00*/  LDGSTS.E [R3+0x37d00], desc[UR8][R24.64], P0 ;  /* 0x37d0000018037fae */ /* 0x0007e20008121848 */
[----:B------:R-:W-:-:S04]  /*2ee10*/  IMAD.WIDE R44, R4, 0x4, R44 ;  /* 0x00000004042c7825 */ /* 0x000fc800078e022c */
[----:B------:R-:W-:-:S04]  /*2ee20*/  IMAD.WIDE R52, R4, 0x4, R52 ;  /* 0x0000000404347825 */ /* 0x000fc800078e0234 */
[----:B------:R-:W-:-:S04]  /*2ee30*/  IMAD.WIDE R50, R4, 0x4, R60 ;  /* 0x0000000404327825 */ /* 0x000fc800078e023c */
[----:B----4-:R-:W-:-:S04]  /*2ee40*/  IMAD.WIDE R48, R4, 0x4, R68 ;  /* 0x0000000404307825 */ /* 0x010fc800078e0244 */
[----:B------:R-:W-:-:S04]  /*2ee50*/  IMAD.WIDE R42, R4, 0x4, R76 ;  /* 0x00000004042a7825 */ /* 0x000fc800078e024c */
[----:B-1----:R-:W-:-:S04]  /*2ee60*/  IMAD.WIDE R40, R4, 0x4, R84 ;  /* 0x0000000404287825 */ /* 0x002fc800078e0254 */
[----:B------:R-:W-:-:S04]  /*2ee70*/  IMAD.WIDE R34, R4, 0x4, R92 ;  /* 0x0000000404227825 */ /* 0x000fc800078e025c */
[----:B--2---:R-:W-:-:S04]  /*2ee80*/  IMAD.WIDE R32, R4, 0x4, R100 ;  /* 0x0000000404207825 */ /* 0x004fc800078e0264 */
[----:B------:R-:W-:-:S04]  /*2ee90*/  IMAD.WIDE R26, R4, 0x4, R108 ;  /* 0x00000004041a7825 */ /* 0x000fc800078e026c */
[----:B---3--:R-:W-:-:S04]  /*2eea0*/  IMAD.WIDE R24, R4, 0x4, R116 ;  /* 0x0000000404187825 */ /* 0x008fc800078e0274 */
[----:B------:R-:W-:-:S04]  /*2eeb0*/  IMAD.WIDE R16, R4, 0x4, R124 ;  /* 0x0000000404107825 */ /* 0x000fc800078e027c */
        /* <DEDUP_REMOVED lines=84> */
[----:B------:R2:W-:Y:S01]  /*2f400*/  LDGSTS.E [R5+0x35600], desc[UR8][R44.64], P0 ;  /* 0x356000002c057fae */ /* 0x0005e20008121848 */
[----:B------:R-:W-:-:S03]  /*2f410*/  IMAD.WIDE R30, R4, 0x4, R30 ;  /* 0x00000004041e7825 */ /* 0x000fc600078e021e */
[----:B------:R-:W-:Y:S01]  /*2f420*/  LDGSTS.E [R5+0x35a00], desc[UR8][R52.64], P0 ;  /* 0x35a0000034057fae */ /* 0x000fe20008121848 */
[----:B------:R-:W-:-:S03]  /*2f430*/  IMAD.WIDE R38, R4, 0x4, R38 ;  /* 0x0000000404267825 */ /* 0x000fc600078e0226 */
[----:B------:R-:W-:Y:S01]  /*2f440*/  LDGSTS.E [R5+0x35e00], desc[UR8][R50.64], P0 ;  /* 0x35e0000032057fae */ /* 0x000fe20008121848 */
[----:B------:R-:W-:-:S03]  /*2f450*/  IMAD.WIDE R46, R4, 0x4, R46 ;  /* 0x00000004042e7825 */ /* 0x000fc600078e022e */
[----:B------:R3:W-:Y:S01]  /*2f460*/  LDGSTS.E [R5+0x36200], desc[UR8][R48.64], P0 ;  /* 0x3620000030057fae */ /* 0x0007e20008121848 */
[----:B--2---:R-:W-:-:S03]  /*2f470*/  IMAD.WIDE R44, R4, 0x4, R62 ;  /* 0x00000004042c7825 */ /* 0x004fc600078e023e */
[----:B------:R4:W-:Y:S01]  /*2f480*/  LDGSTS.E [R5+0x36600], desc[UR8][R42.64], P0 ;  /* 0x366000002a057fae */ /* 0x0009e20008121848 */
[----:B------:R-:W-:-:S03]  /*2f490*/  IMAD.WIDE R36, R4, 0x4, R86 ;  /* 0x0000000404247825 */ /* 0x000fc600078e0256 */
[----:B------:R1:W-:Y:S01]  /*2f4a0*/  LDGSTS.E [R5+0x36a00], desc[UR8][R40.64], P0 ;  /* 0x36a0000028057fae */ /* 0x0003e20008121848 */
[----:B---3--:R-:W-:-:S03]  /*2f4b0*/  IMAD.WIDE R48, R4, 0x4, R54 ;  /* 0x0000000404307825 */ /* 0x008fc600078e0236 */
[----:B------:R2:W-:Y:S01]  /*2f4c0*/  LDGSTS.E [R5+0x36e00], desc[UR8][R34.64], P0 ;  /* 0x36e0000022057fae */ /* 0x0005e20008121848 */
[----:B----4-:R-:W-:-:S03]  /*2f4d0*/  IMAD.WIDE R42, R4, 0x4, R70 ;  /* 0x00000004042a7825 */ /* 0x010fc600078e0246 */
[----:B------:R3:W-:Y:S01]  /*2f4e0*/  LDGSTS.E [R5+0x37200], desc[UR8][R32.64], P0 ;  /* 0x3720000020057fae */ /* 0x0007e20008121848 */
[----:B-1----:R-:W-:-:S03]  /*2f4f0*/  IMAD.WIDE R40, R4, 0x4, R78 ;  /* 0x0000000404287825 */ /* 0x002fc600078e024e */
[----:B------:R1:W-:Y:S01]  /*2f500*/  LDGSTS.E [R5+0x37600], desc[UR8][R26.64], P0 ;  /* 0x376000001a057fae */ /* 0x0003e20008121848 */
[----:B--2---:R-:W-:-:S03]  /*2f510*/  IMAD.WIDE R34, R4, 0x4, R94 ;  /* 0x0000000404227825 */ /* 0x004fc600078e025e */
[----:B------:R2:W-:Y:S01]  /*2f520*/  LDGSTS.E [R5+0x37a00], desc[UR8][R24.64], P0 ;  /* 0x37a0000018057fae */ /* 0x0005e20008121848 */
[----:B---3--:R-:W-:-:S03]  /*2f530*/  IMAD.WIDE R32, R4, 0x4, R102 ;  /* 0x0000000404207825 */ /* 0x008fc600078e0266 */
[----:B------:R3:W-:Y:S01]  /*2f540*/  LDGSTS.E [R5+0x37e00], desc[UR8][R16.64], P0 ;  /* 0x37e0000010057fae */ /* 0x0007e20008121848 */
[----:B------:R-:W-:-:S04]  /*2f550*/  IMAD.WIDE R28, R4, 0x4, R110 ;  /* 0x00000004041c7825 */ /* 0x000fc800078e026e */
[----:B-1----:R-:W-:-:S04]  /*2f560*/  IMAD.WIDE R26, R4, 0x4, R118 ;  /* 0x00000004041a7825 */ /* 0x002fc800078e0276 */
[----:B--2---:R-:W-:-:S04]  /*2f570*/  IMAD.WIDE R24, R4, 0x4, R126 ;  /* 0x0000000404187825 */ /* 0x004fc800078e027e */
        /* <DEDUP_REMOVED lines=21> */
[----:B------:R2:W-:Y:S04]  /*2f6d0*/  STL.64 [R1+0x19d0], R26 ;  /* 0x0019d01a01007387 */ /* 0x0005e80000100a00 */
[----:B------:R4:W-:Y:S04]  /*2f6e0*/  STL.64 [R1+0x19e8], R24 ;  /* 0x0019e81801007387 */ /* 0x0009e80000100a00 */
[----:B------:R1:W-:Y:S04]  /*2f6f0*/  STL [R1+0xc08], RZ ;  /* 0x000c08ff01007387 */ /* 0x0003e80000100800 */
        /* <DEDUP_REMOVED lines=765> */
[----:B------:R1:W-:Y:S04]  /*326d0*/  STL [R1], RZ ;  /* 0x000000ff01007387 */ /* 0x0003e80000100800 */
        /* <DEDUP_REMOVED lines=90> */
[----:B------:R1:W-:Y:S01]  /*32c80*/  STL [R1+0x16c], RZ ;  /* 0x00016cff01007387 */ /* 0x0003e20000100800 */
[----:B------:R-:W-:-:S03]  /*32c90*/  IMAD.WIDE R14, R4, 0x4, R14 ;  /* 0x00000004040e7825 */ /* 0x000fc600078e020e */
[----:B------:R1:W-:Y:S01]  /*32ca0*/  STL [R1+0x170], RZ ;  /* 0x000170ff01007387 */ /* 0x0003e20000100800 */
[----:B---3--:R-:W-:-:S03]  /*32cb0*/  IMAD.WIDE R16, R4, 0x4, R238 ;  /* 0x0000000404107825 */ /* 0x008fc600078e02ee */
[----:B------:R3:W-:Y:S01]  /*32cc0*/  STL [R1+0x174], RZ ;  /* 0x000174ff01007387 */ /* 0x0007e20000100800 */
[----:B------:R-:W-:-:S03]  /*32cd0*/  IMAD.WIDE R18, R4, 0x4, R246 ;  /* 0x0000000404127825 */ /* 0x000fc600078e02f6 */
        /* <DEDUP_REMOVED lines=12> */
[----:B------:R-:W-:Y:S04]  /*32da0*/  LDGSTS.E [R6+0x30300], desc[UR8][R14.64], P0 ;  /* 0x303000000e067fae */ /* 0x000fe80008121848 */
[----:B------:R3:W-:Y:S01]  /*32db0*/  STL [R1+0x190], RZ ;  /* 0x000190ff01007387 */ /* 0x0007e20000100800 */
[----:B------:R-:W-:-:S03]  /*32dc0*/  IMAD.WIDE R250, R4, 0x4, R144 ;  /* 0x0000000404fa7825 */ /* 0x000fc600078e0290 */
[----:B------:R-:W-:Y:S04]  /*32dd0*/  LDGSTS.E [R6+0x30700], desc[UR8][R16.64], P0 ;  /* 0x3070000010067fae */ /* 0x000fe80008121848 */
[----:B------:R3:W-:Y:S04]  /*32de0*/  STL [R1+0x194], RZ ;  /* 0x000194ff01007387 */ /* 0x0007e80000100800 */
        /* <DEDUP_REMOVED lines=9> */
[----:B------:R3:W-:Y:S01]  /*32e80*/  STL [R1+0x1a8], RZ ;  /* 0x0001a8ff01007387 */ /* 0x0007e20000100800 */
[----:B------:R-:W-:-:S03]  /*32e90*/  IMAD.WIDE R248, R4, 0x4, R248 ;  /* 0x0000000404f87825 */ /* 0x000fc600078e02f8 */
        /* <DEDUP_REMOVED lines=46> */
[----:B------:R1:W-:Y:S04]  /*33180*/  LDGSTS.E [R6+0x37700], desc[UR8][R28.64], P0 ;  /* 0x377000001c067fae */ /* 0x0003e80008121848 */
[----:B------:R2:W-:Y:S04]  /*33190*/  LDGSTS.E [R6+0x37b00], desc[UR8][R26.64], P0 ;  /* 0x37b000001a067fae */ /* 0x0005e80008121848 */
[----:B------:R4:W-:Y:S01]  /*331a0*/  LDGSTS.E [R6+0x37f00], desc[UR8][R24.64], P0 ;  /* 0x37f0000018067fae */ /* 0x0009e20008121848 */
[----:B------:R-:W-:-:S03]  /*331b0*/  PLOP3.LUT P0, PT, PT, PT, UP0, 0x40, 0x0 ;  /* 0x000000000000781c */ /* 0x000fc60003f0e808 */
[----:B------:R-:W0:Y:S01]  /*331c0*/  LDGDEPBAR ;  /* 0x00000000000079af */ /* 0x000e220000000000 */
[----:B-1----:R-:W-:Y:S02]  /*331d0*/  CS2R R28, SRZ ;  /* 0x00000000001c7805 */ /* 0x002fe4000001ff00 */
[----:B------:R-:W-:Y:S02]  /*331e0*/  CS2R R30, SRZ ;  /* 0x00000000001e7805 */ /* 0x000fe4000001ff00 */
[----:B------:R-:W-:Y:S02]  /*331f0*/  CS2R R32, SRZ ;  /* 0x0000000000207805 */ /* 0x000fe4000001ff00 */
[----:B--2---:R-:W-:Y:S02]  /*33200*/  CS2R R26, SRZ ;  /* 0x00000000001a7805 */ /* 0x004fe4000001ff00 */
[----:B------:R-:W-:Y:S02]  /*33210*/  CS2R R34, SRZ ;  /* 0x0000000000227805 */ /* 0x000fe4000001ff00 */
[----:B------:R-:W-:-:S02]  /*33220*/  CS2R R36, SRZ ;  /* 0x0000000000247805 */ /* 0x000fc4000001ff00 */
[----:B------:R-:W-:Y:S02]  /*33230*/  CS2R R38, SRZ ;  /* 0x0000000000267805 */ /* 0x000fe4000001ff00 */
[----:B----4-:R-:W-:Y:S02]  /*33240*/  CS2R R24, SRZ ;  /* 0x0000000000187805 */ /* 0x010fe4000001ff00 */
[----:B------:R-:W-:Y:S02]  /*33250*/  CS2R R40, SRZ ;  /* 0x0000000000287805 */ /* 0x000fe4000001ff00 */
[----:B------:R-:W-:Y:S02]  /*33260*/  CS2R R42, SRZ ;  /* 0x00000000002a7805 */ /* 0x000fe4000001ff00 */
[----:B------:R-:W-:Y:S02]  /*33270*/  CS2R R44, SRZ ;  /* 0x00000000002c7805 */ /* 0x000fe4000001ff00 */
[----:B------:R-:W-:-:S02]  /*33280*/  CS2R R46, SRZ ;  /* 0x00000000002e7805 */ /* 0x000fc4000001ff00 */
[----:B------:R-:W-:Y:S02]  /*33290*/  CS2R R48, SRZ ;  /* 0x0000000000307805 */ /* 0x000fe4000001ff00 */
[----:B------:R-:W-:Y:S02]  /*332a0*/  CS2R R50, SRZ ;  /* 0x0000000000327805 */ /* 0x000fe4000001ff00 */
        /* <DEDUP_REMOVED lines=49> */
[----:B------:R-:W-:Y:S01]  /*335c0*/  CS2R R150, SRZ ;  /* 0x0000000000967805 */ /* 0x000fe2000001ff00 */
[----:B---3--:R-:W-:Y:S06]  /*335d0*/  @P0 BRA `(.L_x_0) ;  /* 0x000001c000680947 */ /* 0x008fec0003800000 */
        /* <DEDUP_REMOVED lines=11> */
[----:B--2---:R-:W-:-:S02]  /*33690*/  IMAD.MOV.U32 R157, RZ, RZ, R144 ;  /* 0x000000ffff9d7224 */ /* 0x004fc400078e0090 */
[----:B------:R-:W-:Y:S02]  /*336a0*/  IMAD.MOV.U32 R153, RZ, RZ, R145 ;  /* 0x000000ffff997224 */ /* 0x000fe400078e0091 */
[----:B------:R-:W2:Y:S01]  /*336b0*/  LDL.LU.64 R144, [R1+0x10a0] ;  /* 0x0010a00001907983 */ /* 0x000ea20000300a00 */
[----:B---3--:R-:W-:-:S03]  /*336c0*/  MOV R252, R147 ;  /* 0x0000009300fc7202 */ /* 0x008fc60000000f00 */
[----:B------:R1:W-:Y:S01]  /*336d0*/  STL [R1+0x1050], R146 ;  /* 0x0010509201007387 */ /* 0x0003e20000100800 */
[----:B----4-:R-:W-:-:S03]  /*336e0*/  IMAD.MOV.U32 R0, RZ, RZ, R135 ;  /* 0x000000ffff007224 */ /* 0x010fc600078e0087 */
[----:B-1----:R-:W3:Y:S04]  /*336f0*/  LDL.LU.64 R146, [R1+0x10a8] ;  /* 0x0010a80001927983 */ /* 0x002ee80000300a00 */
[----:B------:R1:W-:Y:S04]  /*33700*/  STL [R1+0x1058], R134 ;  /* 0x0010588601007387 */ /* 0x0003e80000100800 */
[----:B-1----:R-:W4:Y:S04]  /*33710*/  LDL.LU.64 R134, [R1+0x10b0] ;  /* 0x0010b00001867983 */ /* 0x002f280000300a00 */
[----:B------:R1:W-:Y:S04]  /*33720*/  STL [R1+0x1054], R0 ;  /* 0x0010540001007387 */ /* 0x0003e80000100800 */
[----:B------:R1:W-:Y:S02]  /*33730*/  STL [R1+0x1060], R136 ;  /* 0x0010608801007387 */ /* 0x0003e40000100800 */
[----:B-1----:R-:W-:-:S02]  /*33740*/  IMAD.MOV.U32 R0, RZ, RZ, R137 ;  /* 0x000000ffff007224 */ /* 0x002fc400078e0089 */
[----:B------:R-:W4:Y:S04]  /*33750*/  LDL.LU.64 R136, [R1+0x10b8] ;  /* 0x0010b80001887983 */ /* 0x000f280000300a00 */
[----:B------:R1:W-:Y:S04]  /*33760*/  STL [R1+0x105c], R0 ;  /* 0x00105c0001007387 */ /* 0x0003e80000100800 */
[----:B------:R1:W-:Y:S02]  /*33770*/  STL [R1+0x1068], R148 ;  /* 0x0010689401007387 */ /* 0x0003e40000100800 */
[----:B-1----:R-:W-:-:S02]  /*33780*/  IMAD.MOV.U32 R0, RZ, RZ, R149 ;  /* 0x000000ffff007224 */ /* 0x002fc400078e0095 */
[----:B------:R-:W4:Y:S04]  /*33790*/  LDL.LU.64 R148, [R1+0x10c0] ;  /* 0x0010c00001947983 */ /* 0x000f280000300a00 */
[----:B------:R1:W-:Y:S04]  /*337a0*/  STL [R1+0x1064], R0 ;  /* 0x0010640001007387 */ /* 0x0003e80000100800 */
[----:B------:R1:W-:Y:S02]  /*337b0*/  STL [R1+0x1070], R150 ;  /* 0x0010709601007387 */ /* 0x0003e40000100800 */
[----:B-1----:R-:W-:-:S02]  /*337c0*/  MOV R0, R151 ;  /* 0x0000009700007202 */ /* 0x002fc40000000f00 */
[----:B------:R-:W4:Y:S04]  /*337d0*/  LDL.LU.64 R150, [R1+0xe90] ;  /* 0x000e900001967983 */ /* 0x000f280000300a00 */
        /* <DEDUP_REMOVED lines=21> */
[----:B--2---:R2:W-:Y:S01]  /*33930*/  STL [R1+0x10a0], R144 ;  /* 0x0010a09001007387 */ /* 0x0045e20000100800 */
[----:B-1----:R-:W-:-:S03]  /*33940*/  IMAD.MOV.U32 R0, RZ, RZ, R145 ;  /* 0x000000ffff007224 */ /* 0x002fc600078e0091 */
[----:B--2---:R-:W2:Y:S04]  /*33950*/  LDL.LU.64 R144, [R1+0xfd8] ;  /* 0x000fd80001907983 */ /* 0x004ea80000300a00 */
[----:B------:R1:W-:Y:S04]  /*33960*/  STL [R1+0x109c], R0 ;  /* 0x00109c0001007387 */ /* 0x0003e80000100800 */
[----:B---3--:R3:W-:Y:S01]  /*33970*/  STL [R1+0x10a8], R146 ;  /* 0x0010a89201007387 */ /* 0x0087e20000100800 */
[----:B-1----:R-:W-:-:S03]  /*33980*/  IMAD.MOV.U32 R0, RZ, RZ, R147 ;  /* 0x000000ffff007224 */ /* 0x002fc600078e0093 */
[----:B---3--:R-:W3:Y:S04]  /*33990*/  LDL.LU.64 R146, [R1+0x1010] ;  /* 0x0010100001927983 */ /* 0x008ee80000300a00 */
[----:B------:R1:W-:Y:S04]  /*339a0*/  STL [R1+0x10a4], R0 ;  /* 0x0010a40001007387 */ /* 0x0003e80000100800 */
[----:B----4-:R4:W-:Y:S01]  /*339b0*/  STL [R1+0x10b0], R134 ;  /* 0x0010b08601007387 */ /* 0x0109e20000100800 */
[----:B-1----:R-:W-:-:S03]  /*339c0*/  MOV R0, R135 ;  /* 0x0000008700007202 */ /* 0x002fc60000000f00 */
[----:B----4-:R-:W4:Y:S04]  /*339d0*/  LDL.LU.64 R134, [R1+0x1048] ;  /* 0x0010480001867983 */ /* 0x010f280000300a00 */
        /* <DEDUP_REMOVED lines=42> */
[----:B-1----:R-:W-:-:S03]  /*33c80*/  IMAD.MOV.U32 R0, RZ, RZ, R135 ;  /* 0x000000ffff007224 */ /* 0x002fc600078e0087 */
[----:B----4-:R-:W4:Y:S04]  /*33c90*/  LDL.LU.64 R134, [R1+0xef0] ;  /* 0x000ef00001867983 */ /* 0x010f280000300a00 */
        /* <DEDUP_REMOVED lines=33> */
[----:B--2---:R2:W-:Y:S01]  /*33eb0*/  STL [R1+0x1150], R144 ;  /* 0x0011509001007387 */ /* 0x0045e20000100800 */
[----:B-1----:R-:W-:-:S03]  /*33ec0*/  MOV R0, R145 ;  /* 0x0000009100007202 */ /* 0x002fc60000000f00 */
        /* <DEDUP_REMOVED lines=47> */
[----:B-1----:R-:W-:-:S03]  /*341c0*/  MOV R0, R147 ;  /* 0x0000009300007202 */ /* 0x002fc60000000f00 */
[----:B---3--:R-:W3:Y:S04]  /*341d0*/  LDL.LU.64 R146, [R1+0xfc8] ;  /* 0x000fc80001927983 */ /* 0x008ee80000300a00 */
[----:B------:R1:W-:Y:S04]  /*341e0*/  STL [R1+0x11ac], R0 ;  /* 0x0011ac0001007387 */ /* 0x0003e80000100800 */
[----:B----4-:R4:W-:Y:S01]  /*341f0*/  STL [R1+0x11b8], R134 ;  /* 0x0011b88601007387 */ /* 0x0109e20000100800 */
[----:B-1----:R-:W-:-:S03]  /*34200*/  IMAD.MOV.U32 R0, RZ, RZ, R135 ;  /* 0x000000ffff007224 */ /* 0x002fc600078e0087 */
[----:B----4-:R-:W4:Y:S04]  /*34210*/  LDL.LU.64 R134, [R1+0x1000] ;  /* 0x0010000001867983 */ /* 0x010f280000300a00 */
[----:B------:R1:W-:Y:S04]  /*34220*/  STL [R1+0x11b4], R0 ;  /* 0x0011b40001007387 */ /* 0x0003e80000100800 */
[----:B------:R-:W-:Y:S04]  /*34230*/  STL [R1+0x11c0], R136 ;  /* 0x0011c08801007387 */ /* 0x000fe80000100800 */
[----:B------:R-:W4:Y:S01]  /*34240*/  LDL.LU.64 R130, [R1+0x1038] ;  /* 0x0010380001827983 */ /* 0x000f220000300a00 */
[----:B-1----:R-:W-:-:S05]  /*34250*/  IMAD.MOV.U32 R0, RZ, RZ, R137 ;  /* 0x000000ffff007224 */ /* 0x002fca00078e0089 */
[----:B------:R1:W-:Y:S04]  /*34260*/  STL [R1+0x11bc], R0 ;  /* 0x0011bc0001007387 */ /* 0x0003e80000100800 */
[----:B------:R1:W-:Y:S02]  /*34270*/  STL [R1+0x11c8], R148 ;  /* 0x0011c89401007387 */ /* 0x0003e40000100800 */
[----:B-1----:R-:W-:Y:S02]  /*34280*/  IMAD.MOV.U32 R0, RZ, RZ, R149 ;  /* 0x000000ffff007224 */ /* 0x002fe400078e0095 */
        /* <DEDUP_REMOVED lines=10> */
[----:B------:R-:W-:Y:S04]  /*34330*/  STL [R1+0x11e0], R138 ;  /* 0x0011e08a01007387 */ /* 0x000fe80000100800 */
[----:B------:R-:W4:Y:S01]  /*34340*/  LDL.LU.64 R136, [R1+0x1238] ;  /* 0x0012380001887983 */ /* 0x000f220000300a00 */
[----:B-1----:R-:W-:-:S05]  /*34350*/  IMAD.MOV.U32 R0, RZ, RZ, R139 ;  /* 0x000000ffff007224 */ /* 0x002fca00078e008b */
[----:B------:R1:W-:Y:S02]  /*34360*/  STL [R1+0x11dc], R0 ;  /* 0x0011dc0001007387 */ /* 0x0003e40000100800 */
[----:B-1----:R-:W-:Y:S02]  /*34370*/  IMAD.MOV.U32 R0, RZ, RZ, R141 ;  /* 0x000000ffff007224 */ /* 0x002fe400078e008d */
[----:B------:R-:W-:Y:S04]  /*34380*/  STL [R1+0x11e8], R140 ;  /* 0x0011e88c01007387 */ /* 0x000fe80000100800 */
[----:B------:R-:W4:Y:S04]  /*34390*/  LDL.LU.64 R138, [R1+0x1240] ;  /* 0x00124000018a7983 */ /* 0x000f280000300a00 */
[----:B------:R1:W-:Y:S02]  /*343a0*/  STL [R1+0x11e4], R0 ;  /* 0x0011e40001007387 */ /* 0x0003e40000100800 */
[----:B-1----:R-:W-:-:S02]  /*343b0*/  MOV R0, R143 ;  /* 0x0000008f00007202 */ /* 0x002fc40000000f00 */
[----:B------:R-:W-:Y:S04]  /*343c0*/  STL [R1+0x11f0], R142 ;  /* 0x0011f08e01007387 */ /* 0x000fe80000100800 */
[----:B------:R-:W4:Y:S04]  /*343d0*/  LDL.LU.64 R140, [R1+0xe18] ;  /* 0x000e1800018c7983 */ /* 0x000f280000300a00 */
[----:B------:R1:W-:Y:S04]  /*343e0*/  STL [R1+0x11ec], R0 ;  /* 0x0011ec0001007387 */ /* 0x0003e80000100800 */
[----:B------:R2:W-:Y:S01]  /*343f0*/  STL [R1+0x11f8], R132 ;  /* 0x0011f88401007387 */ /* 0x0005e20000100800 */
[----:B-1----:R-:W-:-:S03]  /*34400*/  IMAD.MOV.U32 R0, RZ, RZ, R133 ;  /* 0x000000ffff007224 */ /* 0x002fc600078e0085 */
[----:B------:R-:W4:Y:S04]  /*34410*/  LDL.LU.64 R142, [R1+0xe30] ;  /* 0x000e3000018e7983 */ /* 0x000f280000300a00 */
[----:B--2---:R-:W-:Y:S04]  /*34420*/  STL [R1+0x1200], R144 ;  /* 0x0012009001007387 */ /* 0x004fe80000100800 */
[----:B------:R1:W-:Y:S04]  /*34430*/  STL [R1+0x11f4], R0 ;  /* 0x0011f40001007387 */ /* 0x0003e80000100800 */
[----:B------:R-:W2:Y:S01]  /*34440*/  LDL.LU.64 R132, [R1+0xe50] ;  /* 0x000e500001847983 */ /* 0x000ea20000300a00 */
[----:B-1----:R-:W-:-:S03]  /*34450*/  IMAD.MOV.U32 R0, RZ, RZ, R145 ;  /* 0x000000ffff007224 */ /* 0x002fc600078e0091 */
[----:B---3--:R-:W-:Y:S04]  /*34460*/  STL [R1+0x1208], R146 ;  /* 0x0012089201007387 */ /* 0x008fe80000100800 */
[----:B------:R1:W-:Y:S04]  /*34470*/  STL [R1+0x11fc], R0 ;  /* 0x0011fc0001007387 */ /* 0x0003e80000100800 */
[----:B------:R-:W3:Y:S01]  /*34480*/  LDL.LU.64 R144, [R1+0xe78] ;  /* 0x000e780001907983 */ /* 0x000ee20000300a00 */
[----:B-1----:R-:W-:-:S03]  /*34490*/  IMAD.MOV.U32 R0, RZ, RZ, R147 ;  /* 0x000000ffff007224 */ /* 0x002fc600078e0093 */
[----:B----4-:R-:W-:Y:S04]  /*344a0*/  STL [R1+0x1210], R134 ;  /* 0x0012108601007387 */ /* 0x010fe80000100800 */
[----:B------:R1:W-:Y:S04]  /*344b0*/  STL [R1+0x1204], R0 ;  /* 0x0012040001007387 */ /* 0x0003e80000100800 */
[----:B------:R-:W4:Y:S01]  /*344c0*/  LDL.LU.64 R146, [R1+0xea8] ;  /* 0x000ea80001927983 */ /* 0x000f220000300a00 */
[----:B-1----:R-:W-:-:S03]  /*344d0*/  MOV R0, R135 ;  /* 0x0000008700007202 */ /* 0x002fc60000000f00 */
[----:B------:R-:W-:Y:S04]  /*344e0*/  STL [R1+0x1218], R130 ;  /* 0x0012188201007387 */ /* 0x000fe80000100800 */
[----:B------:R1:W-:Y:S04]  /*344f0*/  STL [R1+0x120c], R0 ;  /* 0x00120c0001007387 */ /* 0x0003e80000100800 */
[----:B------:R-:W4:Y:S01]  /*34500*/  LDL.LU.64 R134, [R1+0xee0] ;  /* 0x000ee00001867983 */ /* 0x000f220000300a00 */
[----:B-1----:R-:W-:-:S03]  /*34510*/  IMAD.MOV.U32 R0, RZ, RZ, R131 ;  /* 0x000000ffff007224 */ /* 0x002fc600078e0083 */
[----:B------:R-:W-:Y:S04]  /*34520*/  STL [R1+0x1220], R148 ;  /* 0x0012209401007387 */ /* 0x000fe80000100800 */
[----:B------:R1:W-:Y:S02]  /*34530*/  STL [R1+0x1214], R0 ;  /* 0x0012140001007387 */ /* 0x0003e40000100800 */
[----:B-1----:R-:W-:Y:S02]  /*34540*/  IMAD.MOV.U32 R0, RZ, RZ, R149 ;  /* 0x000000ffff007224 */ /* 0x002fe400078e0095 */
        /* <DEDUP_REMOVED lines=20> */
[----:B------:R-:W-:Y:S04]  /*34690*/  STL [R1+0x1250], R142 ;  /* 0x0012508e01007387 */ /* 0x000fe80000100800 */
[----:B------:R1:W-:Y:S04]  /*346a0*/  STL [R1+0x1244], R0 ;  /* 0x0012440001007387 */ /* 0x0003e80000100800 */
[----:B------:R-:W4:Y:S01]  /*346b0*/  LDL.LU.64 R140, [R1+0x1030] ;  /* 0x00103000018c7983 */ /* 0x000f220000300a00 */
[----:B-1----:R-:W-:-:S03]  /*346c0*/  MOV R0, R143 ;  /* 0x0000008f00007202 */ /* 0x002fc60000000f00 */
        /* <DEDUP_REMOVED lines=11> */
[----:B-1----:R-:W-:-:S03]  /*34780*/  IMAD.MOV.U32 R0, RZ, RZ, R147 ;  /* 0x000000ffff007224 */ /* 0x002fc600078e0093 */
[----:B------:R-:W-:Y:S04]  /*34790*/  STL [R1+0x1270], R134 ;  /* 0x0012708601007387 */ /* 0x000fe80000100800 */
[----:B------:R1:W-:Y:S04]  /*347a0*/  STL [R1+0x1264], R0 ;  /* 0x0012640001007387 */ /* 0x0003e80000100800 */
[----:B------:R-:W4:Y:S04]  /*347b0*/  LDL.LU.64 R146, [R1+0x12c0] ;  /* 0x0012c00001927983 */ /* 0x000f280000300a00 */
[----:B------:R-:W4:Y:S01]  /*347c0*/  LDL.LU.64 R130, [R1+0xe00] ;  /* 0x000e000001827983 */ /* 0x000f220000300a00 */
[----:B-1----:R-:W-:-:S05]  /*347d0*/  MOV R0, R135 ;  /* 0x0000008700007202 */ /* 0x002fca0000000f00 */
[----:B------:R1:W-:Y:S04]  /*347e0*/  STL [R1+0x126c], R0 ;  /* 0x00126c0001007387 */ /* 0x0003e80000100800 */
        /* <DEDUP_REMOVED lines=8> */
[----:B------:R1:W-:Y:S04]  /*34870*/  STL [R1+0x1288], R6 ;  /* 0x0012880601007387 */ /* 0x0003e80000100800 */
[----:B------:R-:W4:Y:S01]  /*34880*/  LDL.LU.64 R132, [R1+0xe48] ;  /* 0x000e480001847983 */ /* 0x000f220000300a00 */
[----:B-1----:R-:W-:-:S03]  /*34890*/  IMAD.MOV.U32 R0, RZ, RZ, R7 ;  /* 0x000000ffff007224 */ /* 0x002fc600078e0007 */
[----:B------:R-:W-:Y:S04]  /*348a0*/  STL [R1+0x1290], R136 ;  /* 0x0012908801007387 */ /* 0x000fe80000100800 */
[----:B------:R1:W-:Y:S04]  /*348b0*/  STL [R1+0x1284], R0 ;  /* 0x0012840001007387 */ /* 0x0003e80000100800 */
[----:B------:R-:W4:Y:S01]  /*348c0*/  LDL.LU.64 R6, [R1+0xe70] ;  /* 0x000e700001067983 */ /* 0x000f220000300a00 */
[----:B-1----:R-:W-:-:S03]  /*348d0*/  MOV R0, R137 ;  /* 0x0000008900007202 */ /* 0x002fc60000000f00 */
[----:B------:R-:W-:Y:S04]  /*348e0*/  STL [R1+0x1298], R138 ;  /* 0x0012988a01007387 */ /* 0x000fe80000100800 */
[----:B------:R1:W-:Y:S04]  /*348f0*/  STL [R1+0x128c], R0 ;  /* 0x00128c0001007387 */ /* 0x0003e80000100800 */
[----:B------:R-:W4:Y:S04]  /*34900*/  LDL.LU.64 R134, [R1+0xea0] ;  /* 0x000ea00001867983 */ /* 0x000f280000300a00 */
[----:B------:R-:W4:Y:S01]  /*34910*/  LDL.LU.64 R136, [R1+0xed8] ;  /* 0x000ed80001887983 */ /* 0x000f220000300a00 */
[----:B-1----:R-:W-:-:S05]  /*34920*/  IMAD.MOV.U32 R0, RZ, RZ, R139 ;  /* 0x000000ffff007224 */ /* 0x002fca00078e008b */
[----:B------:R1:W-:Y:S04]  /*34930*/  STL [R1+0x1294], R0 ;  /* 0x0012940001007387 */ /* 0x0003e80000100800 */
[----:B------:R-:W-:Y:S04]  /*34940*/  STL [R1+0x12a0], R140 ;  /* 0x0012a08c01007387 */ /* 0x000fe80000100800 */
[----:B------:R-:W4:Y:S01]  /*34950*/  LDL.LU.64 R138, [R1+0xf10] ;  /* 0x000f1000018a7983 */ /* 0x000f220000300a00 */
[----:B-1----:R-:W-:-:S05]  /*34960*/  IMAD.MOV.U32 R0, RZ, RZ, R141 ;  /* 0x000000ffff007224 */ /* 0x002fca00078e008d */
[----:B------:R1:W-:Y:S04]  /*34970*/  STL [R1+0x129c], R0 ;  /* 0x00129c0001007387 */ /* 0x0003e80000100800 */
[----:B--2---:R2:W-:Y:S01]  /*34980*/  STL [R1+0x12a8], R142 ;  /* 0x0012a88e01007387 */ /* 0x0045e20000100800 */
[----:B-1----:R-:W-:-:S03]  /*34990*/  IMAD.MOV.U32 R0, RZ, RZ, R143 ;  /* 0x000000ffff007224 */ /* 0x002fc600078e008f */
[----:B------:R-:W4:Y:S04]  /*349a0*/  LDL.LU.64 R140, [R1+0xf48] ;  /* 0x000f4800018c7983 */ /* 0x000f280000300a00 */
[----:B---3--:R-:W-:Y:S04]  /*349b0*/  STL [R1+0x12b0], R128 ;  /* 0x0012b08001007387 */ /* 0x008fe80000100800 */
[----:B------:R1:W-:Y:S04]  /*349c0*/  STL [R1+0x12a4], R0 ;  /* 0x0012a40001007387 */ /* 0x0003e80000100800 */
[----:B--2---:R-:W2:Y:S01]  /*349d0*/  LDL.LU.64 R142, [R1+0xf80] ;  /* 0x000f8000018e7983 */ /* 0x004ea20000300a00 */
[----:B-1----:R-:W-:-:S03]  /*349e0*/  MOV R0, R129 ;  /* 0x0000008100007202 */ /* 0x002fc60000000f00 */
[----:B----4-:R-:W-:Y:S04]  /*349f0*/  STL [R1+0x12b8], R144 ;  /* 0x0012b89001007387 */ /* 0x010fe80000100800 */
[----:B------:R1:W-:Y:S02]  /*34a00*/  STL [R1+0x12ac], R0 ;  /* 0x0012ac0001007387 */ /* 0x0003e40000100800 */
[----:B-1----:R-:W-:Y:S02]  /*34a10*/  IMAD.MOV.U32 R0, RZ, RZ, R145 ;  /* 0x000000ffff007224 */ /* 0x002fe400078e0091 */
[----:B------:R-:W3:Y:S04]  /*34a20*/  LDL.LU.64 R144, [R1+0xfb8] ;  /* 0x000fb80001907983 */ /* 0x000ee80000300a00 */
[----:B------:R1:W-:Y:S04]  /*34a30*/  STL [R1+0x12b4], R0 ;  /* 0x0012b40001007387 */ /* 0x0003e80000100800 */
[----:B------:R4:W-:Y:S01]  /*34a40*/  STL [R1+0x12c0], R146 ;  /* 0x0012c09201007387 */ /* 0x0009e20000100800 */
[----:B-1----:R-:W-:-:S03]  /*34a50*/  IMAD.MOV.U32 R0, RZ, RZ, R147 ;  /* 0x000000ffff007224 */ /* 0x002fc600078e0093 */
[----:B------:R-:W-:Y:S04]  /*34a60*/  STL [R1+0x12c8], R130 ;  /* 0x0012c88201007387 */ /* 0x000fe80000100800 */
[----:B------:R1:W-:Y:S04]  /*34a70*/  STL [R1+0x12bc], R0 ;  /* 0x0012bc0001007387 */ /* 0x0003e80000100800 */
[----:B----4-:R-:W4:Y:S01]  /*34a80*/  LDL.LU.64 R146, [R1+0xff0] ;  /* 0x000ff00001927983 */ /* 0x010f220000300a00 */
[----:B-1----:R-:W-:-:S03]  /*34a90*/  IMAD.MOV.U32 R0, RZ, RZ, R131 ;  /* 0x000000ffff007224 */ /* 0x002fc600078e0083 */
[----:B------:R-:W-:Y:S04]  /*34aa0*/  STL [R1+0x12d0], R148 ;  /* 0x0012d09401007387 */ /* 0x000fe80000100800 */
[----:B------:R1:W-:Y:S02]  /*34ab0*/  STL [R1+0x12c4], R0 ;  /* 0x0012c40001007387 */ /* 0x0003e40000100800 */
[----:B-1----:R-:W-:Y:S02]  /*34ac0*/  MOV R0, R149 ;  /* 0x0000009500007202 */ /* 0x002fe40000000f00 */
[----:B------:R-:W4:Y:S04]  /*34ad0*/  LDL.LU.64 R148, [R1+0x1028] ;  /* 0x0010280001947983 */ /* 0x000f280000300a00 */
[----:B------:R1:W-:Y:S04]  /*34ae0*/  STL [R1+0x12cc], R0 ;  /* 0x0012cc0001007387 */ /* 0x0003e80000100800 */
[----:B------:R1:W-:Y:S02]  /*34af0*/  STL [R1+0x12d8], R150 ;  /* 0x0012d89601007387 */ /* 0x0003e40000100800 */
[----:B-1----:R-:W-:-:S02]  /*34b00*/  IMAD.MOV.U32 R0, RZ, RZ, R151 ;  /* 0x000000ffff007224 */ /* 0x002fc400078e0097 */
        /* <DEDUP_REMOVED lines=9> */
[----:B------:R-:W-:Y:S01]  /*34ba0*/  STL [R1+0x12f0], R134 ;  /* 0x0012f08601007387 */ /* 0x000fe20000100800 */
        /* <DEDUP_REMOVED lines=8> */
[----:B------:R-:W-:Y:S04]  /*34c30*/  STL [R1+0x1308], R140 ;  /* 0x0013088c01007387 */ /* 0x000fe80000100800 */
[----:B------:R1:W-:Y:S04]  /*34c40*/  STL [R1+0x12fc], R0 ;  /* 0x0012fc0001007387 */ /* 0x0003e80000100800 */
[----:B------:R-:W4:Y:S01]  /*34c50*/  LDL.LU.64 R128, [R1+0xe08] ;  /* 0x000e080001807983 */ /* 0x000f220000300a00 */
[----:B-1----:R-:W-:-:S05]  /*34c60*/  IMAD.MOV.U32 R0, RZ, RZ, R141 ;  /* 0x000000ffff007224 */ /* 0x002fca00078e008d */
[----:B------:R1:W-:Y:S04]  /*34c70*/  STL [R1+0x1304], R0 ;  /* 0x0013040001007387 */ /* 0x0003e80000100800 */
[----:B--2---:R-:W-:Y:S04]  /*34c80*/  STL [R1+0x1310], R142 ;  /* 0x0013108e01007387 */ /* 0x004fe80000100800 */
[----:B------:R-:W2:Y:S01]  /*34c90*/  LDL.LU.64 R130, [R1+0xe20] ;  /* 0x000e200001827983 */ /* 0x000ea20000300a00 */
[----:B-1----:R-:W-:-:S03]  /*34ca0*/  MOV R0, R143 ;  /* 0x0000008f00007202 */ /* 0x002fc60000000f00 */
[----:B------:R-:W2:Y:S04]  /*34cb0*/  LDL.LU.64 R132, [R1+0xe40] ;  /* 0x000e400001847983 */ /* 0x000ea80000300a00 */
[----:B------:R1:W-:Y:S04]  /*34cc0*/  STL [R1+0x130c], R0 ;  /* 0x00130c0001007387 */ /* 0x0003e80000100800 */
[----:B---3--:R-:W-:Y:S04]  /*34cd0*/  STL [R1+0x1318], R144 ;  /* 0x0013189001007387 */ /* 0x008fe80000100800 */
[----:B------:R-:W3:Y:S01]  /*34ce0*/  LDL.LU.64 R134, [R1+0xe68] ;  /* 0x000e680001867983 */ /* 0x000ee20000300a00 */
[----:B-1----:R-:W-:-:S03]  /*34cf0*/  IMAD.MOV.U32 R0, RZ, RZ, R145 ;  /* 0x000000ffff007224 */ /* 0x002fc600078e0091 */
[----:B------:R-:W3:Y:S04]  /*34d00*/  LDL.LU.64 R136, [R1+0xe98] ;  /* 0x000e980001887983 */ /* 0x000ee80000300a00 */
[----:B------:R1:W-:Y:S04]  /*34d10*/  STL [R1+0x1314], R0 ;  /* 0x0013140001007387 */ /* 0x0003e80000100800 */
[----:B----4-:R-:W-:Y:S04]  /*34d20*/  STL [R1+0x1320], R146 ;  /* 0x0013209201007387 */ /* 0x010fe80000100800 */
[----:B------:R-:W4:Y:S01]  /*34d30*/  LDL.LU.64 R138, [R1+0xed0] ;  /* 0x000ed000018a7983 */ /* 0x000f220000300a00 */
[----:B-1----:R-:W-:-:S03]  /*34d40*/  IMAD.MOV.U32 R0, RZ, RZ, R147 ;  /* 0x000000ffff007224 */ /* 0x002fc600078e0093 */
[----:B------:R-:W4:Y:S04]  /*34d50*/  LDL.LU.64 R140, [R1+0xf08] ;  /* 0x000f0800018c7983 */ /* 0x000f280000300a00 */
[----:B------:R1:W-:Y:S04]  /*34d60*/  STL [R1+0x131c], R0 ;  /* 0x00131c0001007387 */ /* 0x0003e80000100800 */
[----:B------:R-:W-:Y:S04]  /*34d70*/  STL [R1+0x1328], R148 ;  /* 0x0013289401007387 */ /* 0x000fe80000100800 */
[----:B------:R-:W4:Y:S01]  /*34d80*/  LDL.LU.64 R142, [R1+0xf40] ;  /* 0x000f4000018e7983 */ /* 0x000f220000300a00 */
[----:B-1----:R-:W-:-:S03]  /*34d90*/  IMAD.MOV.U32 R0, RZ, RZ, R149 ;  /* 0x000000ffff007224 */ /* 0x002fc600078e0095 */
[----:B------:R-:W4:Y:S04]  /*34da0*/  LDL.LU.64 R144, [R1+0xf78] ;  /* 0x000f780001907983 */ /* 0x000f280000300a00 */
[----:B------:R1:W-:Y:S04]  /*34db0*/  STL [R1+0x1324], R0 ;  /* 0x0013240001007387 */ /* 0x0003e80000100800 */
[----:B------:R1:W-:Y:S04]  /*34dc0*/  STL [R1+0x1330], R150 ;  /* 0x0013309601007387 */ /* 0x0003e80000100800 */
[----:B------:R-:W4:Y:S01]  /*34dd0*/  LDL.LU.64 R146, [R1+0xfb0] ;  /* 0x000fb00001927983 */ /* 0x000f220000300a00 */
[----:B-1----:R-:W-:-:S03]  /*34de0*/  MOV R0, R151 ;  /* 0x0000009700007202 */ /* 0x002fc60000000f00 */
[----:B------:R-:W4:Y:S04]  /*34df0*/  LDL.LU.64 R148, [R1+0xfe8] ;  /* 0x000fe80001947983 */ /* 0x000f280000300a00 */
[----:B------:R1:W-:Y:S04]  /*34e00*/  STL [R1+0x132c], R0 ;  /* 0x00132c0001007387 */ /* 0x0003e80000100800 */
[----:B------:R1:W-:Y:S04]  /*34e10*/  STL [R1+0x1338], R6 ;  /* 0x0013380601007387 */ /* 0x0003e80000100800 */
[----:B------:R-:W4:Y:S01]  /*34e20*/  LDL.LU.64 R150, [R1+0x1020] ;  /* 0x0010200001967983 */ /* 0x000f220000300a00 */
[----:B-1----:R-:W-:-:S03]  /*34e30*/  IMAD.MOV.U32 R0, RZ, RZ, R7 ;  /* 0x000000ffff007224 */ /* 0x002fc600078e0007 */
[----:B------:R-:W4:Y:S04]  /*34e40*/  LDL.LU.64 R6, [R1+0x13b8] ;  /* 0x0013b80001067983 */ /* 0x000f280000300a00 */
[----:B------:R1:W-:Y:S04]  /*34e50*/  STL [R1+0x1334], R0 ;  /* 0x0013340001007387 */ /* 0x0003e80000100800 */
[----:B------:R-:W-:Y:S01]  /*34e60*/  STL [R1+0x1340], R126 ;  /* 0x0013407e01007387 */ /* 0x000fe20000100800 */
[----:B-1----:R-:W-:-:S03]  /*34e70*/  IMAD.MOV.U32 R0, RZ, RZ, R127 ;  /* 0x000000ffff007224 */ /* 0x002fc600078e007f */
[----:B------:R-:W-:Y:S04]  /*34e80*/  STL [R1+0x1348], R8 ;  /* 0x0013480801007387 */ /* 0x000fe80000100800 */
[----:B------:R1:W-:Y:S04]  /*34e90*/  STL [R1+0x133c], R0 ;  /* 0x00133c0001007387 */ /* 0x0003e80000100800 */
[----:B------:R-:W-:Y:S04]  /*34ea0*/  STL [R1+0x1344], R9 ;  /* 0x0013440901007387 */ /* 0x000fe80000100800 */
[----:B------:R-:W-:Y:S04]  /*34eb0*/  STL [R1+0x1350], R10 ;  /* 0x0013500a01007387 */ /* 0x000fe80000100800 */
[----:B------:R-:W-:Y:S01]  /*34ec0*/  STL [R1+0x134c], R11 ;  /* 0x00134c0b01007387 */ /* 0x000fe20000100800 */
[----:B-1----:R-:W-:-:S03]  /*34ed0*/  IMAD.MOV.U32 R0, RZ, RZ, R129 ;  /* 0x000000ffff007224 */ /* 0x002fc600078e0081 */
[----:B------:R-:W-:Y:S04]  /*34ee0*/  STL [R1+0x1358], R128 ;  /* 0x0013588001007387 */ /* 0x000fe80000100800 */
[----:B--2---:R-:W-:Y:S04]  /*34ef0*/  STL [R1+0x1360], R130 ;  /* 0x0013608201007387 */ /* 0x004fe80000100800 */
[----:B------:R1:W-:Y:S04]  /*34f00*/  STL [R1+0x1354], R0 ;  /* 0x0013540001007387 */ /* 0x0003e80000100800 */
[----:B------:R-:W-:Y:S01]  /*34f10*/  STL [R1+0x1368], R132 ;  /* 0x0013688401007387 */ /* 0x000fe20000100800 */
[----:B-1----:R-:W-:-:S05]  /*34f20*/  MOV R0, R131 ;  /* 0x0000008300007202 */ /* 0x002fca0000000f00 */
[----:B------:R1:W-:Y:S02]  /*34f30*/  STL [R1+0x135c], R0 ;  /* 0x00135c0001007387 */ /* 0x0003e40000100800 */
[----:B-1----:R-:W-:Y:S02]  /*34f40*/  IMAD.MOV.U32 R0, RZ, RZ, R133 ;  /* 0x000000ffff007224 */ /* 0x002fe400078e0085 */
[----:B---3--:R-:W-:Y:S04]  /*34f50*/  STL [R1+0x1370], R134 ;  /* 0x0013708601007387 */ /* 0x008fe80000100800 */
[----:B------:R1:W-:Y:S04]  /*34f60*/  STL [R1+0x1364], R0 ;  /* 0x0013640001007387 */ /* 0x0003e80000100800 */
[----:B------:R-:W-:Y:S01]  /*34f70*/  STL [R1+0x1378], R136 ;  /* 0x0013788801007387 */ /* 0x000fe20000100800 */
[----:B-1----:R-:W-:-:S05]  /*34f80*/  IMAD.MOV.U32 R0, RZ, RZ, R135 ;  /* 0x000000ffff007224 */ /* 0x002fca00078e0087 */
[----:B------:R1:W-:Y:S04]  /*34f90*/  STL [R1+0x136c], R0 ;  /* 0x00136c0001007387 */ /* 0x0003e80000100800 */
[----:B----4-:R-:W-:Y:S01]  /*34fa0*/  STL [R1+0x1380], R138 ;  /* 0x0013808a01007387 */ /* 0x010fe20000100800 */
[----:B-1----:R-:W-:-:S05]  /*34fb0*/  IMAD.MOV.U32 R0, RZ, RZ, R137 ;  /* 0x000000ffff007224 */ /* 0x002fca00078e0089 */
[----:B------:R1:W-:Y:S04]  /*34fc0*/  STL [R1+0x1374], R0 ;  /* 0x0013740001007387 */ /* 0x0003e80000100800 */
[----:B------:R-:W-:Y:S01]  /*34fd0*/  STL [R1+0x1388], R140 ;  /* 0x0013888c01007387 */ /* 0x000fe20000100800 */
[----:B-1----:R-:W-:-:S05]  /*34fe0*/  MOV R0, R139 ;  /* 0x0000008b00007202 */ /* 0x002fca0000000f00 */
[----:B------:R1:W-:Y:S04]  /*34ff0*/  STL [R1+0x137c], R0 ;  /* 0x00137c0001007387 */ /* 0x0003e80000100800 */
[----:B------:R-:W-:Y:S01]  /*35000*/  STL [R1+0x1390], R142 ;  /* 0x0013908e01007387 */ /* 0x000fe20000100800 */
[----:B-1----:R-:W-:-:S05]  /*35010*/  IMAD.MOV.U32 R0, RZ, RZ, R141 ;  /* 0x000000ffff007224 */ /* 0x002fca00078e008d */
        /* <DEDUP_REMOVED lines=19> */
[----:B------:R-:W-:Y:S04]  /*35150*/  STL [R1+0x13bc], R233 ;  /* 0x0013bce901007387 */ /* 0x000fe80000100800 */
        /* <DEDUP_REMOVED lines=12> */
[----:B------:R-:W2:Y:S04]  /*35220*/  LDL.LU.64 R146, [R1+0x1448] ;  /* 0x0014480001927983 */ /* 0x000ea80000300a00 */
[----:B------:R-:W-:Y:S04]  /*35230*/  STL [R1+0x13f8], R184 ;  /* 0x0013f8b801007387 */ /* 0x000fe80000100800 */
[----:B------:R-:W-:Y:S04]  /*35240*/  STL [R1+0x13f4], R185 ;  /* 0x0013f4b901007387 */ /* 0x000fe80000100800 */
[----:B------:R-:W3:Y:S04]  /*35250*/  LDL.LU.64 R148, [R1+0x1450] ;  /* 0x0014500001947983 */ /* 0x000ee80000300a00 */
[----:B------:R-:W-:Y:S04]  /*35260*/  STL [R1+0x1400], R182 ;  /* 0x001400b601007387 */ /* 0x000fe80000100800 */
[----:B------:R-:W-:Y:S04]  /*35270*/  STL [R1+0x13fc], R183 ;  /* 0x0013fcb701007387 */ /* 0x000fe80000100800 */
[----:B------:R-:W4:Y:S04]  /*35280*/  LDL.LU.64 R150, [R1+0x1458] ;  /* 0x0014580001967983 */ /* 0x000f280000300a00 */
        /* <DEDUP_REMOVED lines=164> */
[----:B----4-:R-:W-:Y:S04]  /*35cd0*/  STL [R1+0x1560], R150 ;  /* 0x0015609601007387 */ /* 0x010fe80000100800 */
[----:B------:R-:W4:Y:S01]  /*35ce0*/  LDL.LU.64 R134, [R1+0x15b8] ;  /* 0x0015b80001867983 */ /* 0x000f220000300a00 */
[----:B-1----:R-:W-:-:S05]  /*35cf0*/  IMAD.MOV.U32 R0, RZ, RZ, R151 ;  /* 0x000000ffff007224 */ /* 0x002fca00078e0097 */
[----:B------:R1:W-:Y:S02]  /*35d00*/  STL [R1+0x155c], R0 ;  /* 0x00155c0001007387 */ /* 0x0003e40000100800 */
[----:B-1----:R-:W-:Y:S02]  /*35d10*/  MOV R0, R7 ;  /* 0x0000000700007202 */ /* 0x002fe40000000f00 */
[----:B------:R-:W-:Y:S04]  /*35d20*/  STL [R1+0x1568], R6 ;  /* 0x0015680601007387 */ /* 0x000fe80000100800 */
[----:B------:R-:W4:Y:S04]  /*35d30*/  LDL.LU.64 R150, [R1+0x15c0] ;  /* 0x0015c00001967983 */ /* 0x000f280000300a00 */
[----:B------:R1:W-:Y:S04]  /*35d40*/  STL [R1+0x1564], R0 ;  /* 0x0015640001007387 */ /* 0x0003e80000100800 */
[----:B------:R1:W-:Y:S02]  /*35d50*/  STL [R1+0x1570], R136 ;  /* 0x0015708801007387 */ /* 0x0003e40000100800 */
[----:B-1----:R-:W-:-:S02]  /*35d60*/  IMAD.MOV.U32 R0, RZ, RZ, R137 ;  /* 0x000000ffff007224 */ /* 0x002fc400078e0089 */
[----:B------:R-:W4:Y:S04]  /*35d70*/  LDL.LU.64 R6, [R1+0x15c8] ;  /* 0x0015c80001067983 */ /* 0x000f280000300a00 */
[----:B------:R-:W-:Y:S04]  /*35d80*/  STL [R1+0x1578], R138 ;  /* 0x0015788a01007387 */ /* 0x000fe80000100800 */
[----:B------:R1:W-:Y:S04]  /*35d90*/  STL [R1+0x156c], R0 ;  /* 0x00156c0001007387 */ /* 0x0003e80000100800 */
[----:B------:R-:W4:Y:S01]  /*35da0*/  LDL.LU.64 R136, [R1+0x15d0] ;  /* 0x0015d00001887983 */ /* 0x000f220000300a00 */
[----:B-1----:R-:W-:-:S03]  /*35db0*/  IMAD.MOV.U32 R0, RZ, RZ, R139 ;  /* 0x000000ffff007224 */ /* 0x002fc600078e008b */
[----:B------:R-:W-:Y:S04]  /*35dc0*/  STL [R1+0x1580], R140 ;  /* 0x0015808c01007387 */ /* 0x000fe80000100800 */
        /* <DEDUP_REMOVED lines=64> */
[----:B--2---:R2:W-:Y:S04]  /*361d0*/  STL [R1+0x1600], R146 ;  /* 0x0016009201007387 */ /* 0x0045e80000100800 */
[----:B------:R-:W4:Y:S01]  /*361e0*/  LDL.LU.64 R132, [R1+0x1658] ;  /* 0x0016580001847983 */ /* 0x000f220000300a00 */
[----:B-1----:R-:W-:-:S03]  /*361f0*/  IMAD.MOV.U32 R0, RZ, RZ, R147 ;  /* 0x000000ffff007224 */ /* 0x002fc600078e0093 */
[----:B---3--:R-:W-:Y:S04]  /*36200*/  STL [R1+0x1608], R148 ;  /* 0x0016089401007387 */ /* 0x008fe80000100800 */
[----:B------:R1:W-:Y:S04]  /*36210*/  STL [R1+0x15fc], R0 ;  /* 0x0015fc0001007387 */ /* 0x0003e80000100800 */
[----:B--2---:R-:W2:Y:S01]  /*36220*/  LDL.LU.64 R146, [R1+0x1660] ;  /* 0x0016600001927983 */ /* 0x004ea20000300a00 */
[----:B-1----:R-:W-:-:S03]  /*36230*/  MOV R0, R149 ;  /* 0x0000009500007202 */ /* 0x002fc60000000f00 */
[----:B----4-:R-:W-:Y:S04]  /*36240*/  STL [R1+0x1610], R134 ;  /* 0x0016108601007387 */ /* 0x010fe80000100800 */
[----:B------:R1:W-:Y:S04]  /*36250*/  STL [R1+0x1604], R0 ;  /* 0x0016040001007387 */ /* 0x0003e80000100800 */
[----:B------:R-:W3:Y:S01]  /*36260*/  LDL.LU.64 R148, [R1+0x1668] ;  /* 0x0016680001947983 */ /* 0x000ee20000300a00 */
[----:B-1----:R-:W-:-:S03]  /*36270*/  IMAD.MOV.U32 R0, RZ, RZ, R135 ;  /* 0x000000ffff007224 */ /* 0x002fc600078e0087 */
        /* <DEDUP_REMOVED lines=35> */
[----:B--2---:R-:W-:Y:S04]  /*364b0*/  STL [R1+0x1660], R146 ;  /* 0x0016609201007387 */ /* 0x004fe80000100800 */
[----:B------:R1:W-:Y:S02]  /*364c0*/  STL [R1+0x1654], R0 ;  /* 0x0016540001007387 */ /* 0x0003e40000100800 */
[----:B-1----:R-:W-:Y:S02]  /*364d0*/  IMAD.MOV.U32 R0, RZ, RZ, R147 ;  /* 0x000000ffff007224 */ /* 0x002fe400078e0093 */
[----:B------:R-:W2:Y:S04]  /*364e0*/  LDL.LU.64 R146, [R1+0x16b0] ;  /* 0x0016b00001927983 */ /* 0x000ea80000300a00 */
[----:B------:R1:W-:Y:S04]  /*364f0*/  STL [R1+0x165c], R0 ;  /* 0x00165c0001007387 */ /* 0x0003e80000100800 */
[----:B---3--:R3:W-:Y:S01]  /*36500*/  STL [R1+0x1668], R148 ;  /* 0x0016689401007387 */ /* 0x0087e20000100800 */
[----:B-1----:R-:W-:-:S03]  /*36510*/  MOV R0, R149 ;  /* 0x0000009500007202 */ /* 0x002fc60000000f00 */
[----:B----4-:R-:W-:Y:S04]  /*36520*/  STL [R1+0x1670], R134 ;  /* 0x0016708601007387 */ /* 0x010fe80000100800 */
[----:B------:R1:W-:Y:S04]  /*36530*/  STL [R1+0x1664], R0 ;  /* 0x0016640001007387 */ /* 0x0003e80000100800 */
[----:B---3--:R-:W3:Y:S01]  /*36540*/  LDL.LU.64 R148, [R1+0x16b8] ;  /* 0x0016b80001947983 */ /* 0x008ee20000300a00 */
[----:B-1----:R-:W-:-:S03]  /*36550*/  IMAD.MOV.U32 R0, RZ, RZ, R135 ;  /* 0x000000ffff007224 */ /* 0x002fc600078e0087 */
[----:B------:R-:W-:Y:S04]  /*36560*/  STL [R1+0x1678], R150 ;  /* 0x0016789601007387 */ /* 0x000fe80000100800 */
[----:B------:R1:W-:Y:S02]  /*36570*/  STL [R1+0x166c], R0 ;  /* 0x00166c0001007387 */ /* 0x0003e40000100800 */
[----:B-1----:R-:W-:Y:S02]  /*36580*/  IMAD.MOV.U32 R0, RZ, RZ, R151 ;  /* 0x000000ffff007224 */ /* 0x002fe400078e0097 */
        /* <DEDUP_REMOVED lines=27> */
[----:B-1----:R-:W-:-:S03]  /*36740*/  MOV R0, R145 ;  /* 0x0000009100007202 */ /* 0x002fc60000000f00 */
[----:B------:R-:W4:Y:S04]  /*36750*/  LDL.LU.64 R140, [R1+0x1710] ;  /* 0x00171000018c7983 */ /* 0x000f280000300a00 */
[----:B------:R1:W-:Y:S04]  /*36760*/  STL [R1+0x16a4], R0 ;  /* 0x0016a40001007387 */ /* 0x0003e80000100800 */
[----:B--2---:R2:W-:Y:S04]  /*36770*/  STL [R1+0x16b0], R146 ;  /* 0x0016b09201007387 */ /* 0x0045e80000100800 */
[----:B------:R-:W4:Y:S01]  /*36780*/  LDL.LU.64 R142, [R1+0x1718] ;  /* 0x00171800018e7983 */ /* 0x000f220000300a00 */
[----:B-1----:R-:W-:-:S03]  /*36790*/  IMAD.MOV.U32 R0, RZ, RZ, R147 ;  /* 0x000000ffff007224 */ /* 0x002fc600078e0093 */
[----:B------:R-:W4:Y:S04]  /*367a0*/  LDL.LU.64 R144, [R1+0x1720] ;  /* 0x0017200001907983 */ /* 0x000f280000300a00 */
[----:B------:R1:W-:Y:S04]  /*367b0*/  STL [R1+0x16ac], R0 ;  /* 0x0016ac0001007387 */ /* 0x0003e80000100800 */
[----:B---3--:R3:W-:Y:S04]  /*367c0*/  STL [R1+0x16b8], R148 ;  /* 0x0016b89401007387 */ /* 0x0087e80000100800 */
[----:B--2---:R-:W2:Y:S01]  /*367d0*/  LDL.LU.64 R146, [R1+0x1728] ;  /* 0x0017280001927983 */ /* 0x004ea20000300a00 */
[----:B-1----:R-:W-:-:S03]  /*367e0*/  IMAD.MOV.U32 R0, RZ, RZ, R149 ;  /* 0x000000ffff007224 */ /* 0x002fc600078e0095 */
[----:B---3--:R-:W3:Y:S04]  /*367f0*/  LDL.LU.64 R148, [R1+0x1730] ;  /* 0x0017300001947983 */ /* 0x008ee80000300a00 */
[----:B------:R4:W-:Y:S02]  /*36800*/  STL [R1+0x16b4], R0 ;  /* 0x0016b40001007387 */ /* 0x0009e40000100800 */
[----:B----4-:R-:W-:Y:S02]  /*36810*/  IMAD.MOV.U32 R0, RZ, RZ, R151 ;  /* 0x000000ffff007224 */ /* 0x010fe400078e0097 */
[----:B------:R1:W-:Y:S04]  /*36820*/  STL [R1+0x16c0], R150 ;  /* 0x0016c09601007387 */ /* 0x0003e80000100800 */
[----:B------:R-:W-:Y:S04]  /*36830*/  STL [R1+0x16c8], R124 ;  /* 0x0016c87c01007387 */ /* 0x000fe80000100800 */
[----:B------:R4:W-:Y:S04]  /*36840*/  STL [R1+0x16bc], R0 ;  /* 0x0016bc0001007387 */ /* 0x0009e80000100800 */
[----:B-1----:R-:W3:Y:S01]  /*36850*/  LDL.LU.64 R150, [R1+0x1738] ;  /* 0x0017380001967983 */ /* 0x002ee20000300a00 */
[----:B----4-:R-:W-:-:S03]  /*36860*/  MOV R0, R125 ;  /* 0x0000007d00007202 */ /* 0x010fc60000000f00 */
[----:B------:R-:W-:Y:S04]  /*36870*/  STL [R1+0x16d0], R6 ;  /* 0x0016d00601007387 */ /* 0x000fe80000100800 */
[----:B------:R1:W-:Y:S02]  /*36880*/  STL [R1+0x16c4], R0 ;  /* 0x0016c40001007387 */ /* 0x0003e40000100800 */
[----:B-1----:R-:W-:Y:S02]  /*36890*/  IMAD.MOV.U32 R0, RZ, RZ, R7 ;  /* 0x000000ffff007224 */ /* 0x002fe400078e0007 */
[----:B------:R-:W4:Y:S04]  /*368a0*/  LDL.LU.64 R6, [R1+0x1740] ;  /* 0x0017400001067983 */ /* 0x000f280000300a00 */
[----:B------:R1:W-:Y:S04]  /*368b0*/  STL [R1+0x16cc], R0 ;  /* 0x0016cc0001007387 */ /* 0x0003e80000100800 */
[----:B------:R-:W-:Y:S01]  /*368c0*/  STL [R1+0x16d8], R126 ;  /* 0x0016d87e01007387 */ /* 0x000fe20000100800 */
[----:B-1----:R-:W-:-:S03]  /*368d0*/  IMAD.MOV.U32 R0, RZ, RZ, R127 ;  /* 0x000000ffff007224 */ /* 0x002fc600078e007f */
[----:B------:R-:W-:Y:S04]  /*368e0*/  STL [R1+0x16e0], R128 ;  /* 0x0016e08001007387 */ /* 0x000fe80000100800 */
[----:B------:R1:W-:Y:S04]  /*368f0*/  STL [R1+0x16d4], R0 ;  /* 0x0016d40001007387 */ /* 0x0003e80000100800 */
[----:B------:R-:W-:Y:S01]  /*36900*/  STL [R1+0x16e8], R130 ;  /* 0x0016e88201007387 */ /* 0x000fe20000100800 */
[----:B-1----:R-:W-:-:S05]  /*36910*/  IMAD.MOV.U32 R0, RZ, RZ, R129 ;  /* 0x000000ffff007224 */ /* 0x002fca00078e0081 */
[----:B------:R1:W-:Y:S04]  /*36920*/  STL [R1+0x16dc], R0 ;  /* 0x0016dc0001007387 */ /* 0x0003e80000100800 */
[----:B------:R-:W-:Y:S01]  /*36930*/  STL [R1+0x16f0], R132 ;  /* 0x0016f08401007387 */ /* 0x000fe20000100800 */
[----:B-1----:R-:W-:-:S05]  /*36940*/  MOV R0, R131 ;  /* 0x0000008300007202 */ /* 0x002fca0000000f00 */
[----:B------:R1:W-:Y:S02]  /*36950*/  STL [R1+0x16e4], R0 ;  /* 0x0016e40001007387 */ /* 0x0003e40000100800 */
[----:B-1----:R-:W-:Y:S02]  /*36960*/  IMAD.MOV.U32 R0, RZ, RZ, R133 ;  /* 0x000000ffff007224 */ /* 0x002fe400078e0085 */
[----:B------:R-:W-:Y:S04]  /*36970*/  STL [R1+0x16f8], R134 ;  /* 0x0016f88601007387 */ /* 0x000fe80000100800 */
[----:B------:R1:W-:Y:S04]  /*36980*/  STL [R1+0x16ec], R0 ;  /* 0x0016ec0001007387 */ /* 0x0003e80000100800 */
[----:B------:R-:W-:Y:S01]  /*36990*/  STL [R1+0x1700], R136 ;  /* 0x0017008801007387 */ /* 0x000fe20000100800 */
[----:B-1----:R-:W-:-:S05]  /*369a0*/  IMAD.MOV.U32 R0, RZ, RZ, R135 ;  /* 0x000000ffff007224 */ /* 0x002fca00078e0087 */
[----:B------:R1:W-:Y:S02]  /*369b0*/  STL [R1+0x16f4], R0 ;  /* 0x0016f40001007387 */ /* 0x0003e40000100800 */
[----:B-1----:R-:W-:Y:S02]  /*369c0*/  IMAD.MOV.U32 R0, RZ, RZ, R137 ;  /* 0x000000ffff007224 */ /* 0x002fe400078e0089 */
[----:B------:R-:W-:Y:S04]  /*369d0*/  STL [R1+0x1708], R138 ;  /* 0x0017088a01007387 */ /* 0x000fe80000100800 */
        /* <DEDUP_REMOVED lines=9> */
[----:B------:R1:W-:Y:S04]  /*36a70*/  STL [R1+0x1714], R0 ;  /* 0x0017140001007387 */ /* 0x0003e80000100800 */
[----:B--2---:R-:W-:Y:S01]  /*36a80*/  STL [R1+0x1728], R146 ;  /* 0x0017289201007387 */ /* 0x004fe20000100800 */
[----:B-1----:R-:W-:-:S05]  /*36a90*/  IMAD.MOV.U32 R0, RZ, RZ, R145 ;  /* 0x000000ffff007224 */ /* 0x002fca00078e0091 */
[----:B------:R1:W-:Y:S04]  /*36aa0*/  STL [R1+0x171c], R0 ;  /* 0x00171c0001007387 */ /* 0x0003e80000100800 */
[----:B---3--:R-:W-:Y:S01]  /*36ab0*/  STL [R1+0x1730], R148 ;  /* 0x0017309401007387 */ /* 0x008fe20000100800 */
[----:B-1----:R-:W-:-:S05]  /*36ac0*/  MOV R0, R147 ;  /* 0x0000009300007202 */ /* 0x002fca0000000f00 */
[----:B------:R1:W-:Y:S04]  /*36ad0*/  STL [R1+0x1724], R0 ;  /* 0x0017240001007387 */ /* 0x0003e80000100800 */
[----:B------:R-:W2:Y:S04]  /*36ae0*/  LDL.LU.64 R142, [R1+0x1798] ;  /* 0x00179800018e7983 */ /* 0x000ea80000300a00 */
[----:B------:R-:W3:Y:S01]  /*36af0*/  LDL.LU.64 R144, [R1+0x17a0] ;  /* 0x0017a00001907983 */ /* 0x000ee20000300a00 */
[----:B-1----:R-:W-:-:S05]  /*36b00*/  IMAD.MOV.U32 R0, RZ, RZ, R149 ;  /* 0x000000ffff007224 */ /* 0x002fca00078e0095 */
[----:B------:R1:W-:Y:S04]  /*36b10*/  STL [R1+0x172c], R0 ;  /* 0x00172c0001007387 */ /* 0x0003e80000100800 */
[----:B------:R-:W-:Y:S04]  /*36b20*/  STL [R1+0x1738], R150 ;  /* 0x0017389601007387 */ /* 0x000fe80000100800 */
[----:B------:R-:W3:Y:S01]  /*36b30*/  LDL.LU.64 R146, [R1+0x17a8] ;  /* 0x0017a80001927983 */ /* 0x000ee20000300a00 */
[----:B-1----:R-:W-:-:S03]  /*36b40*/  IMAD.MOV.U32 R0, RZ, RZ, R151 ;  /* 0x000000ffff007224 */ /* 0x002fc600078e0097 */
[----:B------:R-:W3:Y:S04]  /*36b50*/  LDL.LU.64 R148, [R1+0x17b0] ;  /* 0x0017b00001947983 */ /* 0x000ee80000300a00 */
[----:B------:R1:W-:Y:S04]  /*36b60*/  STL [R1+0x1734], R0 ;  /* 0x0017340001007387 */ /* 0x0003e80000100800 */
[----:B----4-:R4:W-:Y:S01]  /*36b70*/  STL [R1+0x1740], R6 ;  /* 0x0017400601007387 */ /* 0x0109e20000100800 */
[----:B-1----:R-:W-:-:S03]  /*36b80*/  IMAD.MOV.U32 R0, RZ, RZ, R7 ;  /* 0x000000ffff007224 */ /* 0x002fc600078e0007 */
[----:B------:R-:W3:Y:S04]  /*36b90*/  LDL.LU.64 R150, [R1+0x17b8] ;  /* 0x0017b80001967983 */ /* 0x000ee80000300a00 */
[----:B------:R2:W-:Y:S04]  /*36ba0*/  STL [R1+0x173c], R0 ;  /* 0x00173c0001007387 */ /* 0x0005e80000100800 */
[----:B------:R-:W-:Y:S04]  /*36bb0*/  STL [R1+0x1748], R228 ;  /* 0x001748e401007387 */ /* 0x000fe80000100800 */
[----:B------:R-:W-:Y:S04]  /*36bc0*/  STL [R1+0x1744], R229 ;  /* 0x001744e501007387 */ /* 0x000fe80000100800 */
[----:B------:R-:W-:Y:S04]  /*36bd0*/  STL [R1+0x1750], R226 ;  /* 0x001750e201007387 */ /* 0x000fe80000100800 */
[----:B----4-:R-:W4:Y:S04]  /*36be0*/  LDL.LU.64 R6, [R1+0x17c0] ;  /* 0x0017c00001067983 */ /* 0x010f280000300a00 */
        /* <DEDUP_REMOVED lines=16> */
[----:B------:R-:W-:Y:S01]  /*36cf0*/  STL [R1+0x178c], R211 ;  /* 0x00178cd301007387 */ /* 0x000fe20000100800 */
[----:B--2---:R-:W-:-:S03]  /*36d00*/  MOV R0, R143 ;  /* 0x0000008f00007202 */ /* 0x004fc60000000f00 */
[----:B------:R-:W-:Y:S04]  /*36d10*/  STL [R1+0x1798], R142 ;  /* 0x0017988e01007387 */ /* 0x000fe80000100800 */
[----:B---3--:R-:W-:Y:S04]  /*36d20*/  STL [R1+0x17a0], R144 ;  /* 0x0017a09001007387 */ /* 0x008fe80000100800 */
[----:B------:R1:W-:Y:S02]  /*36d30*/  STL [R1+0x1794], R0 ;  /* 0x0017940001007387 */ /* 0x0003e40000100800 */
[----:B-1----:R-:W-:-:S02]  /*36d40*/  IMAD.MOV.U32 R0, RZ, RZ, R145 ;  /* 0x000000ffff007224 */ /* 0x002fc400078e0091 */
[----:B------:R-:W-:Y:S04]  /*36d50*/  STL [R1+0x17a8], R146 ;  /* 0x0017a89201007387 */ /* 0x000fe80000100800 */
[----:B------:R1:W-:Y:S04]  /*36d60*/  STL [R1+0x179c], R0 ;  /* 0x00179c0001007387 */ /* 0x0003e80000100800 */
[----:B------:R-:W-:Y:S01]  /*36d70*/  STL [R1+0x17b0], R148 ;  /* 0x0017b09401007387 */ /* 0x000fe20000100800 */
[----:B-1----:R-:W-:-:S05]  /*36d80*/  IMAD.MOV.U32 R0, RZ, RZ, R147 ;  /* 0x000000ffff007224 */ /* 0x002fca00078e0093 */
[----:B------:R1:W-:Y:S04]  /*36d90*/  STL [R1+0x17a4], R0 ;  /* 0x0017a40001007387 */ /* 0x0003e80000100800 */
[----:B------:R-:W2:Y:S01]  /*36da0*/  LDL.LU.64 R144, [R1+0x1820] ;  /* 0x0018200001907983 */ /* 0x000ea20000300a00 */
[----:B-1----:R-:W-:-:S05]  /*36db0*/  IMAD.MOV.U32 R0, RZ, RZ, R149 ;  /* 0x000000ffff007224 */ /* 0x002fca00078e0095 */
[----:B------:R1:W-:Y:S04]  /*36dc0*/  STL [R1+0x17ac], R0 ;  /* 0x0017ac0001007387 */ /* 0x0003e80000100800 */
[----:B------:R3:W-:Y:S04]  /*36dd0*/  STL [R1+0x17b8], R150 ;  /* 0x0017b89601007387 */ /* 0x0007e80000100800 */
[----:B------:R-:W2:Y:S01]  /*36de0*/  LDL.LU.64 R146, [R1+0x1828] ;  /* 0x0018280001927983 */ /* 0x000ea20000300a00 */
[----:B-1----:R-:W-:-:S03]  /*36df0*/  MOV R0, R151 ;  /* 0x0000009700007202 */ /* 0x002fc60000000f00 */
[----:B------:R-:W2:Y:S04]  /*36e00*/  LDL.LU.64 R148, [R1+0x1830] ;  /* 0x0018300001947983 */ /* 0x000ea80000300a00 */
[----:B------:R1:W-:Y:S04]  /*36e10*/  STL [R1+0x17b4], R0 ;  /* 0x0017b40001007387 */ /* 0x0003e80000100800 */
[----:B----4-:R4:W-:Y:S04]  /*36e20*/  STL [R1+0x17c0], R6 ;  /* 0x0017c00601007387 */ /* 0x0109e80000100800 */
[----:B---3--:R-:W3:Y:S01]  /*36e30*/  LDL.LU.64 R150, [R1+0x1838] ;  /* 0x0018380001967983 */ /* 0x008ee20000300a00 */
[----:B-1----:R-:W-:-:S03]  /*36e40*/  IMAD.MOV.U32 R0, RZ, RZ, R7 ;  /* 0x000000ffff007224 */ /* 0x002fc600078e0007 */
[----:B----4-:R-:W4:Y:S04]  /*36e50*/  LDL.LU.64 R6, [R1+0x1840] ;  /* 0x0018400001067983 */ /* 0x010f280000300a00 */
        /* <DEDUP_REMOVED lines=23> */
[----:B--2---:R-:W-:-:S03]  /*36fd0*/  IMAD.MOV.U32 R0, RZ, RZ, R145 ;  /* 0x000000ffff007224 */ /* 0x004fc600078e0091 */
[----:B------:R-:W-:Y:S04]  /*36fe0*/  STL [R1+0x1820], R144 ;  /* 0x0018209001007387 */ /* 0x000fe80000100800 */
[----:B------:R-:W-:Y:S04]  /*36ff0*/  STL [R1+0x1828], R146 ;  /* 0x0018289201007387 */ /* 0x000fe80000100800 */
[----:B------:R1:W-:Y:S04]  /*37000*/  STL [R1+0x181c], R0 ;  /* 0x00181c0001007387 */ /* 0x0003e80000100800 */
[----:B------:R-:W-:Y:S01]  /*37010*/  STL [R1+0x1830], R148 ;  /* 0x0018309401007387 */ /* 0x000fe20000100800 */
[----:B-1----:R-:W-:-:S05]  /*37020*/  IMAD.MOV.U32 R0, RZ, RZ, R147 ;  /* 0x000000ffff007224 */ /* 0x002fca00078e0093 */
[----:B------:R1:W-:Y:S04]  /*37030*/  STL [R1+0x1824], R0 ;  /* 0x0018240001007387 */ /* 0x0003e80000100800 */
[----:B---3--:R-:W-:Y:S01]  /*37040*/  STL [R1+0x1838], R150 ;  /* 0x0018389601007387 */ /* 0x008fe20000100800 */
[----:B-1----:R-:W-:-:S05]  /*37050*/  MOV R0, R149 ;  /* 0x0000009500007202 */ /* 0x002fca0000000f00 */
[----:B------:R1:W-:Y:S04]  /*37060*/  STL [R1+0x182c], R0 ;  /* 0x00182c0001007387 */ /* 0x0003e80000100800 */
[----:B----4-:R-:W-:Y:S01]  /*37070*/  STL [R1+0x1840], R6 ;  /* 0x0018400601007387 */ /* 0x010fe20000100800 */
[----:B-1----:R-:W-:-:S05]  /*37080*/  IMAD.MOV.U32 R0, RZ, RZ, R151 ;  /* 0x000000ffff007224 */ /* 0x002fca00078e0097 */
[----:B------:R1:W-:Y:S02]  /*37090*/  STL [R1+0x1834], R0 ;  /* 0x0018340001007387 */ /* 0x0003e40000100800 */
[----:B-1----:R-:W-:Y:S02]  /*370a0*/  IMAD.MOV.U32 R0, RZ, RZ, R7 ;  /* 0x000000ffff007224 */ /* 0x002fe400078e0007 */
[----:B------:R-:W2:Y:S04]  /*370b0*/  LDL.LU.64 R6, [R1+0x1a00] ;  /* 0x001a000001067983 */ /* 0x000ea80000300a00 */
[----:B------:R-:W-:Y:S04]  /*370c0*/  STL [R1+0x183c], R0 ;  /* 0x00183c0001007387 */ /* 0x000fe80000100800 */
[----:B------:R-:W3:Y:S04]  /*370d0*/  LDL.LU.64 R8, [R1+0x1900] ;  /* 0x0019000001087983 */ /* 0x000ee80000300a00 */
[----:B--2---:R1:W-:Y:S04]  /*370e0*/  STL.64 [R1+0x1040], R6 ;  /* 0x0010400601007387 */ /* 0x0043e80000100a00 */
[----:B-1----:R-:W2:Y:S04]  /*370f0*/  LDL.LU.64 R6, [R1+0x1850] ;  /* 0x0018500001067983 */ /* 0x002ea80000300a00 */
[----:B---3--:R-:W-:Y:S04]  /*37100*/  STL.64 [R1+0x1038], R8 ;  /* 0x0010380801007387 */ /* 0x008fe80000100a00 */
[----:B------:R-:W-:Y:S04]  /*37110*/  STL.64 [R1+0x1028], R14 ;  /* 0x0010280e01007387 */ /* 0x000fe80000100a00 */
[----:B--2---:R1:W-:Y:S04]  /*37120*/  STL.64 [R1+0x1030], R6 ;  /* 0x0010300601007387 */ /* 0x0043e80000100a00 */
[----:B-1----:R-:W2:Y:S04]  /*37130*/  LDL.LU.64 R6, [R1+0x1a18] ;  /* 0x001a180001067983 */ /* 0x002ea80000300a00 */
        /* <DEDUP_REMOVED lines=66> */
[----:B---3--:R1:W-:Y:S04]  /*37560*/  STL.64 [R1+0xef8], R8 ;  /* 0x000ef80801007387 */ /* 0x0083e80000100a00 */
[----:B-1----:R-:W3:Y:S04]  /*37570*/  LDL.LU.64 R8, [R1+0x1848] ;  /* 0x0018480001087983 */ /* 0x002ee80000300a00 */
        /* <DEDUP_REMOVED lines=56> */
[----:B------:R1:W5:Y:S01]  /*37900*/  LDL.LU.64 R250, [R1+0x1ab0] ;  /* 0x001ab00001fa7983 */ /* 0x0003620000300a00 */
[----:B------:R-:W-:Y:S01]  /*37910*/  IMAD.MOV.U32 R246, RZ, RZ, R20 ;  /* 0x000000fffff67224 */ /* 0x000fe200078e0014 */
[----:B------:R-:W-:-:S02]  /*37920*/  MOV R247, R21 ;  /* 0x0000001500f77202 */ /* 0x000fc40000000f00 */
[----:B--2---:R2:W-:Y:S04]  /*37930*/  STL.64 [R1+0xe00], R6 ;  /* 0x000e000601007387 */ /* 0x0045e80000100a00 */
[----:B------:R1:W5:Y:S04]  /*37940*/  LDL.LU.64 R248, [R1+0x19b0] ;  /* 0x0019b00001f87983 */ /* 0x0003680000300a00 */
        /* <DEDUP_REMOVED lines=51> */
[----:B--2---:R1:W5:Y:S04]  /*37c80*/  LDL.LU.64 R6, [R1+0x19e8] ;  /* 0x0019e80001067983 */ /* 0x0043680000300a00 */
        /* <DEDUP_REMOVED lines=896> */
[----:B------:R-:W-:Y:S01]  /*3b490*/  USHF.R.S32.HI UR10, URZ, 0x1f, UR4 ;  /* 0x0000001f3f0a7899 */ /* 0x000fe20008011404 */
[----:B------:R-:W-:-:S02]  /*3b4a0*/  SHF.R.S32.HI R0, RZ, 0x1f, R2 ;  /* 0x0000001fff007819 */ /* 0x000fc40000011402 */
[----:B------:R-:W-:Y:S01]  /*3b4b0*/  SHF.R.S32.HI R3, RZ, 0x1f, R4 ;  /* 0x0000001fff037819 */ /* 0x000fe20000011404 */
[----:B------:R-:W-:Y:S01]  /*3b4c0*/  ULEA.HI UR10, UR10, UR4, URZ, 0x6 ;  /* 0x000000040a0a7291 */ /* 0x000fe2000f8f303f */
[C---:B------:R-:W-:Y:S01]  /*3b4d0*/  SHF.L.U64.HI R0, R2.reuse, 0x2, R0 ;  /* 0x0000000202007819 */ /* 0x040fe20000010200 */
[----:B------:R-:W-:Y:S01]  /*3b4e0*/  IMAD.SHL.U32 R2, R2, 0x4, RZ ;  /* 0x0000000402027824 */ /* 0x000fe200078e00ff */
[C---:B------:R-:W-:Y:S01]  /*3b4f0*/  SHF.L.U64.HI R3, R4.reuse, 0x2, R3 ;  /* 0x0000000204037819 */ /* 0x040fe20000010203 */
[----:B------:R-:W-:Y:S01]  /*3b500*/  USHF.R.S32.HI UR10, URZ, 0x6, UR10 ;  /* 0x000000063f0a7899 */ /* 0x000fe2000801140a */
[----:B------:R-:W-:Y:S01]  /*3b510*/  IMAD.SHL.U32 R4, R4, 0x4, RZ ;  /* 0x0000000404047824 */ /* 0x000fe200078e00ff */
        /* <DEDUP_REMOVED lines=63> */
[----:B------:R-:W-:Y:S01]  /*3b910*/  CS2R R150, SRZ ;  /* 0x0000000000967805 */ /* 0x000fe2000001ff00 */
[----:B------:R-:W-:Y:S01]  /*3b920*/  UMOV UR6, 0x5 ;  /* 0x0000000500067882 */ /* 0x000fe20000000000 */
[----:B------:R-:W-:Y:S01]  /*3b930*/  UMOV UR7, 0xffffffff ;  /* 0xffffffff00077882 */ /* 0x000fe20000000000 */
[----:B------:R-:W-:Y:S01]  /*3b940*/  UIADD3 UR11, UR10, -0x6, URZ ;  /* 0xfffffffa0a0b7890 */ /* 0x000fe2000fffe03f */
[----:B-1----:R-:W-:-:S11]  /*3b950*/  UMOV UR4, URZ ;  /* 0x0000003f00047c82 */ /* 0x002fd60008000000 */
.L_x_1:
[----:B-----5:R-:W-:Y:S01]  /*3b960*/  STL.64 [R1+0x1ed8], R150 ;  /* 0x001ed89601007387 */ /* 0x020fe20000100a00 */
[----:B------:R-:W-:Y:S01]  /*3b970*/  UIADD3 UR7, UR7, 0x1, URZ ;  /* 0x0000000107077890 */ /* 0x000fe2000fffe03f */
[----:B------:R-:W-:-:S04]  /*3b980*/  DEPBAR.LE SB0, 0xa ;  /* 0x000082800000791a */ /* 0x000fc80000000000 */
        /* <DEDUP_REMOVED lines=63> */
[----:B-1----:R-:W2:Y:S04]  /*3bd80*/  LDL.LU.64 R24, [R1+0xc00] ;  /* 0x000c000001187983 */ /* 0x002ea80000300a00 */
        /* <DEDUP_REMOVED lines=63> */
[----:B------:R-:W-:Y:S01]  /*3c180*/  UISETP.GT.AND UP0, UPT, UR7, 0x6, UPT ;  /* 0x000000060700788c */ /* 0x000fe2000bf04270 */
[----:B------:R-:W-:Y:S01]  /*3c190*/  UMOV UR37, 0x40000040 ;  /* 0x4000004000257882 */ /* 0x000fe20000000000 */
[----:B------:R-:W-:Y:S02]  /*3c1a0*/  BAR.SYNC.DEFER_BLOCKING 0x0 ;  /* 0x0000000000007b1d */ /* 0x000fe40000010000 */
[----:B------:R-:W-:-:S04]  /*3c1b0*/  USEL UR7, UR7, URZ, !UP0 ;  /* 0x0000003f07077287 */ /* 0x000fc8000c000000 */
[----:B------:R-:W-:Y:S02]  /*3c1c0*/  ULEA UR13, UR7, UR5, 0x10 ;  /* 0x00000005070d7291 */ /* 0x000fe4000f8e803f */
[----:B------:R-:W-:Y:S01]  /*3c1d0*/  ULEA UR12, UR7, UR5, 0x11 ;  /* 0x00000005070c7291 */ /* 0x000fe2000f8e883f */
[----:B-----5:R-:W-:Y:S01]  /*3c1e0*/  STL [R1+0x1cd8], R7 ;  /* 0x001cd80701007387 */ /* 0x020fe20000100800 */
[----:B------:R-:W-:Y:S02]  /*3c1f0*/  UIADD3 UR13, UR13, 0xe0000, URZ ;  /* 0x000e00000d0d7890 */ /* 0x000fe4000fffe03f */
[----:B------:R-:W-:Y:S01]  /*3c200*/  USHF.R.U32.HI UR12, URZ, 0x4, UR12 ;  /* 0x000000043f0c7899 */ /* 0x000fe2000801160c */
[----:B------:R-:W-:Y:S01]  /*3c210*/  STL [R1+0x1ca4], R156 ;  /* 0x001ca49c01007387 */ /* 0x000fe20000100800 */
[----:B------:R-:W-:Y:S02]  /*3c220*/  USHF.R.U32.HI UR13, URZ, 0x4, UR13 ;  /* 0x000000043f0d7899 */ /* 0x000fe4000801160d */
[----:B------:R-:W-:Y:S01]  /*3c230*/  USGXT.U32 UR36, UR12, 0xe ;  /* 0x0000000e0c24789a */ /* 0x000fe20008000000 */
[----:B------:R-:W-:Y:S01]  /*3c240*/  STL [R1+0x1ca0], R152 ;  /* 0x001ca09801007387 */ /* 0x000fe20000100800 */
[----:B------:R-:W-:Y:S01]  /*3c250*/  USGXT.U32 UR38, UR13, 0xe ;  /* 0x0000000e0d26789a */ /* 0x000fe20008000000 */
[----:B------:R-:W-:Y:S01]  /*3c260*/  UMOV UR39, 0x40000040 ;  /* 0x4000004000277882 */ /* 0x000fe20000000000 */
[----:B------:R-:W-:Y:S01]  /*3c270*/  UIADD3 UR40, UP0, UR36, 0x2, URZ ;  /* 0x0000000224287890 */ /* 0x000fe2000ff1e03f */
[----:B------:R-:W-:Y:S01]  /*3c280*/  STL.64 [R1+0x1c10], R154 ;  /* 0x001c109a01007387 */ /* 0x000fe20000100a00 */
[----:B------:R-:W-:Y:S01]  /*3c290*/  UIADD3 UR42, UP1, UR38, 0x2, URZ ;  /* 0x00000002262a7890 */ /* 0x000fe2000ff3e03f */
[----:B------:R-:W-:Y:S01]  /*3c2a0*/  UMOV UR12, URZ ;  /* 0x0000003f000c7c82 */ /* 0x000fe20008000000 */
[----:B------:R-:W-:Y:S01]  /*3c2b0*/  UMOV UR13, URZ ;  /* 0x0000003f000d7c82 */ /* 0x000fe20008000000 */
[----:B------:R-:W-:-:S02]  /*3c2c0*/  UIADD3.X UR41, UR12, 0x40000040, URZ, UP0, !UPT ;  /* 0x400000400c297890 */ /* 0x000fc400087fe43f */
[----:B------:R-:W-:Y:S02]  /*3c2d0*/  UIADD3.X UR43, UR13, 0x40000040, URZ, UP1, !UPT ;  /* 0x400000400d2b7890 */ /* 0x000fe40008ffe43f */
[----:B------:R-:W-:Y:S02]  /*3c2e0*/  UIADD3.64 UR32, UR40, 0x2, URZ ;  /* 0x0000000228207897 */ /* 0x000fe4000fffe03f */
[----:B------:R-:W-:Y:S02]  /*3c2f0*/  UIADD3.64 UR34, UR42, 0x2, URZ ;  /* 0x000000022a227897 */ /* 0x000fe4000fffe03f */
[----:B------:R-:W-:Y:S02]  /*3c300*/  UIADD3.64 UR28, UR40, 0x4, URZ ;  /* 0x00000004281c7897 */ /* 0x000fe4000fffe03f */
[----:B------:R-:W-:Y:S02]  /*3c310*/  UIADD3.64 UR30, UR42, 0x4, URZ ;  /* 0x000000042a1e7897 */ /* 0x000fe4000fffe03f */
[----:B------:R-:W-:-:S02]  /*3c320*/  UIADD3.64 UR24, UR40, 0xffe, URZ ;  /* 0x00000ffe28187897 */ /* 0x000fc4000fffe03f */
[----:B------:R-:W-:Y:S02]  /*3c330*/  UIADD3.64 UR26, UR42, 0x7fe, URZ ;  /* 0x000007fe2a1a7897 */ /* 0x000fe4000fffe03f */
[----:B------:R-:W-:Y:S02]  /*3c340*/  UIADD3.64 UR20, UR40, 0x1000, URZ ;  /* 0x0000100028147897 */ /* 0x000fe4000fffe03f */
[----:B------:R-:W-:Y:S02]  /*3c350*/  UIADD3.64 UR22, UR42, 0x800, URZ ;  /* 0x000008002a167897 */ /* 0x000fe4000fffe03f */
[----:B------:R-:W-:Y:S02]  /*3c360*/  UIADD3.64 UR16, UR40, 0x1002, URZ ;  /* 0x0000100228107897 */ /* 0x000fe4000fffe03f */
[----:B------:R-:W-:Y:S02]  /*3c370*/  UIADD3.64 UR18, UR42, 0x802, URZ ;  /* 0x000008022a127897 */ /* 0x000fe4000fffe03f */
[----:B------:R-:W-:-:S02]  /*3c380*/  UIADD3.64 UR12, UR40, 0x1004, URZ ;  /* 0x00001004280c7897 */ /* 0x000fc4000fffe03f */
[----:B------:R-:W-:Y:S01]  /*3c390*/  UIADD3.64 UR14, UR42, 0x804, URZ ;  /* 0x000008042a0e7897 */ /* 0x000fe2000fffe03f */
[----:B--2---:R-:W-:-:S06]  /*3c3a0*/  WARPGROUP.ARRIVE ;  /* 0x00000000000079c5 */ /* 0x004fcc0000000000 */
[----:B------:R-:W-:Y:S03]  /*3c3b0*/  HGMMA.64x256x8.F32.TF32 R24, gdesc[UR36], R24, gsb0 ;  /* 0x07e00000241879f0 */ /* 0x000fe60008002818 */
[----:B------:R-:W-:Y:S02]  /*3c3c0*/  WARPGROUP.DEPBAR.LE gsb0, 0x0 ;  /* 0x00008000000079c5 */ /* 0x000fe40000010000 */
[----:B------:R-:W-:-:S15]  /*3c3d0*/  WARPGROUP.ARRIVE ;  /* 0x00000000000079c5 */ /* 0x000fde0000000000 */
[----:B------:R-:W-:-:S08]  /*3c3e0*/  NOP ;  /* 0x0000000000007918 */ /* 0x000fd00000000000 */
        /* <DEDUP_REMOVED lines=26> */
[----:B------:R1:W-:Y:S04]  /*3c590*/  STL.64 [R1+0xc00], R24 ;  /* 0x000c001801007387 */ /* 0x0003e80000100a00 */
        /* <DEDUP_REMOVED lines=63> */
[----:B-1----:R-:W4:Y:S04]  /*3c990*/  LDL.LU.64 R24, [R1+0x800] ;  /* 0x0008000001187983 */ /* 0x002f280000300a00 */
[----:B--2---:R-:W2:Y:S04]  /*3c9a0*/  LDL.LU.64 R26, [R1+0x808] ;  /* 0x00080800011a7983 */ /* 0x004ea80000300a00 */
[----:B---3--:R-:W3:Y:S04]  /*3c9b0*/  LDL.LU.64 R28, [R1+0x810] ;  /* 0x00081000011c7983 */ /* 0x008ee80000300a00 */
[----:B----4-:R-:W4:Y:S04]  /*3c9c0*/  LDL.LU.64 R30, [R1+0x818] ;  /* 0x00081800011e7983 */ /* 0x010f280000300a00 */
[----:B------:R-:W2:Y:S04]  /*3c9d0*/  LDL.LU.64 R32, [R1+0x820] ;  /* 0x0008200001207983 */ /* 0x000ea80000300a00 */
[----:B------:R-:W3:Y:S04]  /*3c9e0*/  LDL.LU.64 R34, [R1+0x828] ;  /* 0x0008280001227983 */ /* 0x000ee80000300a00 */
[----:B------:R-:W4:Y:S04]  /*3c9f0*/  LDL.LU.64 R36, [R1+0x830] ;  /* 0x0008300001247983 */ /* 0x000f280000300a00 */
        /* <DEDUP_REMOVED lines=57> */
[----:B----4-:R-:W-:Y:S04]  /*3cd90*/  STL.64 [R1+0x24d8], R150 ;  /* 0x0024d89601007387 */ /* 0x010fe80000100a00 */
[----:B---3--:R-:W-:Y:S04]  /*3cda0*/  STL.64 [R1+0x24d0], R148 ;  /* 0x0024d09401007387 */ /* 0x008fe80000100a00 */
[----:B--2---:R-:W-:Y:S04]  /*3cdb0*/  STL.64 [R1+0x24c8], R146 ;  /* 0x0024c89201007387 */ /* 0x004fe80000100a00 */
        /* <DEDUP_REMOVED lines=125> */
[----:B------:R-:W-:-:S02]  /*3d590*/  UIADD3.64 UR36, UR40, 0x1fe, URZ ;  /* 0x000001fe28247897 */ /* 0x000fc4000fffe03f */
[----:B------:R-:W-:Y:S01]  /*3d5a0*/  UIADD3.64 UR44, UR40, 0x200, URZ ;  /* 0x00000200282c7897 */ /* 0x000fe2000fffe03f */
[----:B------:R-:W-:Y:S01]  /*3d5b0*/  UMOV UR46, UR42 ;  /* 0x0000002a002e7c82 */ /* 0x000fe20008000000 */
[----:B------:R-:W-:Y:S01]  /*3d5c0*/  UMOV UR47, UR43 ;  /* 0x0000002b002f7c82 */ /* 0x000fe20008000000 */
        /* <DEDUP_REMOVED lines=736> */
[----:B-1----:R-:W4:Y:S04]  /*403d0*/  LDL.LU.64 R24, [R1] ;  /* 0x0000000001187983 */ /* 0x002f280000300a00 */
        /* <DEDUP_REMOVED lines=401> */
[----:B------:R-:W-:Y:S04]  /*41cf0*/  STL.64 [R1], R24 ;  /* 0x0000001801007387 */ /* 0x000fe80000100a00 */
        /* <DEDUP_REMOVED lines=129> */
[----:B------:R-:W3:Y:S01]  /*42510*/  LDL.LU R7, [R1+0x1058] ;  /* 0x0010580001077983 */ /* 0x000ee20000300800 */
[----:B------:R-:W-:Y:S02]  /*42520*/  UIADD3.64 UR28, UR40, 0xe04, URZ ;  /* 0x00000e04281c7897 */ /* 0x000fe4000fffe03f */
[----:B------:R-:W-:Y:S01]  /*42530*/  UIADD3.64 UR24, UR40, 0x1dfe, URZ ;  /* 0x00001dfe28187897 */ /* 0x000fe2000fffe03f */
[----:B------:R-:W4:Y:S01]  /*42540*/  LDL.LU R156, [R1+0x1064] ;  /* 0x00106400019c7983 */ /* 0x000f220000300800 */
[----:B------:R-:W-:Y:S02]  /*42550*/  UIADD3.64 UR20, UR40, 0x1e00, URZ ;  /* 0x00001e0028147897 */ /* 0x000fe4000fffe03f */
[----:B------:R-:W-:Y:S01]  /*42560*/  UIADD3.64 UR16, UR40, 0x1e02, URZ ;  /* 0x00001e0228107897 */ /* 0x000fe2000fffe03f */
[----:B------:R-:W4:Y:S01]  /*42570*/  LDL.LU R155, [R1+0x1068] ;  /* 0x00106800019b7983 */ /* 0x000f220000300800 */
[----:B------:R-:W-:-:S02]  /*42580*/  UISETP.GE.AND UP0, UPT, UR4, UR11, UPT ;  /* 0x0000000b0400728c */ /* 0x000fc4000bf06270 */
[----:B------:R-:W-:Y:S01]  /*42590*/  UIADD3 UR6, UR6, 0x1, URZ ;  /* 0x0000000106067890 */ /* 0x000fe2000fffe03f */
[----:B------:R-:W4:Y:S04]  /*425a0*/  LDL.LU R154, [R1+0x106c] ;  /* 0x00106c00019a7983 */ /* 0x000f280000300800 */
[----:B------:R-:W4:Y:S01]  /*425b0*/  LDL.LU R152, [R1+0x1070] ;  /* 0x0010700001987983 */ /* 0x000f220000300800 */
[----:B------:R-:W-:-:S03]  /*425c0*/  IADD3 R157, P1, R157, R2, RZ ;  /* 0x000000029d9d7210 */ /* 0x000fc60007f3e0ff */
[----:B------:R1:W-:Y:S02]  /*425d0*/  STL.64 [R1+0x1c18], R22 ;  /* 0x001c181601007387 */ /* 0x0003e40000100a00 */
[----:B------:R-:W-:Y:S01]  /*425e0*/  IMAD.X R153, R153, 0x1, R0, P1 ;  /* 0x0000000199997824 */ /* 0x000fe200008e0600 */
[----:B--2---:R-:W-:-:S06]  /*425f0*/  WARPGROUP.ARRIVE ;  /* 0x00000000000079c5 */ /* 0x004fcc0000000000 */
[----:B------:R-:W-:Y:S01]  /*42600*/  HGMMA.64x256x8.F32.TF32 R24, gdesc[UR36], R24, gsb0 ;  /* 0x07e00000241879f0 */ /* 0x000fe20008002818 */
[----:B------:R-:W-:Y:S01]  /*42610*/  UIADD3.64 UR36, UR40, 0xe00, URZ ;  /* 0x00000e0028247897 */ /* 0x000fe2000fffe03f */
[----:B------:R-:W-:Y:S01]  /*42620*/  UMOV UR38, UR42 ;  /* 0x0000002a00267c82 */ /* 0x000fe20008000000 */
[----:B------:R-:W-:Y:S01]  /*42630*/  UMOV UR39, UR43 ;  /* 0x0000002b00277c82 */ /* 0x000fe20008000000 */
[----:B------:R-:W-:Y:S02]  /*42640*/  WARPGROUP.DEPBAR.LE gsb0, 0x0 ;  /* 0x00008000000079c5 */ /* 0x000fe40000010000 */
[----:B------:R-:W-:-:S15]  /*42650*/  WARPGROUP.ARRIVE ;  /* 0x00000000000079c5 */ /* 0x000fde0000000000 */
[----:B------:R-:W-:-:S07]  /*42660*/  NOP ;  /* 0x0000000000007918 */ /* 0x000fce0000000000 */
        /* <DEDUP_REMOVED lines=20> */
[----:B------:R-:W-:Y:S01]  /*427b0*/  HGMMA.64x256x8.F32.TF32 R24, gdesc[UR16], R24, gsb0 ;  /* 0x07e00000101879f0 */ /* 0x000fe20008002818 */
[----:B------:R-:W-:-:S04]  /*427c0*/  UIMAD UR16, UR4, -0x40, UR48 ;  /* 0xffffffc0041078a4 */ /* 0x000fc8000f8e0230 */
[----:B------:R-:W-:-:S04]  /*427d0*/  UISETP.GT.AND UP1, UPT, UR16, URZ, UPT ;  /* 0x0000003f1000728c */ /* 0x000fc8000bf24270 */
[----:B------:R-:W-:Y:S02]  /*427e0*/  USEL UR12, URZ, 0x4, !UP1 ;  /* 0x000000043f0c7887 */ /* 0x000fe4000c800000 */
[----:B------:R-:W-:Y:S02]  /*427f0*/  UISETP.GT.AND UP1, UPT, UR6, 0x6, UPT ;  /* 0x000000060600788c */ /* 0x000fe4000bf24270 */
[----:B------:R-:W-:Y:S02]  /*42800*/  USEL UR12, UR12, URZ, !UP0 ;  /* 0x0000003f0c0c7287 */ /* 0x000fe4000c000000 */
[----:B------:R-:W-:-:S04]  /*42810*/  USEL UR6, UR6, URZ, !UP1 ;  /* 0x0000003f06067287 */ /* 0x000fc8000c800000 */
[----:B------:R-:W-:Y:S01]  /*42820*/  ISETP.NE.U32.AND P0, PT, RZ, UR12, PT ;  /* 0x0000000cff007c0c */ /* 0x000fe2000bf05070 */
[----:B------:R-:W-:Y:S02]  /*42830*/  UIADD3.64 UR12, UR40, 0x1e04, URZ ;  /* 0x00001e04280c7897 */ /* 0x000fe4000fffe03f */
[----:B------:R-:W-:-:S06]  /*42840*/  ULEA UR17, UR6, UR5, 0x11 ;  /* 0x0000000506117291 */ /* 0x000fcc000f8e883f */
[----:B------:R-:W-:Y:S02]  /*42850*/  IADD3 R5, R22, UR17, RZ ;  /* 0x0000001116057c10 */ /* 0x000fe4000fffe0ff */
[----:B-1----:R-:W2:Y:S04]  /*42860*/  LDL.LU R22, [R1+0x105c] ;  /* 0x00105c0001167983 */ /* 0x002ea80000300800 */
[----:B------:R-:W4:Y:S01]  /*42870*/  LDL.LU R23, [R1+0x1060] ;  /* 0x0010600001177983 */ /* 0x000f220000300800 */
[----:B------:R-:W-:Y:S02]  /*42880*/  WARPGROUP.DEPBAR.LE gsb0, 0x0 ;  /* 0x00008000000079c5 */ /* 0x000fe40000010000 */
[----:B------:R-:W-:-:S06]  /*42890*/  WARPGROUP.ARRIVE ;  /* 0x00000000000079c5 */ /* 0x000fcc0000000000 */
[----:B------:R-:W-:Y:S03]  /*428a0*/  HGMMA.64x256x8.F32.TF32 R24, gdesc[UR12], R24, gsb0 ;  /* 0x07e000000c1879f0 */ /* 0x000fe60008002818 */
[----:B------:R-:W-:Y:S02]  /*428b0*/  WARPGROUP.DEPBAR.LE gsb0, 0x0 ;  /* 0x00008000000079c5 */ /* 0x000fe40000010000 */
[----:B------:R1:W-:Y:S04]  /*428c0*/  STL [R1+0x1cd4], R108 ;  /* 0x001cd46c01007387 */ /* 0x0003e80000100800 */
[----:B-1----:R-:W2:Y:S04]  /*428d0*/  LDL.LU R108, [R1+0x1054] ;  /* 0x00105400016c7983 */ /* 0x002ea80000300800 */
[----:B------:R1:W-:Y:S04]  /*428e0*/  STL [R1+0x1cd0], R109 ;  /* 0x001cd06d01007387 */ /* 0x0003e80000100800 */
[----:B-1----:R-:W4:Y:S04]  /*428f0*/  LDL.LU R109, [R1+0x1050] ;  /* 0x00105000016d7983 */ /* 0x002f280000300800 */
[----:B------:R1:W-:Y:S04]  /*42900*/  STL [R1+0x1ccc], R110 ;  /* 0x001ccc6e01007387 */ /* 0x0003e80000100800 */
[----:B------:R1:W-:Y:S04]  /*42910*/  STL [R1+0x1cc8], R111 ;  /* 0x001cc86f01007387 */ /* 0x0003e80000100800 */
[----:B------:R-:W-:Y:S04]  /*42920*/  STL [R1+0x1cc4], R112 ;  /* 0x001cc47001007387 */ /* 0x000fe80000100800 */
[----:B------:R-:W-:Y:S04]  /*42930*/  STL [R1+0x1cc0], R113 ;  /* 0x001cc07101007387 */ /* 0x000fe80000100800 */
[----:B------:R-:W-:Y:S04]  /*42940*/  STL [R1+0x1cbc], R114 ;  /* 0x001cbc7201007387 */ /* 0x000fe80000100800 */
[----:B------:R4:W-:Y:S04]  /*42950*/  STL [R1+0x1cb8], R115 ;  /* 0x001cb87301007387 */ /* 0x0009e80000100800 */
[----:B------:R4:W-:Y:S04]  /*42960*/  STL [R1+0x1cb4], R116 ;  /* 0x001cb47401007387 */ /* 0x0009e80000100800 */
[----:B------:R-:W-:Y:S04]  /*42970*/  STL [R1+0x1cb0], R117 ;  /* 0x001cb07501007387 */ /* 0x000fe80000100800 */
[----:B------:R-:W-:Y:S04]  /*42980*/  STL [R1+0x1cac], R118 ;  /* 0x001cac7601007387 */ /* 0x000fe80000100800 */
[----:B------:R-:W-:Y:S04]  /*42990*/  STL [R1+0x1ca8], R119 ;  /* 0x001ca87701007387 */ /* 0x000fe80000100800 */
[----:B------:R-:W-:Y:S04]  /*429a0*/  STL.64 [R1+0x1c98], R120 ;  /* 0x001c987801007387 */ /* 0x000fe80000100a00 */
[----:B------:R-:W-:Y:S04]  /*429b0*/  STL.64 [R1+0x1c90], R122 ;  /* 0x001c907a01007387 */ /* 0x000fe80000100a00 */
[----:B------:R-:W-:Y:S04]  /*429c0*/  STL.64 [R1+0x1c88], R124 ;  /* 0x001c887c01007387 */ /* 0x000fe80000100a00 */
[----:B------:R-:W-:Y:S04]  /*429d0*/  STL.64 [R1+0x1c80], R126 ;  /* 0x001c807e01007387 */ /* 0x000fe80000100a00 */
[----:B------:R-:W-:Y:S04]  /*429e0*/  STL.64 [R1+0x1c78], R128 ;  /* 0x001c788001007387 */ /* 0x000fe80000100a00 */
[----:B------:R-:W-:Y:S01]  /*429f0*/  STL.64 [R1+0x1c70], R130 ;  /* 0x001c708201007387 */ /* 0x000fe20000100a00 */
[----:B------:R-:W-:Y:S01]  /*42a00*/  BAR.SYNC.DEFER_BLOCKING 0x0 ;  /* 0x0000000000007b1d */ /* 0x000fe20000010000 */
[----:B---3--:R-:W-:-:S05]  /*42a10*/  IADD3 R7, P2, R7, R2, RZ ;  /* 0x0000000207077210 */ /* 0x008fca0007f5e0ff */
[----:B------:R-:W-:Y:S04]  /*42a20*/  STL.64 [R1+0x1c68], R132 ;  /* 0x001c688401007387 */ /* 0x000fe80000100a00 */
[----:B------:R-:W-:Y:S04]  /*42a30*/  STL.64 [R1+0x1c60], R134 ;  /* 0x001c608601007387 */ /* 0x000fe80000100a00 */
[----:B------:R-:W-:Y:S04]  /*42a40*/  STL.64 [R1+0x1c58], R136 ;  /* 0x001c588801007387 */ /* 0x000fe80000100a00 */
[----:B------:R-:W-:Y:S01]  /*42a50*/  STL.64 [R1+0x1c50], R138 ;  /* 0x001c508a01007387 */ /* 0x000fe20000100a00 */
[----:B-1----:R-:W-:-:S03]  /*42a60*/  IMAD.MOV.U32 R110, RZ, RZ, R157 ;  /* 0x000000ffff6e7224 */ /* 0x002fc600078e009d */
[----:B------:R-:W-:Y:S01]  /*42a70*/  STL.64 [R1+0x1c48], R140 ;  /* 0x001c488c01007387 */ /* 0x000fe20000100a00 */
[----:B------:R-:W-:-:S03]  /*42a80*/  IMAD.MOV.U32 R111, RZ, RZ, R153 ;  /* 0x000000ffff6f7224 */ /* 0x000fc600078e0099 */
[----:B------:R-:W-:Y:S04]  /*42a90*/  STL.64 [R1+0x1c40], R142 ;  /* 0x001c408e01007387 */ /* 0x000fe80000100a00 */
[----:B------:R-:W-:Y:S04]  /*42aa0*/  STL.64 [R1+0x1c38], R144 ;  /* 0x001c389001007387 */ /* 0x000fe80000100a00 */
[----:B------:R-:W-:Y:S04]  /*42ab0*/  STL.64 [R1+0x1c30], R146 ;  /* 0x001c309201007387 */ /* 0x000fe80000100a00 */
[----:B------:R-:W-:Y:S04]  /*42ac0*/  STL.64 [R1+0x1c28], R148 ;  /* 0x001c289401007387 */ /* 0x000fe80000100a00 */
[----:B------:R-:W-:Y:S04]  /*42ad0*/  STL.64 [R1+0x1c20], R150 ;  /* 0x001c209601007387 */ /* 0x000fe80000100a00 */
[----:B------:R-:W-:Y:S01]  /*42ae0*/  @!PT LDS RZ, [RZ] ;  /* 0x00000000fffff984 */ /* 0x000fe20000000800 */
[----:B------:R-:W-:Y:S01]  /*42af0*/  @!PT LDS RZ, [RZ] ;  /* 0x00000000fffff984 */ /* 0x000fe20000000800 */
[----:B------:R-:W-:Y:S01]  /*42b00*/  @!PT LDS RZ, [RZ] ;  /* 0x00000000fffff984 */ /* 0x000fe20000000800 */
[----:B------:R1:W-:Y:S01]  /*42b10*/  LDGSTS.E [R5], desc[UR8][R110.64], P0 ;  /* 0x000000006e057fae */ /* 0x0003e20008121848 */
[----:B--2---:R-:W-:-:S02]  /*42b20*/  IADD3.X R108, R108, R0, RZ, P2, !PT ;  /* 0x000000006c6c7210 */ /* 0x004fc400017fe4ff */
[----:B----4-:R-:W-:-:S05]  /*42b30*/  IADD3 R109, P1, R109, R2, RZ ;  /* 0x000000026d6d7210 */ /* 0x010fca0007f3e0ff */
[----:B------:R-:W-:Y:S01]  /*42b40*/  IMAD.X R252, R252, 0x1, R0, P1 ;  /* 0x00000001fcfc7824 */ /* 0x000fe200008e0600 */
[----:B------:R2:W-:Y:S01]  /*42b50*/  STL [R1+0x1050], R109 ;  /* 0x0010506d01007387 */ /* 0x0005e20000100800 */
[----:B-1----:R-:W-:-:S03]  /*42b60*/  IMAD.MOV.U32 R110, RZ, RZ, R109 ;  /* 0x000000ffff6e7224 */ /* 0x002fc600078e006d */
[----:B------:R-:W-:Y:S01]  /*42b70*/  STL [R1+0x1058], R7 ;  /* 0x0010580701007387 */ /* 0x000fe20000100800 */
[----:B------:R-:W-:-:S03]  /*42b80*/  IMAD.MOV.U32 R111, RZ, RZ, R252 ;  /* 0x000000ffff6f7224 */ /* 0x000fc600078e00fc */
[----:B------:R1:W-:Y:S04]  /*42b90*/  STL [R1+0x1054], R108 ;  /* 0x0010546c01007387 */ /* 0x0003e80000100800 */
[----:B------:R-:W3:Y:S04]  /*42ba0*/  LDL.LU R115, [R1+0x1078] ;  /* 0x0010780001737983 */ /* 0x000ee80000300800 */
[----:B------:R-:W4:Y:S04]  /*42bb0*/  LDL.LU R116, [R1+0x1074] ;  /* 0x0010740001747983 */ /* 0x000f280000300800 */
[----:B------:R-:W-:Y:S01]  /*42bc0*/  LDGSTS.E [R5+0x4000], desc[UR8][R110.64], P0 ;  /* 0x040000006e057fae */ /* 0x000fe20008121848 */
[----:B--2---:R-:W-:Y:S01]  /*42bd0*/  IMAD.MOV.U32 R109, RZ, RZ, R108 ;  /* 0x000000ffff6d7224 */ /* 0x004fe200078e006c */
[----:B-1----:R-:W-:-:S02]  /*42be0*/  MOV R108, R7 ;  /* 0x00000007006c7202 */ /* 0x002fc40000000f00 */
[----:B------:R-:W-:Y:S01]  /*42bf0*/  IADD3 R23, P1, R23, R2, RZ ;  /* 0x0000000217177210 */ /* 0x000fe20007f3e0ff */
[----:B------:R-:W-:Y:S02]  /*42c00*/  UISETP.GT.AND UP1, UPT, UR16, 0x1, UPT ;  /* 0x000000011000788c */ /* 0x000fe4000bf24270 */
[----:B------:R1:W-:Y:S04]  /*42c10*/  LDGSTS.E [R5+0x8000], desc[UR8][R108.64], P0 ;  /* 0x080000006c057fae */ /* 0x0003e80008121848 */
[----:B------:R-:W2:Y:S04]  /*42c20*/  LDL.LU R111, [R1+0x107c] ;  /* 0x00107c00016f7983 */ /* 0x000ea80000300800 */
[----:B------:R-:W2:Y:S04]  /*42c30*/  LDL.LU R110, [R1+0x1080] ;  /* 0x00108000016e7983 */ /* 0x000ea80000300800 */
[----:B------:R-:W2:Y:S04]  /*42c40*/  LDL.LU R112, [R1+0x1084] ;  /* 0x0010840001707983 */ /* 0x000ea80000300800 */
[----:B------:R-:W2:Y:S01]  /*42c50*/  LDL.LU R7, [R1+0x1088] ;  /* 0x0010880001077983 */ /* 0x000ea20000300800 */
[----:B------:R-:W-:-:S03]  /*42c60*/  IMAD.X R22, R22, 0x1, R0, P1 ;  /* 0x0000000116167824 */ /* 0x000fc600008e0600 */
[----:B------:R1:W-:Y:S01]  /*42c70*/  STL [R1+0x1060], R23 ;  /* 0x0010601701007387 */ /* 0x0003e20000100800 */
[----:B------:R-:W-:-:S03]  /*42c80*/  USEL UR12, URZ, 0x4, !UP1 ;  /* 0x000000043f0c7887 */ /* 0x000fc6000c800000 */
[----:B------:R1:W-:Y:S02]  /*42c90*/  STL [R1+0x105c], R22 ;  /* 0x00105c1601007387 */ /* 0x0003e40000100800 */
[----:B-1----:R-:W-:-:S04]  /*42ca0*/  LOP3.LUT R23, R23, R22, RZ, 0x3c, !PT ;  /* 0x0000001617177212 */ /* 0x002fc800078e3cff */
[----:B------:R-:W-:Y:S01]  /*42cb0*/  LOP3.LUT R22, R23, R22, RZ, 0x3c, !PT ;  /* 0x0000001617167212 */ /* 0x000fe200078e3cff */
[----:B------:R-:W-:-:S03]  /*42cc0*/  USEL UR12, UR12, URZ, !UP0 ;  /* 0x0000003f0c0c7287 */ /* 0x000fc6000c000000 */
[----:B------:R-:W-:Y:S02]  /*42cd0*/  LOP3.LUT R23, R23, R22, RZ, 0x3c, !PT ;  /* 0x0000001617177212 */ /* 0x000fe400078e3cff */
[----:B------:R-:W-:-:S03]  /*42ce0*/  IADD3 R155, P1, R155, R2, RZ ;  /* 0x000000029b9b7210 */ /* 0x000fc60007f3e0ff */
[----:B------:R-:W-:Y:S01]  /*42cf0*/  LDGSTS.E [R5+0xc000], desc[UR8][R22.64], P0 ;  /* 0x0c00000016057fae */ /* 0x000fe20008121848 */
[----:B------:R-:W-:Y:S01]  /*42d00*/  ISETP.NE.U32.AND P0, PT, RZ, UR12, PT ;  /* 0x0000000cff007c0c */ /* 0x000fe2000bf05070 */
[----:B------:R-:W-:Y:S01]  /*42d10*/  IMAD.X R156, R156, 0x1, R0, P1 ;  /* 0x000000019c9c7824 */ /* 0x000fe200008e0600 */
[----:B------:R-:W-:Y:S02]  /*42d20*/  IADD3 R152, P2, R152, R2, RZ ;  /* 0x0000000298987210 */ /* 0x000fe40007f5e0ff */
[----:B------:R-:W-:Y:S01]  /*42d30*/  MOV R108, R155 ;  /* 0x0000009b006c7202 */ /* 0x000fe20000000f00 */
[----:B------:R-:W-:Y:S02]  /*42d40*/  IMAD.MOV.U32 R109, RZ, RZ, R156 ;  /* 0x000000ffff6d7224 */ /* 0x000fe400078e009c */
[----:B------:R-:W-:Y:S01]  /*42d50*/  IMAD.X R154, R154, 0x1, R0, P2 ;  /* 0x000000019a9a7824 */ /* 0x000fe200010e0600 */
[----:B------:R-:W2:Y:S04]  /*42d60*/  LDL.LU R22, [R1+0x1090] ;  /* 0x0010900001167983 */ /* 0x000ea80000300800 */
[----:B------:R-:W-:Y:S04]  /*42d70*/  STL [R1+0x1068], R155 ;  /* 0x0010689b01007387 */ /* 0x000fe80000100800 */
[----:B------:R-:W-:Y:S04]  /*42d80*/  STL [R1+0x1064], R156 ;  /* 0x0010649c01007387 */ /* 0x000fe80000100800 */
[----:B------:R-:W-:Y:S04]  /*42d90*/  STL [R1+0x1070], R152 ;  /* 0x0010709801007387 */ /* 0x000fe80000100800 */
[----:B------:R-:W2:Y:S04]  /*42da0*/  LDL.LU R114, [R1+0x108c] ;  /* 0x00108c0001727983 */ /* 0x000ea80000300800 */
[----:B------:R-:W-:Y:S04]  /*42db0*/  STL [R1+0x106c], R154 ;  /* 0x00106c9a01007387 */ /* 0x000fe80000100800 */
[----:B------:R1:W-:Y:S04]  /*42dc0*/  LDGSTS.E [R5+0x4], desc[UR8][R108.64], P0 ;  /* 0x000040006c057fae */ /* 0x0003e80008121848 */
[----:B------:R-:W2:Y:S04]  /*42dd0*/  LDL.LU R113, [R1+0x1094] ;  /* 0x0010940001717983 */ /* 0x000ea80000300800 */
[----:B------:R-:W2:Y:S01]  /*42de0*/  LDL.LU R23, [R1+0x1098] ;  /* 0x0010980001177983 */ /* 0x000ea20000300800 */
[----:B-1----:R-:W-:-:S02]  /*42df0*/  IMAD.MOV.U32 R108, RZ, RZ, R152 ;  /* 0x000000ffff6c7224 */ /* 0x002fc400078e0098 */
[----:B------:R-:W-:-:S05]  /*42e00*/  IMAD.MOV.U32 R109, RZ, RZ, R154 ;  /* 0x000000ffff6d7224 */ /* 0x000fca00078e009a */
[----:B------:R-:W-:Y:S04]  /*42e10*/  LDGSTS.E [R5+0x4004], desc[UR8][R108.64], P0 ;  /* 0x040040006c057fae */ /* 0x000fe80008121848 */
[----:B------:R-:W2:Y:S04]  /*42e20*/  LDL.LU R109, [R1+0x109c] ;  /* 0x00109c00016d7983 */ /* 0x000ea80000300800 */
[----:B------:R-:W2:Y:S01]  /*42e30*/  LDL.LU R108, [R1+0x10a0] ;  /* 0x0010a000016c7983 */ /* 0x000ea20000300800 */
[----:B---3--:R-:W-:-:S04]  /*42e40*/  IADD3 R115, P1, R115, R2, RZ ;  /* 0x0000000273737210 */ /* 0x008fc80007f3e0ff */
[----:B----4-:R-:W-:Y:S01]  /*42e50*/  IADD3.X R116, R116, R0, RZ, P1, !PT ;  /* 0x0000000074747210 */ /* 0x010fe20000ffe4ff */
[----:B------:R-:W-:Y:S04]  /*42e60*/  STL [R1+0x1078], R115 ;  /* 0x0010787301007387 */ /* 0x000fe80000100800 */
[----:B------:R1:W-:Y:S01]  /*42e70*/  STL [R1+0x1074], R116 ;  /* 0x0010747401007387 */ /* 0x0003e20000100800 */
[----:B------:R-:W-:Y:S02]  /*42e80*/  IMAD.MOV.U32 R117, RZ, RZ, R116 ;  /* 0x000000ffff757224 */ /* 0x000fe400078e0074 */
[----:B-1----:R-:W-:Y:S01]  /*42e90*/  IMAD.MOV.U32 R116, RZ, RZ, R115 ;  /* 0x000000ffff747224 */ /* 0x002fe200078e0073 */
[----:B--2---:R-:W-:-:S04]  /*42ea0*/  IADD3 R110, P2, R110, R2, RZ ;  /* 0x000000026e6e7210 */ /* 0x004fc80007f5e0ff */
[----:B------:R1:W-:Y:S01]  /*42eb0*/  LDGSTS.E [R5+0x8004], desc[UR8][R116.64], P0 ;  /* 0x0800400074057fae */ /* 0x0003e20008121848 */
[----:B------:R-:W-:Y:S01]  /*42ec0*/  IMAD.X R111, R111, 0x1, R0, P2 ;  /* 0x000000016f6f7824 */ /* 0x000fe200010e0600 */
[----:B------:R-:W-:Y:S02]  /*42ed0*/  IADD3 R7, P3, R7, R2, RZ ;  /* 0x0000000207077210 */ /* 0x000fe40007f7e0ff */
[----:B------:R2:W-:Y:S02]  /*42ee0*/  STL [R1+0x1080], R110 ;  /* 0x0010806e01007387 */ /* 0x0005e40000100800 */
[----:B------:R-:W-:Y:S01]  /*42ef0*/  IADD3.X R112, R112, R0, RZ, P3, !PT ;  /* 0x0000000070707210 */ /* 0x000fe20001ffe4ff */
[----:B-1----:R-:W-:Y:S02]  /*42f00*/  IMAD.MOV.U32 R116, RZ, RZ, R110 ;  /* 0x000000ffff747224 */ /* 0x002fe400078e006e */
[----:B------:R-:W-:Y:S01]  /*42f10*/  IMAD.MOV.U32 R117, RZ, RZ, R111 ;  /* 0x000000ffff757224 */ /* 0x000fe200078e006f */
[----:B------:R1:W-:Y:S04]  /*42f20*/  STL [R1+0x107c], R111 ;  /* 0x00107c6f01007387 */ /* 0x0003e80000100800 */
[----:B------:R-:W-:Y:S04]  /*42f30*/  STL [R1+0x1088], R7 ;  /* 0x0010880701007387 */ /* 0x000fe80000100800 */
[----:B--2---:R-:W2:Y:S04]  /*42f40*/  LDL.LU R110, [R1+0x10a8] ;  /* 0x0010a800016e7983 */ /* 0x004ea80000300800 */
[----:B------:R3:W-:Y:S04]  /*42f50*/  STL [R1+0x1084], R112 ;  /* 0x0010847001007387 */ /* 0x0007e80000100800 */
[----:B------:R4:W-:Y:S04]  /*42f60*/  LDGSTS.E [R5+0xc004], desc[UR8][R116.64], P0 ;  /* 0x0c00400074057fae */ /* 0x0009e80008121848 */
[----:B-1----:R-:W2:Y:S01]  /*42f70*/  LDL.LU R111, [R1+0x10a4] ;  /* 0x0010a400016f7983 */ /* 0x002ea20000300800 */
[----:B----4-:R-:W-:Y:S01]  /*42f80*/  MOV R117, R112 ;  /* 0x0000007000757202 */ /* 0x010fe20000000f00 */
[----:B------:R-:W-:-:S02]  /*42f90*/  IMAD.MOV.U32 R116, RZ, RZ, R7 ;  /* 0x000000ffff747224 */ /* 0x000fc400078e0007 */
[----:B---3--:R-:W3:Y:S04]  /*42fa0*/  LDL.LU R112, [R1+0x10ac] ;  /* 0x0010ac0001707983 */ /* 0x008ee80000300800 */
[----:B------:R-:W4:Y:S01]  /*42fb0*/  LDL.LU R7, [R1+0x10b0] ;  /* 0x0010b00001077983 */ /* 0x000f220000300800 */
[----:B------:R-:W-:-:S04]  /*42fc0*/  UISETP.GT.AND UP1, UPT, UR16, 0x2, UPT ;  /* 0x000000021000788c */ /* 0x000fc8000bf24270 */
[----:B------:R-:W-:-:S04]  /*42fd0*/  USEL UR12, URZ, 0x4, !UP1 ;  /* 0x000000043f0c7887 */ /* 0x000fc8000c800000 */
[----:B------:R-:W-:Y:S01]  /*42fe0*/  USEL UR12, UR12, URZ, !UP0 ;  /* 0x0000003f0c0c7287 */ /* 0x000fe2000c000000 */
[----:B------:R-:W-:-:S05]  /*42ff0*/  IADD3 R22, P0, R22, R2, RZ ;  /* 0x0000000216167210 */ /* 0x000fca0007f1e0ff */
[----:B------:R-:W-:Y:S01]  /*43000*/  ISETP.NE.U32.AND P1, PT, RZ, UR12, PT ;  /* 0x0000000cff007c0c */ /* 0x000fe2000bf25070 */
[----:B------:R-:W-:Y:S01]  /*43010*/  IMAD.X R114, R114, 0x1, R0, P0 ;  /* 0x0000000172727824 */ /* 0x000fe200000e0600 */
[----:B------:R-:W-:Y:S03]  /*43020*/  STL [R1+0x1090], R22 ;  /* 0x0010901601007387 */ /* 0x000fe60000100800 */
[----:B------:R-:W-:Y:S01]  /*43030*/  IMAD.MOV.U32 R115, RZ, RZ, R114 ;  /* 0x000000ffff737224 */ /* 0x000fe200078e0072 */
[----:B------:R1:W-:Y:S07]  /*43040*/  STL [R1+0x108c], R114 ;  /* 0x00108c7201007387 */ /* 0x0003ee0000100800 */
[----:B------:R-:W-:Y:S01]  /*43050*/  LDGSTS.E [R5+0x8], desc[UR8][R116.64], P1 ;  /* 0x0000800074057fae */ /* 0x000fe20008921848 */
[----:B------:R-:W-:-:S02]  /*43060*/  IADD3 R23, P2, R23, R2, RZ ;  /* 0x0000000217177210 */ /* 0x000fc40007f5e0ff */
[----:B-1----:R-:W-:-:S03]  /*43070*/  MOV R114, R22 ;  /* 0x0000001600727202 */ /* 0x002fc60000000f00 */
[----:B------:R-:W-:Y:S01]  /*43080*/  IMAD.X R113, R113, 0x1, R0, P2 ;  /* 0x0000000171717824 */ /* 0x000fe200010e0600 */
[----:B------:R-:W-:Y:S04]  /*43090*/  STL [R1+0x1098], R23 ;  /* 0x0010981701007387 */ /* 0x000fe80000100800 */
[----:B------:R1:W-:Y:S04]  /*430a0*/  STL [R1+0x1094], R113 ;  /* 0x0010947101007387 */ /* 0x0003e80000100800 */
[----:B------:R1:W-:Y:S04]  /*430b0*/  LDGSTS.E [R5+0x4008], desc[UR8][R114.64], P1 ;  /* 0x0400800072057fae */ /* 0x0003e80008921848 */
[----:B------:R-:W3:Y:S01]  /*430c0*/  LDL.LU R22, [R1+0x10b8] ;  /* 0x0010b80001167983 */ /* 0x000ee20000300800 */
[----:B------:R-:W-:Y:S01]  /*430d0*/  IADD3 R108, P0, R108, R2, RZ ;  /* 0x000000026c6c7210 */ /* 0x000fe20007f1e0ff */
[----:B-1----:R-:W-:-:S02]  /*430e0*/  IMAD.MOV.U32 R115, RZ, RZ, R113 ;  /* 0x000000ffff737224 */ /* 0x002fc400078e0071 */
[----:B------:R-:W-:Y:S01]  /*430f0*/  IMAD.MOV.U32 R114, RZ, RZ, R23 ;  /* 0x000000ffff727224 */ /* 0x000fe200078e0017 */
[----:B------:R-:W3:Y:S01]  /*43100*/  LDL.LU R113, [R1+0x10b4] ;  /* 0x0010b40001717983 */ /* 0x000ee20000300800 */
[----:B------:R-:W-:Y:S01]  /*43110*/  IMAD.X R109, R109, 0x1, R0, P0 ;  /* 0x000000016d6d7824 */ /* 0x000fe200000e0600 */
[----:B------:R-:W-:Y:S02]  /*43120*/  MOV R118, R108 ;  /* 0x0000006c00767202 */ /* 0x000fe40000000f00 */
[----:B------:R-:W3:Y:S04]  /*43130*/  LDL.LU R23, [R1+0x10c0] ;  /* 0x0010c00001177983 */ /* 0x000ee80000300800 */
[----:B------:R1:W-:Y:S01]  /*43140*/  STL [R1+0x10a0], R108 ;  /* 0x0010a06c01007387 */ /* 0x0003e20000100800 */
[----:B------:R-:W-:-:S03]  /*43150*/  UISETP.GT.AND UP1, UPT, UR16, 0x3, UPT ;  /* 0x000000031000788c */ /* 0x000fc6000bf24270 */
[----:B------:R1:W-:Y:S04]  /*43160*/  STL [R1+0x109c], R109 ;  /* 0x00109c6d01007387 */ /* 0x0003e80000100800 */
[----:B------:R-:W-:Y:S04]  /*43170*/  LDGSTS.E [R5+0x8008], desc[UR8][R114.64], P1 ;  /* 0x0800800072057fae */ /* 0x000fe80008921848 */
[----:B-1----:R-:W3:Y:S04]  /*43180*/  LDL.LU R108, [R1+0x10bc] ;  /* 0x0010bc00016c7983 */ /* 0x002ee80000300800 */
[----:B------:R-:W3:Y:S01]  /*43190*/  LDL.LU R116, [R1+0x1444] ;  /* 0x0014440001747983 */ /* 0x000ee20000300800 */
[----:B------:R-:W-:-:S03]  /*431a0*/  IMAD.MOV.U32 R119, RZ, RZ, R109 ;  /* 0x000000ffff777224 */ /* 0x000fc600078e006d */
[----:B------:R-:W3:Y:S01]  /*431b0*/  LDL.LU R115, [R1+0x1448] ;  /* 0x0014480001737983 */ /* 0x000ee20000300800 */
[----:B------:R-:W-:-:S03]  /*431c0*/  USEL UR12, URZ, 0x4, !UP1 ;  /* 0x000000043f0c7887 */ /* 0x000fc6000c800000 */
[----:B------:R1:W-:Y:S01]  /*431d0*/  LDGSTS.E [R5+0xc008], desc[UR8][R118.64], P1 ;  /* 0x0c00800076057fae */ /* 0x0003e20008921848 */
[----:B------:R-:W-:-:S03]  /*431e0*/  USEL UR12, UR12, URZ, !UP0 ;  /* 0x0000003f0c0c7287 */ /* 0x000fc6000c000000 */
[----:B------:R-:W3:Y:S03]  /*431f0*/  LDL.LU R109, [R1+0x1450] ;  /* 0x00145000016d7983 */ /* 0x000ee60000300800 */
[----:B------:R-:W-:Y:S02]  /*43200*/  ISETP.NE.U32.AND P0, PT, RZ, UR12, PT ;  /* 0x0000000cff007c0c */ /* 0x000fe4000bf05070 */
[----:B--2---:R-:W-:-:S05]  /*43210*/  IADD3 R110, P1, R110, R2, RZ ;  /* 0x000000026e6e7210 */ /* 0x004fca0007f3e0ff */
[----:B------:R-:W-:Y:S01]  /*43220*/  STL [R1+0x10a8], R110 ;  /* 0x0010a86e01007387 */ /* 0x000fe20000100800 */
[----:B------:R-:W-:Y:S01]  /*43230*/  IMAD.X R111, R111, 0x1, R0, P1 ;  /* 0x000000016f6f7824 */ /* 0x000fe200008e0600 */
[----:B-1----:R-:W-:-:S04]  /*43240*/  MOV R118, R110 ;  /* 0x0000006e00767202 */ /* 0x002fc80000000f00 */
[----:B------:R1:W-:Y:S01]  /*43250*/  STL [R1+0x10a4], R111 ;  /* 0x0010a46f01007387 */ /* 0x0003e20000100800 */
[----:B----4-:R-:W-:-:S05]  /*43260*/  IADD3 R7, P2, R7, R2, RZ ;  /* 0x0000000207077210 */ /* 0x010fca0007f5e0ff */
[----:B---3--:R-:W-:Y:S01]  /*43270*/  IMAD.X R112, R112, 0x1, R0, P2 ;  /* 0x0000000170707824 */ /* 0x008fe200010e0600 */
[----:B------:R-:W-:Y:S01]  /*43280*/  STL [R1+0x10b0], R7 ;  /* 0x0010b00701007387 */ /* 0x000fe20000100800 */
[----:B------:R-:W-:-:S03]  /*43290*/  IMAD.MOV.U32 R119, RZ, RZ, R111 ;  /* 0x000000ffff777224 */ /* 0x000fc600078e006f */
[----:B------:R-:W2:Y:S04]  /*432a0*/  LDL.LU R114, [R1+0x144c] ;  /* 0x00144c0001727983 */ /* 0x000ea80000300800 */
[----:B------:R3:W-:Y:S04]  /*432b0*/  STL [R1+0x10ac], R112 ;  /* 0x0010ac7001007387 */ /* 0x0007e80000100800 */
[----:B-1----:R-:W4:Y:S04]  /*432c0*/  LDL.LU R111, [R1+0x1454] ;  /* 0x00145400016f7983 */ /* 0x002f280000300800 */
[----:B------:R-:W4:Y:S04]  /*432d0*/  LDL.LU R110, [R1+0x1458] ;  /* 0x00145800016e7983 */ /* 0x000f280000300800 */
[----:B------:R1:W-:Y:S02]  /*432e0*/  LDGSTS.E [R5+0xc], desc[UR8][R118.64], P0 ;  /* 0x0000c00076057fae */ /* 0x0003e40008121848 */
[----:B-1----:R-:W-:-:S02]  /*432f0*/  IMAD.MOV.U32 R119, RZ, RZ, R112 ;  /* 0x000000ffff777224 */ /* 0x002fc400078e0070 */
[----:B------:R-:W-:Y:S01]  /*43300*/  IMAD.MOV.U32 R118, RZ, RZ, R7 ;  /* 0x000000ffff767224 */ /* 0x000fe200078e0007 */
[----:B---3--:R-:W3:Y:S04]  /*43310*/  LDL.LU R112, [R1+0x145c] ;  /* 0x00145c0001707983 */ /* 0x008ee80000300800 */
[----:B------:R-:W3:Y:S01]  /*43320*/  LDL.LU R7, [R1+0x1460] ;  /* 0x0014600001077983 */ /* 0x000ee20000300800 */
[----:B------:R-:W-:-:S03]  /*43330*/  IADD3 R22, P1, R22, R2, RZ ;  /* 0x0000000216167210 */ /* 0x000fc60007f3e0ff */
[----:B------:R1:W-:Y:S01]  /*43340*/  LDGSTS.E [R5+0x400c], desc[UR8][R118.64], P0 ;  /* 0x0400c00076057fae */ /* 0x0003e20008121848 */
[----:B------:R-:W-:-:S03]  /*43350*/  UISETP.GT.AND UP1, UPT, UR16, 0x20, UPT ;  /* 0x000000201000788c */ /* 0x000fc6000bf24270 */
[----:B------:R1:W-:Y:S01]  /*43360*/  STL [R1+0x10b8], R22 ;  /* 0x0010b81601007387 */ /* 0x0003e20000100800 */
[----:B------:R-:W-:Y:S02]  /*43370*/  IADD3.X R113, R113, R0, RZ, P1, !PT ;  /* 0x0000000071717210 */ /* 0x000fe40000ffe4ff */
[----:B------:R-:W-:Y:S01]  /*43380*/  IADD3 R23, P2, R23, R2, RZ ;  /* 0x0000000217177210 */ /* 0x000fe20007f5e0ff */
[----:B-1----:R-:W-:Y:S02]  /*43390*/  IMAD.MOV.U32 R118, RZ, RZ, R22 ;  /* 0x000000ffff767224 */ /* 0x002fe400078e0016 */
[----:B------:R-:W-:Y:S01]  /*433a0*/  IMAD.MOV.U32 R119, RZ, RZ, R113 ;  /* 0x000000ffff777224 */ /* 0x000fe200078e0071 */
[----:B------:R-:W-:Y:S04]  /*433b0*/  STL [R1+0x10b4], R113 ;  /* 0x0010b47101007387 */ /* 0x000fe80000100800 */
[----:B------:R-:W3:Y:S04]  /*433c0*/  LDL.LU R22, [R1+0x1468] ;  /* 0x0014680001167983 */ /* 0x000ee80000300800 */
[----:B------:R1:W-:Y:S01]  /*433d0*/  STL [R1+0x10c0], R23 ;  /* 0x0010c01701007387 */ /* 0x0003e20000100800 */
[----:B------:R-:W-:-:S03]  /*433e0*/  IMAD.X R108, R108, 0x1, R0, P2 ;  /* 0x000000016c6c7824 */ /* 0x000fc600010e0600 */
[----:B------:R1:W-:Y:S01]  /*433f0*/  LDGSTS.E [R5+0x800c], desc[UR8][R118.64], P0 ;  /* 0x0800c00076057fae */ /* 0x0003e20008121848 */
[----:B------:R-:W-:-:S03]  /*43400*/  IADD3 R115, P3, R115, R2, RZ ;  /* 0x0000000273737210 */ /* 0x000fc60007f7e0ff */
[----:B------:R1:W-:Y:S01]  /*43410*/  STL [R1+0x10bc], R108 ;  /* 0x0010bc6c01007387 */ /* 0x0003e20000100800 */
[----:B------:R-:W-:Y:S01]  /*43420*/  IADD3.X R116, R116, R0, RZ, P3, !PT ;  /* 0x0000000074747210 */ /* 0x000fe20001ffe4ff */
[----:B-1----:R-:W-:Y:S02]  /*43430*/  IMAD.MOV.U32 R118, RZ, RZ, R23 ;  /* 0x000000ffff767224 */ /* 0x002fe400078e0017 */
[----:B------:R-:W-:Y:S01]  /*43440*/  STL [R1+0x1448], R115 ;  /* 0x0014487301007387 */ /* 0x000fe20000100800 */
[----:B------:R-:W-:Y:S01]  /*43450*/  USEL UR12, URZ, 0x4, !UP1 ;  /* 0x000000043f0c7887 */ /* 0x000fe2000c800000 */
[----:B------:R-:W-:Y:S02]  /*43460*/  IMAD.MOV.U32 R119, RZ, RZ, R108 ;  /* 0x000000ffff777224 */ /* 0x000fe400078e006c */
[----:B------:R-:W3:Y:S04]  /*43470*/  LDL.LU R23, [R1+0x1464] ;  /* 0x0014640001177983 */ /* 0x000ee80000300800 */
[----:B------:R1:W-:Y:S01]  /*43480*/  STL [R1+0x1444], R116 ;  /* 0x0014447401007387 */ /* 0x0003e20000100800 */
[----:B------:R-:W-:-:S03]  /*43490*/  USEL UR12, UR12, URZ, !UP0 ;  /* 0x0000003f0c0c7287 */ /* 0x000fc6000c000000 */
[----:B------:R-:W3:Y:S04]  /*434a0*/  LDL.LU R113, [R1+0x146c] ;  /* 0x00146c0001717983 */ /* 0x000ee80000300800 */
[----:B------:R-:W3:Y:S01]  /*434b0*/  LDL.LU R108, [R1+0x1470] ;  /* 0x00147000016c7983 */ /* 0x000ee20000300800 */
[----:B------:R-:W-:-:S03]  /*434c0*/  ISETP.NE.U32.AND P1, PT, RZ, UR12, PT ;  /* 0x0000000cff007c0c */ /* 0x000fc6000bf25070 */
[----:B------:R-:W-:Y:S01]  /*434d0*/  LDGSTS.E [R5+0xc00c], desc[UR8][R118.64], P0 ;  /* 0x0c00c00076057fae */ /* 0x000fe20008121848 */
[----:B------:R-:W-:Y:S01]  /*434e0*/  IADD3 R109, P0, R109, R2, RZ ;  /* 0x000000026d6d7210 */ /* 0x000fe20007f1e0ff */
[----:B------:R-:W-:Y:S01]  /*434f0*/  IMAD.MOV.U32 R117, RZ, RZ, R116 ;  /* 0x000000ffff757224 */ /* 0x000fe200078e0074 */
[----:B-1----:R-:W-:-:S03]  /*43500*/  MOV R116, R115 ;  /* 0x0000007300747202 */ /* 0x002fc60000000f00 */
[----:B------:R-:W-:Y:S04]  /*43510*/  STL [R1+0x1450], R109 ;  /* 0x0014506d01007387 */ /* 0x000fe80000100800 */
[----:B------:R-:W-:Y:S01]  /*43520*/  LDGSTS.E [R5+0x10000], desc[UR8][R116.64], P1 ;  /* 0x1000000074057fae */ /* 0x000fe20008921848 */
[----:B--2---:R-:W-:-:S04]  /*43530*/  IMAD.X R114, R114, 0x1, R0, P0 ;  /* 0x0000000172727824 */ /* 0x004fc800000e0600 */
[----:B------:R-:W-:Y:S01]  /*43540*/  IMAD.MOV.U32 R115, RZ, RZ, R114 ;  /* 0x000000ffff737224 */ /* 0x000fe200078e0072 */
[----:B------:R1:W-:Y:S01]  /*43550*/  STL [R1+0x144c], R114 ;  /* 0x00144c7201007387 */ /* 0x0003e20000100800 */
[----:B----4-:R-:W-:Y:S02]  /*43560*/  IADD3 R110, P2, R110, R2, RZ ;  /* 0x000000026e6e7210 */ /* 0x010fe40007f5e0ff */
[----:B-1----:R-:W-:-:S03]  /*43570*/  MOV R114, R109 ;  /* 0x0000006d00727202 */ /* 0x002fc60000000f00 */
[----:B------:R-:W-:Y:S01]  /*43580*/  IMAD.X R111, R111, 0x1, R0, P2 ;  /* 0x000000016f6f7824 */ /* 0x000fe200010e0600 */
[----:B------:R1:W-:Y:S04]  /*43590*/  STL [R1+0x1458], R110 ;  /* 0x0014586e01007387 */ /* 0x0003e80000100800 */
[----:B------:R-:W2:Y:S04]  /*435a0*/  LDL.LU R109, [R1+0x1478] ;  /* 0x00147800016d7983 */ /* 0x000ea80000300800 */
[----:B------:R4:W-:Y:S04]  /*435b0*/  LDGSTS.E [R5+0x14000], desc[UR8][R114.64], P1 ;  /* 0x1400000072057fae */ /* 0x0009e80008921848 */
[----:B------:R1:W-:Y:S01]  /*435c0*/  STL [R1+0x1454], R111 ;  /* 0x0014546f01007387 */ /* 0x0003e20000100800 */
[----:B---3--:R-:W-:Y:S01]  /*435d0*/  IADD3 R7, P0, R7, R2, RZ ;  /* 0x0000000207077210 */ /* 0x008fe20007f1e0ff */
[----:B----4-:R-:W-:-:S02]  /*435e0*/  IMAD.MOV.U32 R114, RZ, RZ, R110 ;  /* 0x000000ffff727224 */ /* 0x010fc400078e006e */
[----:B------:R-:W-:Y:S01]  /*435f0*/  IMAD.MOV.U32 R115, RZ, RZ, R111 ;  /* 0x000000ffff737224 */ /* 0x000fe200078e006f */
[----:B-1----:R-:W3:Y:S01]  /*43600*/  LDL.LU R110, [R1+0x1474] ;  /* 0x00147400016e7983 */ /* 0x002ee20000300800 */
[----:B------:R-:W-:-:S03]  /*43610*/  IMAD.X R112, R112, 0x1, R0, P0 ;  /* 0x0000000170707824 */ /* 0x000fc600000e0600 */
[----:B------:R-:W4:Y:S01]  /*43620*/  LDL.LU R111, [R1+0x1480] ;  /* 0x00148000016f7983 */ /* 0x000f220000300800 */
[----:B------:R-:W-:-:S03]  /*43630*/  IMAD.MOV.U32 R117, RZ, RZ, R112 ;  /* 0x000000ffff757224 */ /* 0x000fc600078e0070 */
[----:B------:R-:W-:Y:S01]  /*43640*/  STL [R1+0x1460], R7 ;  /* 0x0014600701007387 */ /* 0x000fe20000100800 */
[----:B------:R-:W-:-:S03]  /*43650*/  MOV R116, R7 ;  /* 0x0000000700747202 */ /* 0x000fc60000000f00 */
[----:B------:R-:W-:Y:S04]  /*43660*/  LDGSTS.E [R5+0x18000], desc[UR8][R114.64], P1 ;  /* 0x1800000072057fae */ /* 0x000fe80008921848 */
[----:B------:R1:W-:Y:S01]  /*43670*/  STL [R1+0x145c], R112 ;  /* 0x00145c7001007387 */ /* 0x0003e20000100800 */
[----:B------:R-:W-:-:S03]  /*43680*/  UISETP.GT.AND UP1, UPT, UR16, 0x21, UPT ;  /* 0x000000211000788c */ /* 0x000fc6000bf24270 */
[----:B------:R1:W-:Y:S04]  /*43690*/  LDGSTS.E [R5+0x1c000], desc[UR8][R116.64], P1 ;  /* 0x1c00000074057fae */ /* 0x0003e80008921848 */
[----:B------:R-:W4:Y:S04]  /*436a0*/  LDL.LU R114, [R1+0x147c] ;  /* 0x00147c0001727983 */ /* 0x000f280000300800 */
[----:B-1----:R-:W4:Y:S04]  /*436b0*/  LDL.LU R112, [R1+0x1484] ;  /* 0x0014840001707983 */ /* 0x002f280000300800 */
[----:B------:R-:W4:Y:S01]  /*436c0*/  LDL.LU R7, [R1+0x1488] ;  /* 0x0014880001077983 */ /* 0x000f220000300800 */
[----:B------:R-:W-:-:S04]  /*436d0*/  USEL UR12, URZ, 0x4, !UP1 ;  /* 0x000000043f0c7887 */ /* 0x000fc8000c800000 */
[----:B------:R-:W-:Y:S01]  /*436e0*/  USEL UR12, UR12, URZ, !UP0 ;  /* 0x0000003f0c0c7287 */ /* 0x000fe2000c000000 */
[----:B------:R-:W-:-:S05]  /*436f0*/  IADD3 R22, P1, R22, R2, RZ ;  /* 0x0000000216167210 */ /* 0x000fca0007f3e0ff */
[----:B------:R-:W-:Y:S01]  /*43700*/  ISETP.NE.U32.AND P0, PT, RZ, UR12, PT ;  /* 0x0000000cff007c0c */ /* 0x000fe2000bf05070 */
[----:B------:R-:W-:Y:S01]  /*43710*/  IMAD.X R23, R23, 0x1, R0, P1 ;  /* 0x0000000117177824 */ /* 0x000fe200008e0600 */
[----:B------:R1:W-:Y:S01]  /*43720*/  STL [R1+0x1468], R22 ;  /* 0x0014681601007387 */ /* 0x0003e20000100800 */
[----:B------:R-:W-:Y:S02]  /*43730*/  MOV R116, R22 ;  /* 0x0000001600747202 */ /* 0x000fe40000000f00 */
[----:B------:R-:W-:Y:S01]  /*43740*/  IMAD.MOV.U32 R117, RZ, RZ, R23 ;  /* 0x000000ffff757224 */ /* 0x000fe200078e0017 */
[----:B------:R1:W-:Y:S07]  /*43750*/  STL [R1+0x1464], R23 ;  /* 0x0014641701007387 */ /* 0x0003ee0000100800 */
[----:B------:R-:W-:Y:S01]  /*43760*/  LDGSTS.E [R5+0x10004], desc[UR8][R116.64], P0 ;  /* 0x1000400074057fae */ /* 0x000fe20008121848 */
[----:B------:R-:W-:-:S05]  /*43770*/  IADD3 R108, P2, R108, R2, RZ ;  /* 0x000000026c6c7210 */ /* 0x000fca0007f5e0ff */
[----:B------:R-:W-:Y:S01]  /*43780*/  IMAD.X R113, R113, 0x1, R0, P2 ;  /* 0x0000000171717824 */ /* 0x000fe200010e0600 */
[----:B------:R-:W-:Y:S04]  /*43790*/  STL [R1+0x1470], R108 ;  /* 0x0014706c01007387 */ /* 0x000fe80000100800 */
[----:B-1----:R-:W4:Y:S01]  /*437a0*/  LDL.LU R22, [R1+0x1490] ;  /* 0x0014900001167983 */ /* 0x002f220000300800 */
[----:B------:R-:W-:-:S03]  /*437b0*/  IMAD.MOV.U32 R119, RZ, RZ, R113 ;  /* 0x000000ffff777224 */ /* 0x000fc600078e0071 */
[----:B------:R1:W-:Y:S04]  /*437c0*/  STL [R1+0x146c], R113 ;  /* 0x00146c7101007387 */ /* 0x0003e80000100800 */
[----:B------:R-:W4:Y:S04]  /*437d0*/  LDL.LU R23, [R1+0x148c] ;  /* 0x00148c0001177983 */ /* 0x000f280000300800 */
[----:B------:R-:W4:Y:S04]  /*437e0*/  LDL.LU R116, [R1+0x1494] ;  /* 0x0014940001747983 */ /* 0x000f280000300800 */
[----:B-1----:R-:W4:Y:S01]  /*437f0*/  LDL.LU R113, [R1+0x1498] ;  /* 0x0014980001717983 */ /* 0x002f220000300800 */
[----:B------:R-:W-:-:S03]  /*43800*/  IMAD.MOV.U32 R118, RZ, RZ, R108 ;  /* 0x000000ffff767224 */ /* 0x000fc600078e006c */
[----:B------:R-:W4:Y:S04]  /*43810*/  LDL.LU R108, [R1+0x14a0] ;  /* 0x0014a000016c7983 */ /* 0x000f280000300800 */
[----:B------:R1:W-:Y:S01]  /*43820*/  LDGSTS.E [R5+0x14004], desc[UR8][R118.64], P0 ;  /* 0x1400400076057fae */ /* 0x0003e20008121848 */
[----:B--2---:R-:W-:-:S05]  /*43830*/  IADD3 R109, P1, R109, R2, RZ ;  /* 0x000000026d6d7210 */ /* 0x004fca0007f3e0ff */
[----:B------:R2:W-:Y:S01]  /*43840*/  STL [R1+0x1478], R109 ;  /* 0x0014786d01007387 */ /* 0x0005e20000100800 */
[----:B-1----:R-:W-:Y:S01]  /*43850*/  IMAD.MOV.U32 R118, RZ, RZ, R109 ;  /* 0x000000ffff767224 */ /* 0x002fe200078e006d */
[----:B---3--:R-:W-:Y:S02]  /*43860*/  IADD3.X R110, R110, R0, RZ, P1, !PT ;  /* 0x000000006e6e7210 */ /* 0x008fe40000ffe4ff */
[----:B----4-:R-:W-:-:S03]  /*43870*/  IADD3 R111, P2, R111, R2, RZ ;  /* 0x000000026f6f7210 */ /* 0x010fc60007f5e0ff */
[----:B------:R1:W-:Y:S01]  /*43880*/  STL [R1+0x1474], R110 ;  /* 0x0014746e01007387 */ /* 0x0003e20000100800 */
[----:B------:R-:W-:-:S03]  /*43890*/  IMAD.MOV.U32 R119, RZ, RZ, R110 ;  /* 0x000000ffff777224 */ /* 0x000fc600078e006e */
[----:B--2---:R-:W2:Y:S04]  /*438a0*/  LDL.LU R109, [R1+0x149c] ;  /* 0x00149c00016d7983 */ /* 0x004ea80000300800 */
[----:B------:R3:W-:Y:S04]  /*438b0*/  LDGSTS.E [R5+0x18004], desc[UR8][R118.64], P0 ;  /* 0x1800400076057fae */ /* 0x0007e80008121848 */
[----:B-1----:R-:W4:Y:S01]  /*438c0*/  LDL.LU R110, [R1+0x14a8] ;  /* 0x0014a800016e7983 */ /* 0x002f220000300800 */
[----:B------:R-:W-:-:S03]  /*438d0*/  IMAD.X R114, R114, 0x1, R0, P2 ;  /* 0x0000000172727824 */ /* 0x000fc600010e0600 */
[----:B------:R1:W-:Y:S01]  /*438e0*/  STL [R1+0x1480], R111 ;  /* 0x0014806f01007387 */ /* 0x0003e20000100800 */
[----:B---3--:R-:W-:Y:S02]  /*438f0*/  IMAD.MOV.U32 R118, RZ, RZ, R111 ;  /* 0x000000ffff767224 */ /* 0x008fe400078e006f */
[----:B------:R-:W-:Y:S01]  /*43900*/  IMAD.MOV.U32 R119, RZ, RZ, R114 ;  /* 0x000000ffff777224 */ /* 0x000fe200078e0072 */
[----:B------:R-:W-:Y:S01]  /*43910*/  IADD3 R7, P3, R7, R2, RZ ;  /* 0x0000000207077210 */ /* 0x000fe20007f7e0ff */
[----:B------:R-:W-:Y:S03]  /*43920*/  STL [R1+0x147c], R114 ;  /* 0x00147c7201007387 */ /* 0x000fe60000100800 */
[----:B------:R-:W-:Y:S01]  /*43930*/  IADD3.X R112, R112, R0, RZ, P3, !PT ;  /* 0x0000000070707210 */ /* 0x000fe20001ffe4ff */
[----:B------:R3:W-:Y:S04]  /*43940*/  STL [R1+0x1488], R7 ;  /* 0x0014880701007387 */ /* 0x0007e80000100800 */
[----:B-1----:R-:W4:Y:S04]  /*43950*/  LDL.LU R111, [R1+0x14a4] ;  /* 0x0014a400016f7983 */ /* 0x002f280000300800 */
[----:B------:R1:W-:Y:S04]  /*43960*/  STL [R1+0x1484], R112 ;  /* 0x0014847001007387 */ /* 0x0003e80000100800 */
[----:B------:R3:W-:Y:S04]  /*43970*/  LDGSTS.E [R5+0x1c004], desc[UR8][R118.64], P0 ;  /* 0x1c00400076057fae */ /* 0x0007e80008121848 */
[----:B------:R-:W4:Y:S01]  /*43980*/  LDL.LU R115, [R1+0x14ac] ;  /* 0x0014ac0001737983 */ /* 0x000f220000300800 */
[----:B---3--:R-:W-:-:S03]  /*43990*/  IMAD.MOV.U32 R118, RZ, RZ, R7 ;  /* 0x000000ffff767224 */ /* 0x008fc600078e0007 */
[----:B------:R-:W3:Y:S01]  /*439a0*/  LDL.LU R7, [R1+0x14b0] ;  /* 0x0014b00001077983 */ /* 0x000ee20000300800 */
[----:B------:R-:W-:-:S04]  /*439b0*/  UISETP.GT.AND UP1, UPT, UR16, 0x22, UPT ;  /* 0x000000221000788c */ /* 0x000fc8000bf24270 */
[----:B------:R-:W-:-:S04]  /*439c0*/  USEL UR12, URZ, 0x4, !UP1 ;  /* 0x000000043f0c7887 */ /* 0x000fc8000c800000 */
[----:B------:R-:W-:Y:S01]  /*439d0*/  USEL UR12, UR12, URZ, !UP0 ;  /* 0x0000003f0c0c7287 */ /* 0x000fe2000c000000 */
[----:B------:R-:W-:-:S05]  /*439e0*/  IADD3 R22, P0, R22, R2, RZ ;  /* 0x0000000216167210 */ /* 0x000fca0007f1e0ff */
[----:B------:R-:W-:Y:S01]  /*439f0*/  ISETP.NE.U32.AND P1, PT, RZ, UR12, PT ;  /* 0x0000000cff007c0c */ /* 0x000fe2000bf25070 */
[----:B------:R-:W-:Y:S01]  /*43a00*/  IMAD.X R23, R23, 0x1, R0, P0 ;  /* 0x0000000117177824 */ /* 0x000fe200000e0600 */
[----:B------:R-:W-:Y:S02]  /*43a10*/  MOV R119, R112 ;  /* 0x0000007000777202 */ /* 0x000fe40000000f00 */
[----:B-1----:R-:W3:Y:S01]  /*43a20*/  LDL.LU R112, [R1+0x14b8] ;  /* 0x0014b80001707983 */ /* 0x002ee20000300800 */
[----:B------:R-:W-:-:S03]  /*43a30*/  IADD3 R113, P2, R113, R2, RZ ;  /* 0x0000000271717210 */ /* 0x000fc60007f5e0ff */
[----:B------:R-:W-:Y:S02]  /*43a40*/  STL [R1+0x1490], R22 ;  /* 0x0014901601007387 */ /* 0x000fe40000100800 */
[----:B------:R-:W-:Y:S02]  /*43a50*/  IMAD.X R116, R116, 0x1, R0, P2 ;  /* 0x0000000174747824 */ /* 0x000fe400010e0600 */
[----:B------:R1:W-:Y:S04]  /*43a60*/  STL [R1+0x148c], R23 ;  /* 0x00148c1701007387 */ /* 0x0003e80000100800 */
[----:B------:R-:W-:Y:S01]  /*43a70*/  STL [R1+0x1498], R113 ;  /* 0x0014987101007387 */ /* 0x000fe20000100800 */
[----:B------:R-:W-:-:S03]  /*43a80*/  IADD3 R108, P0, R108, R2, RZ ;  /* 0x000000026c6c7210 */ /* 0x000fc60007f1e0ff */
[----:B------:R1:W-:Y:S04]  /*43a90*/  LDGSTS.E [R5+0x10008], desc[UR8][R118.64], P1 ;  /* 0x1000800076057fae */ /* 0x0003e80008921848 */
[----:B------:R-:W3:Y:S04]  /*43aa0*/  LDL.LU R114, [R1+0x14b4] ;  /* 0x0014b40001727983 */ /* 0x000ee80000300800 */
[----:B------:R1:W-:Y:S02]  /*43ab0*/  STL [R1+0x1494], R116 ;  /* 0x0014947401007387 */ /* 0x0003e40000100800 */
[----:B-1----:R-:W-:Y:S01]  /*43ac0*/  MOV R119, R23 ;  /* 0x0000001700777202 */ /* 0x002fe20000000f00 */
[----:B------:R-:W-:Y:S01]  /*43ad0*/  IMAD.MOV.U32 R118, RZ, RZ, R22 ;  /* 0x000000ffff767224 */ /* 0x000fe200078e0016 */
[----:B------:R-:W3:Y:S01]  /*43ae0*/  LDL.LU R23, [R1+0x14bc] ;  /* 0x0014bc0001177983 */ /* 0x000ee20000300800 */
[----:B------:R-:W-:Y:S01]  /*43af0*/  IMAD.MOV.U32 R117, RZ, RZ, R116 ;  /* 0x000000ffff757224 */ /* 0x000fe200078e0074 */
[----:B------:R-:W-:-:S02]  /*43b00*/  UISETP.GT.AND UP1, UPT, UR16, 0x23, UPT ;  /* 0x000000231000788c */ /* 0x000fc4000bf24270 */
[----:B------:R-:W3:Y:S01]  /*43b10*/  LDL.LU R22, [R1+0x14c0] ;  /* 0x0014c00001167983 */ /* 0x000ee20000300800 */
[----:B------:R-:W-:Y:S01]  /*43b20*/  IMAD.MOV.U32 R116, RZ, RZ, R113 ;  /* 0x000000ffff747224 */ /* 0x000fe200078e0071 */
[----:B------:R-:W-:Y:S02]  /*43b30*/  USEL UR12, URZ, 0x4, !UP1 ;  /* 0x000000043f0c7887 */ /* 0x000fe4000c800000 */
[----:B------:R-:W-:Y:S02]  /*43b40*/  LDGSTS.E [R5+0x14008], desc[UR8][R118.64], P1 ;  /* 0x1400800076057fae */ /* 0x000fe40008921848 */
[----:B------:R-:W-:Y:S02]  /*43b50*/  USEL UR12, UR12, URZ, !UP0 ;  /* 0x0000003f0c0c7287 */ /* 0x000fe4000c000000 */
[----:B------:R1:W-:Y:S04]  /*43b60*/  LDGSTS.E [R5+0x18008], desc[UR8][R116.64], P1 ;  /* 0x1800800074057fae */ /* 0x0003e80008921848 */
[----:B------:R2:W-:Y:S01]  /*43b70*/  STL [R1+0x14a0], R108 ;  /* 0x0014a06c01007387 */ /* 0x0005e20000100800 */
[----:B-1----:R-:W-:Y:S01]  /*43b80*/  MOV R116, R108 ;  /* 0x0000006c00747202 */ /* 0x002fe20000000f00 */
[----:B--2---:R-:W-:-:S04]  /*43b90*/  IMAD.X R109, R109, 0x1, R0, P0 ;  /* 0x000000016d6d7824 */ /* 0x004fc800000e0600 */
[----:B------:R-:W-:Y:S01]  /*43ba0*/  IMAD.MOV.U32 R117, RZ, RZ, R109 ;  /* 0x000000ffff757224 */ /* 0x000fe200078e006d */
[----:B------:R1:W-:Y:S01]  /*43bb0*/  STL [R1+0x149c], R109 ;  /* 0x00149c6d01007387 */ /* 0x0003e20000100800 */
[----:B------:R-:W-:-:S03]  /*43bc0*/  ISETP.NE.U32.AND P0, PT, RZ, UR12, PT ;  /* 0x0000000cff007c0c */ /* 0x000fc6000bf05070 */
[----:B------:R-:W2:Y:S04]  /*43bd0*/  LDL.LU R108, [R1+0x10c8] ;  /* 0x0010c800016c7983 */ /* 0x000ea80000300800 */
[----:B------:R1:W-:Y:S01]  /*43be0*/  LDGSTS.E [R5+0x1c008], desc[UR8][R116.64], P1 ;  /* 0x1c00800074057fae */ /* 0x0003e20008921848 */
[----:B----4-:R-:W-:-:S03]  /*43bf0*/  IADD3 R110, P1, R110, R2, RZ ;  /* 0x000000026e6e7210 */ /* 0x010fc60007f3e0ff */
[----:B-1----:R-:W4:Y:S04]  /*43c00*/  LDL.LU R109, [R1+0x10c4] ;  /* 0x0010c400016d7983 */ /* 0x002f280000300800 */
[----:B------:R-:W-:Y:S01]  /*43c10*/  STL [R1+0x14a8], R110 ;  /* 0x0014a86e01007387 */ /* 0x000fe20000100800 */
[----:B------:R-:W-:Y:S01]  /*43c20*/  MOV R116, R110 ;  /* 0x0000006e00747202 */ /* 0x000fe20000000f00 */
[----:B------:R-:W-:-:S04]  /*43c30*/  IMAD.X R111, R111, 0x1, R0, P1 ;  /* 0x000000016f6f7824 */ /* 0x000fc800008e0600 */
[----:B------:R-:W-:Y:S01]  /*43c40*/  IMAD.MOV.U32 R117, RZ, RZ, R111 ;  /* 0x000000ffff757224 */ /* 0x000fe200078e006f */
[----:B------:R1:W-:Y:S04]  /*43c50*/  STL [R1+0x14a4], R111 ;  /* 0x0014a46f01007387 */ /* 0x0003e80000100800 */
[----:B------:R1:W-:Y:S01]  /*43c60*/  LDGSTS.E [R5+0x1000c], desc[UR8][R116.64], P0 ;  /* 0x1000c00074057fae */ /* 0x0003e20008121848 */
[----:B---3--:R-:W-:-:S05]  /*43c70*/  IADD3 R7, P2, R7, R2, RZ ;  /* 0x0000000207077210 */ /* 0x008fca0007f5e0ff */
[----:B------:R-:W-:Y:S01]  /*43c80*/  IMAD.X R115, R115, 0x1, R0, P2 ;  /* 0x0000000173737824 */ /* 0x000fe200010e0600 */
[----:B------:R3:W-:Y:S01]  /*43c90*/  STL [R1+0x14b0], R7 ;  /* 0x0014b00701007387 */ /* 0x0007e20000100800 */
[----:B-1----:R-:W-:-:S03]  /*43ca0*/  IMAD.MOV.U32 R116, RZ, RZ, R7 ;  /* 0x000000ffff747224 */ /* 0x002fc600078e0007 */
[----:B------:R-:W4:Y:S04]  /*43cb0*/  LDL.LU R111, [R1+0x10d0] ;  /* 0x0010d000016f7983 */ /* 0x000f280000300800 */
[----:B------:R1:W-:Y:S04]  /*43cc0*/  STL [R1+0x14ac], R115 ;  /* 0x0014ac7301007387 */ /* 0x0003e80000100800 */
[----:B------:R-:W4:Y:S04]  /*43cd0*/  LDL.LU R113, [R1+0x10cc] ;  /* 0x0010cc0001717983 */ /* 0x000f280000300800 */
[----:B------:R-:W4:Y:S04]  /*43ce0*/  LDL.LU R110, [R1+0x10d4] ;  /* 0x0010d400016e7983 */ /* 0x000f280000300800 */
[----:B---3--:R-:W3:Y:S01]  /*43cf0*/  LDL.LU R7, [R1+0x10d8] ;  /* 0x0010d80001077983 */ /* 0x008ee20000300800 */
[----:B------:R-:W1:Y:S01]  /*43d00*/  S2R R156, SR_TID.X ;  /* 0x00000000009c7919 */ /* 0x000e620000002100 */
[----:B------:R-:W-:Y:S01]  /*43d10*/  IADD3 R112, P1, R112, R2, RZ ;  /* 0x0000000270707210 */ /* 0x000fe20007f3e0ff */
[----:B------:R-:W-:-:S04]  /*43d20*/  IMAD.MOV.U32 R117, RZ, RZ, R115 ;  /* 0x000000ffff757224 */ /* 0x000fc800078e0073 */
[----:B------:R-:W-:Y:S01]  /*43d30*/  STL [R1+0x14b8], R112 ;  /* 0x0014b87001007387 */ /* 0x000fe20000100800 */
[----:B------:R-:W-:-:S03]  /*43d40*/  IADD3.X R114, R114, R0, RZ, P1, !PT ;  /* 0x0000000072727210 */ /* 0x000fc60000ffe4ff */
[----:B------:R-:W-:Y:S04]  /*43d50*/  LDGSTS.E [R5+0x1400c], desc[UR8][R116.64], P0 ;  /* 0x1400c00074057fae */ /* 0x000fe80008121848 */
[----:B------:R1:W-:Y:S02]  /*43d60*/  STL [R1+0x14b4], R114 ;  /* 0x0014b47201007387 */ /* 0x0003e40000100800 */
[----:B-1----:R-:W-:Y:S01]  /*43d70*/  IMAD.MOV.U32 R115, RZ, RZ, R114 ;  /* 0x000000ffff737224 */ /* 0x002fe200078e0072 */
[----:B------:R-:W-:Y:S01]  /*43d80*/  IADD3 R22, P2, R22, R2, RZ ;  /* 0x0000000216167210 */ /* 0x000fe20007f5e0ff */
[----:B------:R-:W-:Y:S02]  /*43d90*/  IMAD.MOV.U32 R114, RZ, RZ, R112 ;  /* 0x000000ffff727224 */ /* 0x000fe400078e0070 */
[C---:B------:R-:W-:Y:S01]  /*43da0*/  IMAD.SHL.U32 R152, R156.reuse, 0x10, RZ ;  /* 0x000000109c987824 */ /* 0x040fe200078e00ff */
[----:B------:R-:W-:Y:S01]  /*43db0*/  LOP3.LUT R156, R156, 0x7f, RZ, 0xc0, !PT ;  /* 0x0000007f9c9c7812 */ /* 0x000fe200078ec0ff */
[----:B------:R-:W-:Y:S01]  /*43dc0*/  IMAD.X R23, R23, 0x1, R0, P2 ;  /* 0x0000000117177824 */ /* 0x000fe200010e0600 */
[----:B------:R1:W-:Y:S02]  /*43dd0*/  STL [R1+0x14c0], R22 ;  /* 0x0014c01601007387 */ /* 0x0003e40000100800 */
[----:B------:R-:W-:-:S02]  /*43de0*/  LOP3.LUT R112, R152, 0x70, RZ, 0xc0, !PT ;  /* 0x0000007098707812 */ /* 0x000fc400078ec0ff */
[----:B------:R1:W-:Y:S03]  /*43df0*/  LDGSTS.E [R5+0x1800c], desc[UR8][R114.64], P0 ;  /* 0x1800c00072057fae */ /* 0x0003e60008121848 */
[----:B------:R-:W-:Y:S01]  /*43e00*/  IMAD R112, R156, 0x80, R112 ;  /* 0x000000809c707824 */ /* 0x000fe200078e0270 */
[----:B------:R1:W-:Y:S01]  /*43e10*/  STL [R1+0x14bc], R23 ;  /* 0x0014bc1701007387 */ /* 0x0003e20000100800 */
[----:B------:R-:W-:Y:S01]  /*43e20*/  UISETP.GT.AND UP1, UPT, UR16, 0x4, UPT ;  /* 0x000000041000788c */ /* 0x000fe2000bf24270 */
[----:B-1----:R-:W-:Y:S01]  /*43e30*/  MOV R114, R22 ;  /* 0x0000001600727202 */ /* 0x002fe20000000f00 */
[----:B------:R-:W-:Y:S01]  /*43e40*/  IMAD.MOV.U32 R115, RZ, RZ, R23 ;  /* 0x000000ffff737224 */ /* 0x000fe200078e0017 */
[----:B------:R-:W3:Y:S01]  /*43e50*/  LDL.LU R22, [R1+0x10e0] ;  /* 0x0010e00001167983 */ /* 0x000ee20000300800 */
[----:B------:R-:W-:Y:S01]  /*43e60*/  LOP3.LUT R112, R112, 0x10, RZ, 0x3c, !PT ;  /* 0x0000001070707812 */ /* 0x000fe200078e3cff */
[----:B------:R-:W-:-:S02]  /*43e70*/  USEL UR12, URZ, 0x4, !UP1 ;  /* 0x000000043f0c7887 */ /* 0x000fc4000c800000 */
[----:B------:R1:W-:Y:S02]  /*43e80*/  LDGSTS.E [R5+0x1c00c], desc[UR8][R114.64], P0 ;  /* 0x1c00c00072057fae */ /* 0x0003e40008121848 */
[----:B------:R-:W-:Y:S02]  /*43e90*/  USEL UR12, UR12, URZ, !UP0 ;  /* 0x0000003f0c0c7287 */ /* 0x000fe4000c000000 */
[----:B------:R-:W3:Y:S01]  /*43ea0*/  LDL.LU R114, [R1+0x10dc] ;  /* 0x0010dc0001727983 */ /* 0x000ee20000300800 */
[----:B-1----:R-:W-:-:S03]  /*43eb0*/  VIADD R5, R112, UR17 ;  /* 0x0000001170057c36 */ /* 0x002fc60008000000 */
[----:B------:R-:W3:Y:S04]  /*43ec0*/  LDL.LU R23, [R1+0x10e8] ;  /* 0x0010e80001177983 */ /* 0x000ee80000300800 */
[----:B------:R-:W3:Y:S01]  /*43ed0*/  LDL.LU R112, [R1+0x10e4] ;  /* 0x0010e40001707983 */ /* 0x000ee20000300800 */
[----:B------:R-:W-:Y:S02]  /*43ee0*/  ISETP.NE.U32.AND P0, PT, RZ, UR12, PT ;  /* 0x0000000cff007c0c */ /* 0x000fe4000bf05070 */
[----:B--2---:R-:W-:-:S04]  /*43ef0*/  IADD3 R108, P1, R108, R2, RZ ;  /* 0x000000026c6c7210 */ /* 0x004fc80007f3e0ff */
[----:B----4-:R-:W-:Y:S01]  /*43f00*/  IADD3.X R109, R109, R0, RZ, P1, !PT ;  /* 0x000000006d6d7210 */ /* 0x010fe20000ffe4ff */
[----:B------:R-:W-:Y:S01]  /*43f10*/  STL [R1+0x10c8], R108 ;  /* 0x0010c86c01007387 */ /* 0x000fe20000100800 */
[----:B------:R-:W-:-:S03]  /*43f20*/  IMAD.MOV.U32 R116, RZ, RZ, R108 ;  /* 0x000000ffff747224 */ /* 0x000fc600078e006c */
[----:B------:R1:W-:Y:S01]  /*43f30*/  STL [R1+0x10c4], R109 ;  /* 0x0010c46d01007387 */ /* 0x0003e20000100800 */
[----:B------:R-:W-:-:S05]  /*43f40*/  IMAD.MOV.U32 R117, RZ, RZ, R109 ;  /* 0x000000ffff757224 */ /* 0x000fca00078e006d */
[----:B------:R2:W-:Y:S04]  /*43f50*/  LDGSTS.E [R5], desc[UR8][R116.64], P0 ;  /* 0x0000000074057fae */ /* 0x0005e80008121848 */
[----:B-1----:R-:W4:Y:S04]  /*43f60*/  LDL.LU R109, [R1+0x10ec] ;  /* 0x0010ec00016d7983 */ /* 0x002f280000300800 */
[----:B------:R-:W4:Y:S01]  /*43f70*/  LDL.LU R108, [R1+0x10f0] ;  /* 0x0010f000016c7983 */ /* 0x000f220000300800 */
[----:B------:R-:W-:-:S04]  /*43f80*/  IADD3 R111, P1, R111, R2, RZ ;  /* 0x000000026f6f7210 */ /* 0x000fc80007f3e0ff */
[----:B------:R-:W-:Y:S01]  /*43f90*/  IADD3.X R113, R113, R0, RZ, P1, !PT ;  /* 0x0000000071717210 */ /* 0x000fe20000ffe4ff */
[----:B------:R1:W-:Y:S01]  /*43fa0*/  STL [R1+0x10d0], R111 ;  /* 0x0010d06f01007387 */ /* 0x0003e20000100800 */
[----:B---3--:R-:W-:-:S03]  /*43fb0*/  IADD3 R7, P2, R7, R2, RZ ;  /* 0x0000000207077210 */ /* 0x008fc60007f5e0ff */
[----:B------:R-:W-:Y:S02]  /*43fc0*/  STL [R1+0x10cc], R113 ;  /* 0x0010cc7101007387 */ /* 0x000fe40000100800 */
[----:B------:R-:W-:Y:S02]  /*43fd0*/  IMAD.X R110, R110, 0x1, R0, P2 ;  /* 0x000000016e6e7824 */ /* 0x000fe400010e0600 */
[----:B------:R-:W-:Y:S01]  /*43fe0*/  STL [R1+0x10d8], R7 ;  /* 0x0010d80701007387 */ /* 0x000fe20000100800 */
[----:B--2---:R-:W-:Y:S02]  /*43ff0*/  IMAD.MOV.U32 R116, RZ, RZ, R111 ;  /* 0x000000ffff747224 */ /* 0x004fe400078e006f */
[----:B------:R-:W-:Y:S01]  /*44000*/  IMAD.MOV.U32 R117, RZ, RZ, R113 ;  /* 0x000000ffff757224 */ /* 0x000fe200078e0071 */
[----:B------:R2:W-:Y:S01]  /*44010*/  STL [R1+0x10d4], R110 ;  /* 0x0010d46e01007387 */ /* 0x0005e20000100800 */
[----:B-1----:R-:W-:-:S03]  /*44020*/  MOV R111, R110 ;  /* 0x0000006e006f7202 */ /* 0x002fc60000000f00 */
[----:B------:R-:W3:Y:S04]  /*44030*/  LDL.LU R115, [R1+0x10f8] ;  /* 0x0010f80001737983 */ /* 0x000ee80000300800 */
[----:B------:R-:W-:Y:S01]  /*44040*/  LDGSTS.E [R5+0x4000], desc[UR8][R116.64], P0 ;  /* 0x0400000074057fae */ /* 0x000fe20008121848 */
[----:B--2---:R-:W-:-:S05]  /*44050*/  IMAD.MOV.U32 R110, RZ, RZ, R7 ;  /* 0x000000ffff6e7224 */ /* 0x004fca00078e0007 */
[----:B------:R-:W-:Y:S04]  /*44060*/  LDGSTS.E [R5+0x8000], desc[UR8][R110.64], P0 ;  /* 0x080000006e057fae */ /* 0x000fe80008121848 */
[----:B------:R-:W2:Y:S04]  /*44070*/  LDL.LU R116, [R1+0x10f4] ;  /* 0x0010f40001747983 */ /* 0x000ea80000300800 */
[----:B------:R-:W2:Y:S04]  /*44080*/  LDL.LU R111, [R1+0x10fc] ;  /* 0x0010fc00016f7983 */ /* 0x000ea80000300800 */
[----:B------:R-:W2:Y:S04]  /*44090*/  LDL.LU R110, [R1+0x1100] ;  /* 0x00110000016e7983 */ /* 0x000ea80000300800 */
[----:B------:R-:W2:Y:S04]  /*440a0*/  LDL.LU R113, [R1+0x1104] ;  /* 0x0011040001717983 */ /* 0x000ea80000300800 */
[----:B------:R-:W2:Y:S01]  /*440b0*/  LDL.LU R7, [R1+0x1108] ;  /* 0x0011080001077983 */ /* 0x000ea20000300800 */
[----:B------:R-:W-:Y:S01]  /*440c0*/  UISETP.GT.AND UP1, UPT, UR16, 0x5, UPT ;  /* 0x000000051000788c */ /* 0x000fe2000bf24270 */
[----:B------:R-:W-:-:S03]  /*440d0*/  IADD3 R22, P1, R22, R2, RZ ;  /* 0x0000000216167210 */ /* 0x000fc60007f3e0ff */
[----:B------:R-:W-:-:S04]  /*440e0*/  USEL UR12, URZ, 0x4, !UP1 ;  /* 0x000000043f0c7887 */ /* 0x000fc8000c800000 */
[----:B------:R-:W-:Y:S01]  /*440f0*/  USEL UR12, UR12, URZ, !UP0 ;  /* 0x0000003f0c0c7287 */ /* 0x000fe2000c000000 */
[----:B------:R-:W-:Y:S02]  /*44100*/  IMAD.MOV.U32 R118, RZ, RZ, R22 ;  /* 0x000000ffff767224 */ /* 0x000fe400078e0016 */
[----:B------:R-:W-:Y:S01]  /*44110*/  IMAD.X R114, R114, 0x1, R0, P1 ;  /* 0x0000000172727824 */ /* 0x000fe200008e0600 */
[----:B------:R-:W-:-:S04]  /*44120*/  IADD3 R23, P1, R23, R2, RZ ;  /* 0x0000000217177210 */ /* 0x000fc80007f3e0ff */
[----:B------:R-:W-:Y:S01]  /*44130*/  MOV R119, R114 ;  /* 0x0000007200777202 */ /* 0x000fe20000000f00 */
[----:B------:R1:W-:Y:S01]  /*44140*/  STL [R1+0x10e0], R22 ;  /* 0x0010e01601007387 */ /* 0x0003e20000100800 */
[----:B------:R-:W-:-:S03]  /*44150*/  IMAD.X R112, R112, 0x1, R0, P1 ;  /* 0x0000000170707824 */ /* 0x000fc600008e0600 */
[----:B------:R1:W-:Y:S01]  /*44160*/  LDGSTS.E [R5+0xc000], desc[UR8][R118.64], P0 ;  /* 0x0c00000076057fae */ /* 0x0003e20008121848 */
[----:B------:R-:W-:-:S03]  /*44170*/  ISETP.NE.U32.AND P0, PT, RZ, UR12, PT ;  /* 0x0000000cff007c0c */ /* 0x000fc6000bf05070 */
[----:B------:R4:W-:Y:S04]  /*44180*/  STL [R1+0x10dc], R114 ;  /* 0x0010dc7201007387 */ /* 0x0009e80000100800 */
[----:B-1----:R-:W2:Y:S04]  /*44190*/  LDL.LU R22, [R1+0x1110] ;  /* 0x0011100001167983 */ /* 0x002ea80000300800 */
[----:B------:R-:W-:Y:S01]  /*441a0*/  STL [R1+0x10e8], R23 ;  /* 0x0010e81701007387 */ /* 0x000fe20000100800 */
[----:B------:R-:W-:-:S03]  /*441b0*/  IMAD.MOV.U32 R118, RZ, RZ, R23 ;  /* 0x000000ffff767224 */ /* 0x000fc600078e0017 */
[----:B------:R1:W-:Y:S01]  /*441c0*/  STL [R1+0x10e4], R112 ;  /* 0x0010e47001007387 */ /* 0x0003e20000100800 */
[----:B------:R-:W-:-:S05]  /*441d0*/  MOV R119, R112 ;  /* 0x0000007000777202 */ /* 0x000fca0000000f00 */
[----:B------:R-:W-:Y:S01]  /*441e0*/  LDGSTS.E [R5+0x4], desc[UR8][R118.64], P0 ;  /* 0x0000400076057fae */ /* 0x000fe20008121848 */
[----:B----4-:R-:W-:-:S05]  /*441f0*/  IADD3 R108, P2, R108, R2, RZ ;  /* 0x000000026c6c7210 */ /* 0x010fca0007f5e0ff */
[----:B------:R-:W-:Y:S01]  /*44200*/  IMAD.X R109, R109, 0x1, R0, P2 ;  /* 0x000000016d6d7824 */ /* 0x000fe200010e0600 */
[----:B------:R-:W-:Y:S04]  /*44210*/  STL [R1+0x10f0], R108 ;  /* 0x0010f06c01007387 */ /* 0x000fe80000100800 */
[----:B------:R-:W4:Y:S04]  /*44220*/  LDL.LU R114, [R1+0x110c] ;  /* 0x00110c0001727983 */ /* 0x000f280000300800 */
[----:B------:R1:W-:Y:S04]  /*44230*/  STL [R1+0x10ec], R109 ;  /* 0x0010ec6d01007387 */ /* 0x0003e80000100800 */
[----:B-1----:R-:W4:Y:S04]  /*44240*/  LDL.LU R112, [R1+0x1114] ;  /* 0x0011140001707983 */ /* 0x002f280000300800 */
[----:B------:R-:W4:Y:S04]  /*44250*/  LDL.LU R23, [R1+0x1118] ;  /* 0x0011180001177983 */ /* 0x000f280000300800 */
[----:B------:R-:W-:Y:S04]  /*44260*/  LDGSTS.E [R5+0x4004], desc[UR8][R108.64], P0 ;  /* 0x040040006c057fae */ /* 0x000fe80008121848 */
[----:B------:R-:W4:Y:S04]  /*44270*/  LDL.LU R109, [R1+0x111c] ;  /* 0x00111c00016d7983 */ /* 0x000f280000300800 */
[----:B------:R-:W4:Y:S01]  /*44280*/  LDL.LU R108, [R1+0x1120] ;  /* 0x00112000016c7983 */ /* 0x000f220000300800 */
[----:B---3--:R-:W-:-:S05]  /*44290*/  IADD3 R115, P1, R115, R2, RZ ;  /* 0x0000000273737210 */ /* 0x008fca0007f3e0ff */
[----:B------:R-:W-:Y:S01]  /*442a0*/  STL [R1+0x10f8], R115 ;  /* 0x0010f87301007387 */ /* 0x000fe20000100800 */
[----:B--2---:R-:W-:-:S04]  /*442b0*/  IMAD.X R116, R116, 0x1, R0, P1 ;  /* 0x0000000174747824 */ /* 0x004fc800008e0600 */
[----:B------:R-:W-:Y:S01]  /*442c0*/  IMAD.MOV.U32 R117, RZ, RZ, R116 ;  /* 0x000000ffff757224 */ /* 0x000fe200078e0074 */
[----:B------:R1:W-:Y:S01]  /*442d0*/  STL [R1+0x10f4], R116 ;  /* 0x0010f47401007387 */ /* 0x0003e20000100800 */
[----:B------:R-:W-:Y:S01]  /*442e0*/  IADD3 R110, P2, R110, R2, RZ ;  /* 0x000000026e6e7210 */ /* 0x000fe20007f5e0ff */
[----:B-1----:R-:W-:-:S03]  /*442f0*/  IMAD.MOV.U32 R116, RZ, RZ, R115 ;  /* 0x000000ffff747224 */ /* 0x002fc600078e0073 */
[----:B------:R-:W-:Y:S02]  /*44300*/  IADD3.X R111, R111, R0, RZ, P2, !PT ;  /* 0x000000006f6f7210 */ /* 0x000fe400017fe4ff */
[----:B------:R-:W-:Y:S01]  /*44310*/  IADD3 R7, P3, R7, R2, RZ ;  /* 0x0000000207077210 */ /* 0x000fe20007f7e0ff */
[----:B------:R1:W-:Y:S04]  /*44320*/  LDGSTS.E [R5+0x8004], desc[UR8][R116.64], P0 ;  /* 0x0800400074057fae */ /* 0x0003e80008121848 */
[----:B------:R-:W-:Y:S01]  /*44330*/  IMAD.X R113, R113, 0x1, R0, P3 ;  /* 0x0000000171717824 */ /* 0x000fe200018e0600 */
[----:B------:R2:W-:Y:S04]  /*44340*/  STL [R1+0x1100], R110 ;  /* 0x0011006e01007387 */ /* 0x0005e80000100800 */
[----:B------:R3:W-:Y:S01]  /*44350*/  STL [R1+0x10fc], R111 ;  /* 0x0010fc6f01007387 */ /* 0x0007e20000100800 */
[----:B-1----:R-:W-:-:S02]  /*44360*/  IMAD.MOV.U32 R116, RZ, RZ, R110 ;  /* 0x000000ffff747224 */ /* 0x002fc400078e006e */
[----:B------:R-:W-:Y:S01]  /*44370*/  IMAD.MOV.U32 R117, RZ, RZ, R111 ;  /* 0x000000ffff757224 */ /* 0x000fe200078e006f */
[----:B------:R-:W-:Y:S04]  /*44380*/  STL [R1+0x1108], R7 ;  /* 0x0011080701007387 */ /* 0x000fe80000100800 */
[----:B--2---:R-:W2:Y:S04]  /*44390*/  LDL.LU R110, [R1+0x1128] ;  /* 0x00112800016e7983 */ /* 0x004ea80000300800 */
[----:B------:R1:W-:Y:S04]  /*443a0*/  STL [R1+0x1104], R113 ;  /* 0x0011047101007387 */ /* 0x0003e80000100800 */
[----:B------:R1:W-:Y:S04]  /*443b0*/  LDGSTS.E [R5+0xc004], desc[UR8][R116.64], P0 ;  /* 0x0c00400074057fae */ /* 0x0003e80008121848 */
[----:B---3--:R-:W3:Y:S01]  /*443c0*/  LDL.LU R111, [R1+0x1124] ;  /* 0x00112400016f7983 */ /* 0x008ee20000300800 */
[----:B-1----:R-:W-:Y:S01]  /*443d0*/  IMAD.MOV.U32 R117, RZ, RZ, R113 ;  /* 0x000000ffff757224 */ /* 0x002fe200078e0071 */
[----:B------:R-:W-:-:S02]  /*443e0*/  MOV R116, R7 ;  /* 0x0000000700747202 */ /* 0x000fc40000000f00 */
[----:B------:R-:W3:Y:S04]  /*443f0*/  LDL.LU R113, [R1+0x112c] ;  /* 0x00112c0001717983 */ /* 0x000ee80000300800 */
[----:B------:R-:W3:Y:S01]  /*44400*/  LDL.LU R7, [R1+0x1130] ;  /* 0x0011300001077983 */ /* 0x000ee20000300800 */
[----:B------:R-:W-:-:S04]  /*44410*/  UISETP.GT.AND UP1, UPT, UR16, 0x6, UPT ;  /* 0x000000061000788c */ /* 0x000fc8000bf24270 */
[----:B------:R-:W-:-:S04]  /*44420*/  USEL UR12, URZ, 0x4, !UP1 ;  /* 0x000000043f0c7887 */ /* 0x000fc8000c800000 */
[----:B------:R-:W-:Y:S01]  /*44430*/  USEL UR12, UR12, URZ, !UP0 ;  /* 0x0000003f0c0c7287 */ /* 0x000fe2000c000000 */
[----:B------:R-:W-:-:S05]  /*44440*/  IADD3 R22, P0, R22, R2, RZ ;  /* 0x0000000216167210 */ /* 0x000fca0007f1e0ff */
[----:B------:R-:W-:Y:S01]  /*44450*/  ISETP.NE.U32.AND P1, PT, RZ, UR12, PT ;  /* 0x0000000cff007c0c */ /* 0x000fe2000bf25070 */
[----:B------:R-:W-:Y:S01]  /*44460*/  STL [R1+0x1110], R22 ;  /* 0x0011101601007387 */ /* 0x000fe20000100800 */
[----:B------:R-:W-:-:S11]  /*44470*/  UISETP.GT.AND UP1, UPT, UR16, 0x7, UPT ;  /* 0x000000071000788c */ /* 0x000fd6000bf24270 */
[----:B------:R-:W-:Y:S01]  /*44480*/  LDGSTS.E [R5+0x8], desc[UR8][R116.64], P1 ;  /* 0x0000800074057fae */ /* 0x000fe20008921848 */
[----:B------:R-:W-:-:S04]  /*44490*/  USEL UR12, URZ, 0x4, !UP1 ;  /* 0x000000043f0c7887 */ /* 0x000fc8000c800000 */
[----:B------:R-:W-:Y:S01]  /*444a0*/  USEL UR12, UR12, URZ, !UP0 ;  /* 0x0000003f0c0c7287 */ /* 0x000fe2000c000000 */
[----:B----4-:R-:W-:-:S05]  /*444b0*/  IMAD.X R114, R114, 0x1, R0, P0 ;  /* 0x0000000172727824 */ /* 0x010fca00000e0600 */
[----:B------:R1:W-:Y:S01]  /*444c0*/  STL [R1+0x110c], R114 ;  /* 0x00110c7201007387 */ /* 0x0003e20000100800 */
[----:B------:R-:W-:Y:S02]  /*444d0*/  MOV R115, R114 ;  /* 0x0000007200737202 */ /* 0x000fe40000000f00 */
[----:B------:R-:W-:Y:S01]  /*444e0*/  IADD3 R23, P2, R23, R2, RZ ;  /* 0x0000000217177210 */ /* 0x000fe20007f5e0ff */
[----:B-1----:R-:W-:-:S04]  /*444f0*/  IMAD.MOV.U32 R114, RZ, RZ, R22 ;  /* 0x000000ffff727224 */ /* 0x002fc800078e0016 */
[----:B------:R-:W-:Y:S01]  /*44500*/  IMAD.X R112, R112, 0x1, R0, P2 ;  /* 0x0000000170707824 */ /* 0x000fe200010e0600 */
[----:B------:R-:W-:Y:S04]  /*44510*/  STL [R1+0x1118], R23 ;  /* 0x0011181701007387 */ /* 0x000fe80000100800 */
[----:B------:R1:W-:Y:S04]  /*44520*/  LDGSTS.E [R5+0x4008], desc[UR8][R114.64], P1 ;  /* 0x0400800072057fae */ /* 0x0003e80008921848 */
[----:B------:R4:W-:Y:S04]  /*44530*/  STL [R1+0x1114], R112 ;  /* 0x0011147001007387 */ /* 0x0009e80000100800 */
[----:B------:R-:W3:Y:S01]  /*44540*/  LDL.LU R22, [R1+0x1138] ;  /* 0x0011380001167983 */ /* 0x000ee20000300800 */
[----:B------:R-:W-:Y:S01]  /*44550*/  IADD3 R108, P0, R108, R2, RZ ;  /* 0x000000026c6c7210 */ /* 0x000fe20007f1e0ff */
[----:B-1----:R-:W-:-:S03]  /*44560*/  IMAD.MOV.U32 R115, RZ, RZ, R112 ;  /* 0x000000ffff737224 */ /* 0x002fc600078e0070 */
[----:B------:R-:W-:Y:S01]  /*44570*/  IADD3.X R109, R109, R0, RZ, P0, !PT ;  /* 0x000000006d6d7210 */ /* 0x000fe200007fe4ff */
[----:B------:R-:W-:Y:S01]  /*44580*/  IMAD.MOV.U32 R114, RZ, RZ, R23 ;  /* 0x000000ffff727224 */ /* 0x000fe200078e0017 */
[----:B----4-:R-:W4:Y:S01]  /*44590*/  LDL.LU R112, [R1+0x1134] ;  /* 0x0011340001707983 */ /* 0x010f220000300800 */
[----:B------:R-:W-:-:S03]  /*445a0*/  IMAD.MOV.U32 R118, RZ, RZ, R108 ;  /* 0x000000ffff767224 */ /* 0x000fc600078e006c */
[----:B------:R-:W4:Y:S04]  /*445b0*/  LDL.LU R23, [R1+0x1140] ;  /* 0x0011400001177983 */ /* 0x000f280000300800 */
[----:B------:R1:W-:Y:S04]  /*445c0*/  STL [R1+0x1120], R108 ;  /* 0x0011206c01007387 */ /* 0x0003e80000100800 */
[----:B------:R1:W-:Y:S01]  /*445d0*/  STL [R1+0x111c], R109 ;  /* 0x00111c6d01007387 */ /* 0x0003e20000100800 */
[----:B------:R-:W-:-:S03]  /*445e0*/  IMAD.MOV.U32 R119, RZ, RZ, R109 ;  /* 0x000000ffff777224 */ /* 0x000fc600078e006d */
[----:B------:R-:W-:Y:S04]  /*445f0*/  LDGSTS.E [R5+0x8008], desc[UR8][R114.64], P1 ;  /* 0x0800800072057fae */ /* 0x000fe80008921848 */
[----:B-1----:R-:W4:Y:S04]  /*44600*/  LDL.LU R108, [R1+0x113c] ;  /* 0x00113c00016c7983 */ /* 0x002f280000300800 */
[----:B------:R-:W4:Y:S04]  /*44610*/  LDL.LU R116, [R1+0x14c4] ;  /* 0x0014c40001747983 */ /* 0x000f280000300800 */
[----:B------:R-:W4:Y:S04]  /*44620*/  LDL.LU R115, [R1+0x14c8] ;  /* 0x0014c80001737983 */ /* 0x000f280000300800 */
[----:B------:R1:W-:Y:S01]  /*44630*/  LDGSTS.E [R5+0xc008], desc[UR8][R118.64], P1 ;  /* 0x0c00800076057fae */ /* 0x0003e20008921848 */
[----:B------:R-:W-:-:S03]  /*44640*/  ISETP.NE.U32.AND P0, PT, RZ, UR12, PT ;  /* 0x0000000cff007c0c */ /* 0x000fc6000bf05070 */
[----:B------:R-:W4:Y:S01]  /*44650*/  LDL.LU R109, [R1+0x14d0] ;  /* 0x0014d000016d7983 */ /* 0x000f220000300800 */
[----:B--2---:R-:W-:-:S05]  /*44660*/  IADD3 R110, P1, R110, R2, RZ ;  /* 0x000000026e6e7210 */ /* 0x004fca0007f3e0ff */
[----:B------:R-:W-:Y:S01]  /*44670*/  STL [R1+0x1128], R110 ;  /* 0x0011286e01007387 */ /* 0x000fe20000100800 */
[----:B---3--:R-:W-:-:S05]  /*44680*/  IMAD.X R111, R111, 0x1, R0, P1 ;  /* 0x000000016f6f7824 */ /* 0x008fca00008e0600 */
[----:B------:R2:W-:Y:S01]  /*44690*/  STL [R1+0x1124], R111 ;  /* 0x0011246f01007387 */ /* 0x0005e20000100800 */
[----:B------:R-:W-:-:S04]  /*446a0*/  IADD3 R7, P2, R7, R2, RZ ;  /* 0x0000000207077210 */ /* 0x000fc80007f5e0ff */
[----:B------:R-:W-:Y:S01]  /*446b0*/  IADD3.X R113, R113, R0, RZ, P2, !PT ;  /* 0x0000000071717210 */ /* 0x000fe200017fe4ff */
[----:B------:R-:W-:Y:S01]  /*446c0*/  STL [R1+0x1130], R7 ;  /* 0x0011300701007387 */ /* 0x000fe20000100800 */
[----:B-1----:R-:W-:-:S03]  /*446d0*/  IMAD.MOV.U32 R119, RZ, RZ, R111 ;  /* 0x000000ffff777224 */ /* 0x002fc600078e006f */
[----:B------:R-:W3:Y:S01]  /*446e0*/  LDL.LU R114, [R1+0x14cc] ;  /* 0x0014cc0001727983 */ /* 0x000ee20000300800 */
[----:B------:R-:W-:-:S03]  /*446f0*/  IMAD.MOV.U32 R118, RZ, RZ, R110 ;  /* 0x000000ffff767224 */ /* 0x000fc600078e006e */
[----:B------:R1:W-:Y:S04]  /*44700*/  STL [R1+0x112c], R113 ;  /* 0x00112c7101007387 */ /* 0x0003e80000100800 */
[----:B--2---:R-:W2:Y:S04]  /*44710*/  LDL.LU R111, [R1+0x14d4] ;  /* 0x0014d400016f7983 */ /* 0x004ea80000300800 */
[----:B------:R-:W2:Y:S04]  /*44720*/  LDL.LU R110, [R1+0x14d8] ;  /* 0x0014d800016e7983 */ /* 0x000ea80000300800 */
[----:B------:R1:W-:Y:S02]  /*44730*/  LDGSTS.E [R5+0xc], desc[UR8][R118.64], P0 ;  /* 0x0000c00076057fae */ /* 0x0003e40008121848 */
[----:B-1----:R-:W-:Y:S01]  /*44740*/  MOV R119, R113 ;  /* 0x0000007100777202 */ /* 0x002fe20000000f00 */
[----:B------:R-:W-:Y:S01]  /*44750*/  IMAD.MOV.U32 R118, RZ, RZ, R7 ;  /* 0x000000ffff767224 */ /* 0x000fe200078e0007 */
[----:B------:R-:W2:Y:S04]  /*44760*/  LDL.LU R113, [R1+0x14dc] ;  /* 0x0014dc0001717983 */ /* 0x000ea80000300800 */
[----:B------:R-:W2:Y:S01]  /*44770*/  LDL.LU R7, [R1+0x14e0] ;  /* 0x0014e00001077983 */ /* 0x000ea20000300800 */
[----:B------:R-:W-:-:S03]  /*44780*/  UISETP.GT.AND UP1, UPT, UR16, 0x24, UPT ;  /* 0x000000241000788c */ /* 0x000fc6000bf24270 */
[----:B------:R1:W-:Y:S01]  /*44790*/  LDGSTS.E [R5+0x400c], desc[UR8][R118.64], P0 ;  /* 0x0400c00076057fae */ /* 0x0003e20008121848 */
[----:B------:R-:W-:-:S04]  /*447a0*/  USEL UR12, URZ, 0x4, !UP1 ;  /* 0x000000043f0c7887 */ /* 0x000fc8000c800000 */
[----:B------:R-:W-:Y:S01]  /*447b0*/  USEL UR12, UR12, URZ, !UP0 ;  /* 0x0000003f0c0c7287 */ /* 0x000fe2000c000000 */
[----:B------:R-:W-:-:S05]  /*447c0*/  IADD3 R22, P1, R22, R2, RZ ;  /* 0x0000000216167210 */ /* 0x000fca0007f3e0ff */
[----:B----4-:R-:W-:Y:S01]  /*447d0*/  IMAD.X R112, R112, 0x1, R0, P1 ;  /* 0x0000000170707824 */ /* 0x010fe200008e0600 */
[----:B------:R-:W-:Y:S01]  /*447e0*/  IADD3 R23, P2, R23, R2, RZ ;  /* 0x0000000217177210 */ /* 0x000fe20007f5e0ff */
[----:B-1----:R-:W-:Y:S01]  /*447f0*/  IMAD.MOV.U32 R118, RZ, RZ, R22 ;  /* 0x000000ffff767224 */ /* 0x002fe200078e0016 */
[----:B------:R1:W-:Y:S01]  /*44800*/  STL [R1+0x1138], R22 ;  /* 0x0011381601007387 */ /* 0x0003e20000100800 */
[----:B------:R-:W-:-:S03]  /*44810*/  IMAD.MOV.U32 R119, RZ, RZ, R112 ;  /* 0x000000ffff777224 */ /* 0x000fc600078e0070 */
[----:B------:R-:W-:Y:S04]  /*44820*/  STL [R1+0x1134], R112 ;  /* 0x0011347001007387 */ /* 0x000fe80000100800 */
[----:B------:R4:W-:Y:S04]  /*44830*/  LDGSTS.E [R5+0x800c], desc[UR8][R118.64], P0 ;  /* 0x0800c00076057fae */ /* 0x0009e80008121848 */
[----:B-1----:R-:W2:Y:S01]  /*44840*/  LDL.LU R22, [R1+0x14e8] ;  /* 0x0014e80001167983 */ /* 0x002ea20000300800 */
[----:B------:R-:W-:-:S03]  /*44850*/  IADD3.X R108, R108, R0, RZ, P2, !PT ;  /* 0x000000006c6c7210 */ /* 0x000fc600017fe4ff */
[----:B------:R1:W-:Y:S01]  /*44860*/  STL [R1+0x1140], R23 ;  /* 0x0011401701007387 */ /* 0x0003e20000100800 */
[----:B------:R-:W-:-:S03]  /*44870*/  IADD3 R115, P3, R115, R2, RZ ;  /* 0x0000000273737210 */ /* 0x000fc60007f7e0ff */
[----:B------:R1:W-:Y:S01]  /*44880*/  STL [R1+0x113c], R108 ;  /* 0x00113c6c01007387 */ /* 0x0003e20000100800 */
[----:B----4-:R-:W-:Y:S02]  /*44890*/  IMAD.MOV.U32 R118, RZ, RZ, R23 ;  /* 0x000000ffff767224 */ /* 0x010fe400078e0017 */
[----:B------:R-:W-:Y:S01]  /*448a0*/  IMAD.X R116, R116, 0x1, R0, P3 ;  /* 0x0000000174747824 */ /* 0x000fe200018e0600 */
[----:B------:R-:W-:Y:S01]  /*448b0*/  STL [R1+0x14c8], R115 ;  /* 0x0014c87301007387 */ /* 0x000fe20000100800 */
[----:B------:R-:W-:-:S03]  /*448c0*/  IMAD.MOV.U32 R119, RZ, RZ, R108 ;  /* 0x000000ffff777224 */ /* 0x000fc600078e006c */
[----:B-1----:R-:W4:Y:S04]  /*448d0*/  LDL.LU R23, [R1+0x14e4] ;  /* 0x0014e40001177983 */ /* 0x002f280000300800 */
[----:B------:R1:W-:Y:S04]  /*448e0*/  STL [R1+0x14c4], R116 ;  /* 0x0014c47401007387 */ /* 0x0003e80000100800 */
[----:B------:R-:W4:Y:S04]  /*448f0*/  LDL.LU R112, [R1+0x14ec] ;  /* 0x0014ec0001707983 */ /* 0x000f280000300800 */
[----:B------:R-:W4:Y:S01]  /*44900*/  LDL.LU R108, [R1+0x14f0] ;  /* 0x0014f000016c7983 */ /* 0x000f220000300800 */
[----:B------:R-:W-:-:S03]  /*44910*/  ISETP.NE.U32.AND P1, PT, RZ, UR12, PT ;  /* 0x0000000cff007c0c */ /* 0x000fc6000bf25070 */
[----:B------:R-:W-:Y:S01]  /*44920*/  LDGSTS.E [R5+0xc00c], desc[UR8][R118.64], P0 ;  /* 0x0c00c00076057fae */ /* 0x000fe20008121848 */
[----:B------:R-:W-:Y:S02]  /*44930*/  IADD3 R109, P0, R109, R2, RZ ;  /* 0x000000026d6d7210 */ /* 0x000fe40007f1e0ff */
[----:B------:R-:W-:Y:S01]  /*44940*/  MOV R117, R116 ;  /* 0x0000007400757202 */ /* 0x000fe20000000f00 */
[----:B-1----:R-:W-:Y:S02]  /*44950*/  IMAD.MOV.U32 R116, RZ, RZ, R115 ;  /* 0x000000ffff747224 */ /* 0x002fe400078e0073 */
[----:B------:R-:W-:Y:S04]  /*44960*/  STL [R1+0x14d0], R109 ;  /* 0x0014d06d01007387 */ /* 0x000fe80000100800 */
[----:B------:R-:W-:Y:S01]  /*44970*/  LDGSTS.E [R5+0x10000], desc[UR8][R116.64], P1 ;  /* 0x1000000074057fae */ /* 0x000fe20008921848 */
[----:B---3--:R-:W-:-:S05]  /*44980*/  IMAD.X R114, R114, 0x1, R0, P0 ;  /* 0x0000000172727824 */ /* 0x008fca00000e0600 */
[----:B------:R1:W-:Y:S01]  /*44990*/  STL [R1+0x14cc], R114 ;  /* 0x0014cc7201007387 */ /* 0x0003e20000100800 */
[----:B------:R-:W-:Y:S02]  /*449a0*/  MOV R115, R114 ;  /* 0x0000007200737202 */ /* 0x000fe40000000f00 */
[----:B--2---:R-:W-:Y:S01]  /*449b0*/  IADD3 R110, P2, R110, R2, RZ ;  /* 0x000000026e6e7210 */ /* 0x004fe20007f5e0ff */
[----:B-1----:R-:W-:-:S04]  /*449c0*/  IMAD.MOV.U32 R114, RZ, RZ, R109 ;  /* 0x000000ffff727224 */ /* 0x002fc800078e006d */
[----:B------:R-:W-:Y:S01]  /*449d0*/  IMAD.X R111, R111, 0x1, R0, P2 ;  /* 0x000000016f6f7824 */ /* 0x000fe200010e0600 */
[----:B------:R1:W-:Y:S04]  /*449e0*/  STL [R1+0x14d8], R110 ;  /* 0x0014d86e01007387 */ /* 0x0003e80000100800 */
[----:B------:R-:W2:Y:S04]  /*449f0*/  LDL.LU R109, [R1+0x14f8] ;  /* 0x0014f800016d7983 */ /* 0x000ea80000300800 */
[----:B------:R3:W-:Y:S04]  /*44a00*/  LDGSTS.E [R5+0x14000], desc[UR8][R114.64], P1 ;  /* 0x1400000072057fae */ /* 0x0007e80008921848 */
[----:B------:R1:W-:Y:S01]  /*44a10*/  STL [R1+0x14d4], R111 ;  /* 0x0014d46f01007387 */ /* 0x0003e20000100800 */
[----:B------:R-:W-:Y:S01]  /*44a20*/  IADD3 R7, P0, R7, R2, RZ ;  /* 0x0000000207077210 */ /* 0x000fe20007f1e0ff */
[----:B---3--:R-:W-:-:S03]  /*44a30*/  IMAD.MOV.U32 R114, RZ, RZ, R110 ;  /* 0x000000ffff727224 */ /* 0x008fc600078e006e */
[----:B------:R-:W-:Y:S01]  /*44a40*/  IADD3.X R113, R113, R0, RZ, P0, !PT ;  /* 0x0000000071717210 */ /* 0x000fe200007fe4ff */
[----:B-1----:R-:W3:Y:S01]  /*44a50*/  LDL.LU R110, [R1+0x14f4] ;  /* 0x0014f400016e7983 */ /* 0x002ee20000300800 */
[----:B------:R-:W-:-:S03]  /*44a60*/  IMAD.MOV.U32 R115, RZ, RZ, R111 ;  /* 0x000000ffff737224 */ /* 0x000fc600078e006f */
[----:B------:R-:W3:Y:S01]  /*44a70*/  LDL.LU R111, [R1+0x1500] ;  /* 0x00150000016f7983 */ /* 0x000ee20000300800 */
[----:B------:R-:W-:-:S03]  /*44a80*/  IMAD.MOV.U32 R117, RZ, RZ, R113 ;  /* 0x000000ffff757224 */ /* 0x000fc600078e0071 */
[----:B------:R-:W-:Y:S01]  /*44a90*/  STL [R1+0x14e0], R7 ;  /* 0x0014e00701007387 */ /* 0x000fe20000100800 */
[----:B------:R-:W-:-:S03]  /*44aa0*/  IMAD.MOV.U32 R116, RZ, RZ, R7 ;  /* 0x000000ffff747224 */ /* 0x000fc600078e0007 */
[----:B------:R-:W-:Y:S04]  /*44ab0*/  LDGSTS.E [R5+0x18000], desc[UR8][R114.64], P1 ;  /* 0x1800000072057fae */ /* 0x000fe80008921848 */
[----:B------:R1:W-:Y:S01]  /*44ac0*/  STL [R1+0x14dc], R113 ;  /* 0x0014dc7101007387 */ /* 0x0003e20000100800 */
[----:B------:R-:W-:-:S03]  /*44ad0*/  UISETP.GT.AND UP1, UPT, UR16, 0x25, UPT ;  /* 0x000000251000788c */ /* 0x000fc6000bf24270 */
[----:B------:R1:W-:Y:S04]  /*44ae0*/  LDGSTS.E [R5+0x1c000], desc[UR8][R116.64], P1 ;  /* 0x1c00000074057fae */ /* 0x0003e80008921848 */
[----:B------:R-:W3:Y:S04]  /*44af0*/  LDL.LU R114, [R1+0x14fc] ;  /* 0x0014fc0001727983 */ /* 0x000ee80000300800 */
[----:B-1----:R-:W3:Y:S04]  /*44b00*/  LDL.LU R113, [R1+0x1504] ;  /* 0x0015040001717983 */ /* 0x002ee80000300800 */
[----:B------:R-:W3:Y:S01]  /*44b10*/  LDL.LU R7, [R1+0x1508] ;  /* 0x0015080001077983 */ /* 0x000ee20000300800 */
[----:B------:R-:W-:-:S04]  /*44b20*/  USEL UR12, URZ, 0x4, !UP1 ;  /* 0x000000043f0c7887 */ /* 0x000fc8000c800000 */
[----:B------:R-:W-:-:S06]  /*44b30*/  USEL UR12, UR12, URZ, !UP0 ;  /* 0x0000003f0c0c7287 */ /* 0x000fcc000c000000 */
[----:B------:R-:W-:Y:S02]  /*44b40*/  ISETP.NE.U32.AND P0, PT, RZ, UR12, PT ;  /* 0x0000000cff007c0c */ /* 0x000fe4000bf05070 */
[----:B------:R-:W-:-:S05]  /*44b50*/  IADD3 R22, P1, R22, R2, RZ ;  /* 0x0000000216167210 */ /* 0x000fca0007f3e0ff */
[----:B------:R1:W-:Y:S01]  /*44b60*/  STL [R1+0x14e8], R22 ;  /* 0x0014e81601007387 */ /* 0x0003e20000100800 */
[----:B------:R-:W-:Y:S02]  /*44b70*/  IMAD.MOV.U32 R116, RZ, RZ, R22 ;  /* 0x000000ffff747224 */ /* 0x000fe400078e0016 */
[----:B----4-:R-:W-:-:S04]  /*44b80*/  IMAD.X R23, R23, 0x1, R0, P1 ;  /* 0x0000000117177824 */ /* 0x010fc800008e0600 */
[----:B------:R-:W-:Y:S01]  /*44b90*/  IMAD.MOV.U32 R117, RZ, RZ, R23 ;  /* 0x000000ffff757224 */ /* 0x000fe200078e0017 */
[----:B------:R4:W-:Y:S04]  /*44ba0*/  STL [R1+0x14e4], R23 ;  /* 0x0014e41701007387 */ /* 0x0009e80000100800 */
[----:B------:R-:W-:Y:S01]  /*44bb0*/  LDGSTS.E [R5+0x10004], desc[UR8][R116.64], P0 ;  /* 0x1000400074057fae */ /* 0x000fe20008121848 */
[----:B------:R-:W-:-:S04]  /*44bc0*/  IADD3 R108, P2, R108, R2, RZ ;  /* 0x000000026c6c7210 */ /* 0x000fc80007f5e0ff */
[----:B------:R-:W-:Y:S01]  /*44bd0*/  IADD3.X R112, R112, R0, RZ, P2, !PT ;  /* 0x0000000070707210 */ /* 0x000fe200017fe4ff */
[----:B------:R-:W-:Y:S04]  /*44be0*/  STL [R1+0x14f0], R108 ;  /* 0x0014f06c01007387 */ /* 0x000fe80000100800 */
[----:B-1----:R-:W3:Y:S01]  /*44bf0*/  LDL.LU R22, [R1+0x1510] ;  /* 0x0015100001167983 */ /* 0x002ee20000300800 */
[----:B------:R-:W-:-:S03]  /*44c00*/  MOV R119, R112 ;  /* 0x0000007000777202 */ /* 0x000fc60000000f00 */
[----:B------:R1:W-:Y:S04]  /*44c10*/  STL [R1+0x14ec], R112 ;  /* 0x0014ec7001007387 */ /* 0x0003e80000100800 */
[----:B----4-:R-:W4:Y:S04]  /*44c20*/  LDL.LU R23, [R1+0x150c] ;  /* 0x00150c0001177983 */ /* 0x010f280000300800 */
[----:B------:R-:W4:Y:S04]  /*44c30*/  LDL.LU R116, [R1+0x1514] ;  /* 0x0015140001747983 */ /* 0x000f280000300800 */
[----:B-1----:R-:W4:Y:S01]  /*44c40*/  LDL.LU R112, [R1+0x1518] ;  /* 0x0015180001707983 */ /* 0x002f220000300800 */
[----:B------:R-:W-:-:S03]  /*44c50*/  IMAD.MOV.U32 R118, RZ, RZ, R108 ;  /* 0x000000ffff767224 */ /* 0x000fc600078e006c */
[----:B------:R-:W4:Y:S04]  /*44c60*/  LDL.LU R108, [R1+0x1520] ;  /* 0x00152000016c7983 */ /* 0x000f280000300800 */
[----:B------:R1:W-:Y:S01]  /*44c70*/  LDGSTS.E [R5+0x14004], desc[UR8][R118.64], P0 ;  /* 0x1400400076057fae */ /* 0x0003e20008121848 */
[----:B--2---:R-:W-:-:S05]  /*44c80*/  IADD3 R109, P1, R109, R2, RZ ;  /* 0x000000026d6d7210 */ /* 0x004fca0007f3e0ff */
[----:B------:R2:W-:Y:S01]  /*44c90*/  STL [R1+0x14f8], R109 ;  /* 0x0014f86d01007387 */ /* 0x0005e20000100800 */
[----:B-1----:R-:W-:Y:S02]  /*44ca0*/  IMAD.MOV.U32 R118, RZ, RZ, R109 ;  /* 0x000000ffff767224 */ /* 0x002fe400078e006d */
[----:B---3--:R-:W-:Y:S01]  /*44cb0*/  IMAD.X R110, R110, 0x1, R0, P1 ;  /* 0x000000016e6e7824 */ /* 0x008fe200008e0600 */
[----:B------:R-:W-:-:S04]  /*44cc0*/  IADD3 R111, P2, R111, R2, RZ ;  /* 0x000000026f6f7210 */ /* 0x000fc80007f5e0ff */
[----:B------:R1:W-:Y:S01]  /*44cd0*/  STL [R1+0x14f4], R110 ;  /* 0x0014f46e01007387 */ /* 0x0003e20000100800 */
[----:B------:R-:W-:-:S03]  /*44ce0*/  IMAD.MOV.U32 R119, RZ, RZ, R110 ;  /* 0x000000ffff777224 */ /* 0x000fc600078e006e */
[----:B--2---:R-:W2:Y:S04]  /*44cf0*/  LDL.LU R109, [R1+0x151c] ;  /* 0x00151c00016d7983 */ /* 0x004ea80000300800 */
[----:B------:R3:W-:Y:S04]  /*44d00*/  LDGSTS.E [R5+0x18004], desc[UR8][R118.64], P0 ;  /* 0x1800400076057fae */ /* 0x0007e80008121848 */
[----:B-1----:R-:W2:Y:S01]  /*44d10*/  LDL.LU R110, [R1+0x1528] ;  /* 0x00152800016e7983 */ /* 0x002ea20000300800 */
[----:B------:R-:W-:Y:S01]  /*44d20*/  IADD3.X R114, R114, R0, RZ, P2, !PT ;  /* 0x0000000072727210 */ /* 0x000fe200017fe4ff */
[----:B---3--:R-:W-:-:S02]  /*44d30*/  IMAD.MOV.U32 R118, RZ, RZ, R111 ;  /* 0x000000ffff767224 */ /* 0x008fc400078e006f */
[----:B------:R1:W-:Y:S01]  /*44d40*/  STL [R1+0x1500], R111 ;  /* 0x0015006f01007387 */ /* 0x0003e20000100800 */
[----:B------:R-:W-:Y:S01]  /*44d50*/  IADD3 R7, P3, R7, R2, RZ ;  /* 0x0000000207077210 */ /* 0x000fe20007f7e0ff */
[----:B------:R-:W-:Y:S02]  /*44d60*/  IMAD.MOV.U32 R119, RZ, RZ, R114 ;  /* 0x000000ffff777224 */ /* 0x000fe400078e0072 */
[----:B------:R-:W-:Y:S02]  /*44d70*/  STL [R1+0x14fc], R114 ;  /* 0x0014fc7201007387 */ /* 0x000fe40000100800 */
[----:B------:R-:W-:Y:S02]  /*44d80*/  IMAD.X R113, R113, 0x1, R0, P3 ;  /* 0x0000000171717824 */ /* 0x000fe400018e0600 */
[----:B------:R3:W-:Y:S04]  /*44d90*/  STL [R1+0x1508], R7 ;  /* 0x0015080701007387 */ /* 0x0007e80000100800 */
[----:B-1----:R-:W2:Y:S04]  /*44da0*/  LDL.LU R111, [R1+0x1524] ;  /* 0x00152400016f7983 */ /* 0x002ea80000300800 */
[----:B------:R1:W-:Y:S04]  /*44db0*/  STL [R1+0x1504], R113 ;  /* 0x0015047101007387 */ /* 0x0003e80000100800 */
[----:B------:R1:W-:Y:S04]  /*44dc0*/  LDGSTS.E [R5+0x1c004], desc[UR8][R118.64], P0 ;  /* 0x1c00400076057fae */ /* 0x0003e80008121848 */
[----:B------:R-:W2:Y:S01]  /*44dd0*/  LDL.LU R115, [R1+0x152c] ;  /* 0x00152c0001737983 */ /* 0x000ea20000300800 */
[----:B-1----:R-:W-:-:S03]  /*44de0*/  MOV R118, R7 ;  /* 0x0000000700767202 */ /* 0x002fc60000000f00 */
[----:B---3--:R-:W3:Y:S01]  /*44df0*/  LDL.LU R7, [R1+0x1530] ;  /* 0x0015300001077983 */ /* 0x008ee20000300800 */
[----:B------:R-:W-:-:S04]  /*44e00*/  UISETP.GT.AND UP1, UPT, UR16, 0x26, UPT ;  /* 0x000000261000788c */ /* 0x000fc8000bf24270 */
[----:B------:R-:W-:-:S04]  /*44e10*/  USEL UR12, URZ, 0x4, !UP1 ;  /* 0x000000043f0c7887 */ /* 0x000fc8000c800000 */
[----:B------:R-:W-:-:S06]  /*44e20*/  USEL UR12, UR12, URZ, !UP0 ;  /* 0x0000003f0c0c7287 */ /* 0x000fcc000c000000 */
[----:B------:R-:W-:Y:S01]  /*44e30*/  ISETP.NE.U32.AND P1, PT, RZ, UR12, PT ;  /* 0x0000000cff007c0c */ /* 0x000fe2000bf25070 */
[----:B------:R-:W-:Y:S02]  /*44e40*/  IMAD.MOV.U32 R119, RZ, RZ, R113 ;  /* 0x000000ffff777224 */ /* 0x000fe400078e0071 */
[----:B------:R-:W3:Y:S01]  /*44e50*/  LDL.LU R113, [R1+0x1538] ;  /* 0x0015380001717983 */ /* 0x000ee20000300800 */
[----:B------:R-:W-:-:S09]  /*44e60*/  UISETP.GT.AND UP1, UPT, UR16, 0x27, UPT ;  /* 0x000000271000788c */ /* 0x000fd2000bf24270 */
[----:B------:R1:W-:Y:S01]  /*44e70*/  LDGSTS.E [R5+0x10008], desc[UR8][R118.64], P1 ;  /* 0x1000800076057fae */ /* 0x0003e20008921848 */
[----:B------:R-:W-:-:S04]  /*44e80*/  USEL UR12, URZ, 0x4, !UP1 ;  /* 0x000000043f0c7887 */ /* 0x000fc8000c800000 */
[----:B------:R-:W-:Y:S01]  /*44e90*/  USEL UR12, UR12, URZ, !UP0 ;  /* 0x0000003f0c0c7287 */ /* 0x000fe2000c000000 */
[----:B------:R-:W-:-:S05]  /*44ea0*/  IADD3 R22, P0, R22, R2, RZ ;  /* 0x0000000216167210 */ /* 0x000fca0007f1e0ff */
[----:B----4-:R-:W-:Y:S01]  /*44eb0*/  IMAD.X R23, R23, 0x1, R0, P0 ;  /* 0x0000000117177824 */ /* 0x010fe200000e0600 */
[----:B------:R-:W-:Y:S01]  /*44ec0*/  STL [R1+0x1510], R22 ;  /* 0x0015101601007387 */ /* 0x000fe20000100800 */
[----:B------:R-:W-:-:S03]  /*44ed0*/  IADD3 R112, P2, R112, R2, RZ ;  /* 0x0000000270707210 */ /* 0x000fc60007f5e0ff */
[----:B------:R4:W-:Y:S02]  /*44ee0*/  STL [R1+0x150c], R23 ;  /* 0x00150c1701007387 */ /* 0x0009e40000100800 */
[----:B------:R-:W-:Y:S02]  /*44ef0*/  IMAD.X R116, R116, 0x1, R0, P2 ;  /* 0x0000000174747824 */ /* 0x000fe400010e0600 */
[----:B------:R-:W-:Y:S01]  /*44f00*/  STL [R1+0x1518], R112 ;  /* 0x0015187001007387 */ /* 0x000fe20000100800 */
[----:B-1----:R-:W-:Y:S01]  /*44f10*/  IMAD.MOV.U32 R119, RZ, RZ, R23 ;  /* 0x000000ffff777224 */ /* 0x002fe200078e0017 */
[----:B------:R-:W-:Y:S02]  /*44f20*/  MOV R118, R22 ;  /* 0x0000001600767202 */ /* 0x000fe40000000f00 */
[----:B------:R-:W3:Y:S01]  /*44f30*/  LDL.LU R114, [R1+0x1534] ;  /* 0x0015340001727983 */ /* 0x000ee20000300800 */
[----:B------:R-:W-:-:S03]  /*44f40*/  IADD3 R108, P0, R108, R2, RZ ;  /* 0x000000026c6c7210 */ /* 0x000fc60007f1e0ff */
[----:B------:R1:W-:Y:S01]  /*44f50*/  STL [R1+0x1514], R116 ;  /* 0x0015147401007387 */ /* 0x0003e20000100800 */
[----:B------:R-:W-:-:S03]  /*44f60*/  IMAD.MOV.U32 R117, RZ, RZ, R116 ;  /* 0x000000ffff757224 */ /* 0x000fc600078e0074 */
[----:B----4-:R-:W4:Y:S04]  /*44f70*/  LDL.LU R23, [R1+0x153c] ;  /* 0x00153c0001177983 */ /* 0x010f280000300800 */
[----:B------:R-:W4:Y:S01]  /*44f80*/  LDL.LU R22, [R1+0x1540] ;  /* 0x0015400001167983 */ /* 0x000f220000300800 */
[----:B-1----:R-:W-:-:S03]  /*44f90*/  IMAD.MOV.U32 R116, RZ, RZ, R112 ;  /* 0x000000ffff747224 */ /* 0x002fc600078e0070 */
[----:B------:R-:W-:Y:S04]  /*44fa0*/  LDGSTS.E [R5+0x14008], desc[UR8][R118.64], P1 ;  /* 0x1400800076057fae */ /* 0x000fe80008921848 */
[----:B------:R1:W-:Y:S04]  /*44fb0*/  LDGSTS.E [R5+0x18008], desc[UR8][R116.64], P1 ;  /* 0x1800800074057fae */ /* 0x0003e80008921848 */
[----:B------:R2:W-:Y:S01]  /*44fc0*/  STL [R1+0x1520], R108 ;  /* 0x0015206c01007387 */ /* 0x0005e20000100800 */
[----:B-1----:R-:W-:Y:S01]  /*44fd0*/  IMAD.MOV.U32 R116, RZ, RZ, R108 ;  /* 0x000000ffff747224 */ /* 0x002fe200078e006c */
[----:B--2---:R-:W-:-:S05]  /*44fe0*/  IADD3.X R109, R109, R0, RZ, P0, !PT ;  /* 0x000000006d6d7210 */ /* 0x004fca00007fe4ff */
[----:B------:R-:W-:Y:S01]  /*44ff0*/  IMAD.MOV.U32 R117, RZ, RZ, R109 ;  /* 0x000000ffff757224 */ /* 0x000fe200078e006d */
[----:B------:R1:W-:Y:S01]  /*45000*/  STL [R1+0x151c], R109 ;  /* 0x00151c6d01007387 */ /* 0x0003e20000100800 */
[----:B------:R-:W-:-:S03]  /*45010*/  ISETP.NE.U32.AND P0, PT, RZ, UR12, PT ;  /* 0x0000000cff007c0c */ /* 0x000fc6000bf05070 */
[----:B------:R-:W2:Y:S04]  /*45020*/  LDL.LU R108, [R1+0x1148] ;  /* 0x00114800016c7983 */ /* 0x000ea80000300800 */
[----:B------:R1:W-:Y:S01]  /*45030*/  LDGSTS.E [R5+0x1c008], desc[UR8][R116.64], P1 ;  /* 0x1c00800074057fae */ /* 0x0003e20008921848 */
[----:B------:R-:W-:-:S03]  /*45040*/  IADD3 R110, P1, R110, R2, RZ ;  /* 0x000000026e6e7210 */ /* 0x000fc60007f3e0ff */
[----:B-1----:R-:W2:Y:S04]  /*45050*/  LDL.LU R109, [R1+0x1144] ;  /* 0x00114400016d7983 */ /* 0x002ea80000300800 */
[----:B------:R-:W-:Y:S01]  /*45060*/  STL [R1+0x1528], R110 ;  /* 0x0015286e01007387 */ /* 0x000fe20000100800 */
[----:B------:R-:W-:Y:S02]  /*45070*/  IMAD.MOV.U32 R116, RZ, RZ, R110 ;  /* 0x000000ffff747224 */ /* 0x000fe400078e006e */
[----:B------:R-:W-:-:S04]  /*45080*/  IMAD.X R111, R111, 0x1, R0, P1 ;  /* 0x000000016f6f7824 */ /* 0x000fc800008e0600 */
[----:B------:R-:W-:Y:S01]  /*45090*/  IMAD.MOV.U32 R117, RZ, RZ, R111 ;  /* 0x000000ffff757224 */ /* 0x000fe200078e006f */
[----:B------:R1:W-:Y:S04]  /*450a0*/  STL [R1+0x1524], R111 ;  /* 0x0015246f01007387 */ /* 0x0003e80000100800 */
[----:B------:R1:W-:Y:S01]  /*450b0*/  LDGSTS.E [R5+0x1000c], desc[UR8][R116.64], P0 ;  /* 0x1000c00074057fae */ /* 0x0003e20008121848 */
[----:B---3--:R-:W-:-:S04]  /*450c0*/  IADD3 R7, P2, R7, R2, RZ ;  /* 0x0000000207077210 */ /* 0x008fc80007f5e0ff */
[----:B------:R-:W-:Y:S01]  /*450d0*/  IADD3.X R115, R115, R0, RZ, P2, !PT ;  /* 0x0000000073737210 */ /* 0x000fe200017fe4ff */
[----:B------:R3:W-:Y:S01]  /*450e0*/  STL [R1+0x1530], R7 ;  /* 0x0015300701007387 */ /* 0x0007e20000100800 */
[----:B-1----:R-:W-:-:S03]  /*450f0*/  IMAD.MOV.U32 R116, RZ, RZ, R7 ;  /* 0x000000ffff747224 */ /* 0x002fc600078e0007 */
[----:B------:R-:W2:Y:S04]  /*45100*/  LDL.LU R111, [R1+0x1150] ;  /* 0x00115000016f7983 */ /* 0x000ea80000300800 */
[----:B------:R1:W-:Y:S04]  /*45110*/  STL [R1+0x152c], R115 ;  /* 0x00152c7301007387 */ /* 0x0003e80000100800 */
[----:B------:R-:W2:Y:S04]  /*45120*/  LDL.LU R112, [R1+0x114c] ;  /* 0x00114c0001707983 */ /* 0x000ea80000300800 */
[----:B------:R-:W2:Y:S04]  /*45130*/  LDL.LU R110, [R1+0x1154] ;  /* 0x00115400016e7983 */ /* 0x000ea80000300800 */
[----:B---3--:R-:W3:Y:S01]  /*45140*/  LDL.LU R7, [R1+0x1158] ;  /* 0x0011580001077983 */ /* 0x008ee20000300800 */
[----:B------:R-:W1:Y:S01]  /*45150*/  S2R R156, SR_TID.X ;  /* 0x00000000009c7919 */ /* 0x000e620000002100 */
[----:B------:R-:W-:-:S02]  /*45160*/  IADD3 R113, P1, R113, R2, RZ ;  /* 0x0000000271717210 */ /* 0x000fc40007f3e0ff */
[----:B------:R-:W-:-:S03]  /*45170*/  MOV R117, R115 ;  /* 0x0000007300757202 */ /* 0x000fc60000000f00 */
[----:B------:R-:W-:Y:S04]  /*45180*/  STL [R1+0x1538], R113 ;  /* 0x0015387101007387 */ /* 0x000fe80000100800 */
[----:B------:R-:W-:Y:S01]  /*45190*/  LDGSTS.E [R5+0x1400c], desc[UR8][R116.64], P0 ;  /* 0x1400c00074057fae */ /* 0x000fe20008121848 */
[----:B------:R-:W-:-:S04]  /*451a0*/  UISETP.GT.AND UP1, UPT, UR16, 0x8, UPT ;  /* 0x000000081000788c */ /* 0x000fc8000bf24270 */
[----:B------:R-:W-:Y:S01]  /*451b0*/  USEL UR12, URZ, 0x4, !UP1 ;  /* 0x000000043f0c7887 */ /* 0x000fe2000c800000 */
[C---:B-1----:R-:W-:Y:S01]  /*451c0*/  IMAD.SHL.U32 R152, R156.reuse, 0x10, RZ ;  /* 0x000000109c987824 */ /* 0x042fe200078e00ff */
[----:B------:R-:W-:Y:S02]  /*451d0*/  LOP3.LUT R156, R156, 0x7f, RZ, 0xc0, !PT ;  /* 0x0000007f9c9c7812 */ /* 0x000fe400078ec0ff */
[----:B------:R-:W-:Y:S01]  /*451e0*/  USEL UR12, UR12, URZ, !UP0 ;  /* 0x0000003f0c0c7287 */ /* 0x000fe2000c000000 */
[----:B------:R-:W-:-:S04]  /*451f0*/  IMAD.X R114, R114, 0x1, R0, P1 ;  /* 0x0000000172727824 */ /* 0x000fc800008e0600 */
[----:B------:R-:W-:Y:S01]  /*45200*/  IMAD.MOV.U32 R115, RZ, RZ, R114 ;  /* 0x000000ffff737224 */ /* 0x000fe200078e0072 */
[----:B------:R1:W-:Y:S01]  /*45210*/  STL [R1+0x1534], R114 ;  /* 0x0015347201007387 */ /* 0x0003e20000100800 */
[----:B----4-:R-:W-:Y:S02]  /*45220*/  IADD3 R22, P2, R22, R2, RZ ;  /* 0x0000000216167210 */ /* 0x010fe40007f5e0ff */
[----:B-1----:R-:W-:-:S03]  /*45230*/  MOV R114, R113 ;  /* 0x0000007100727202 */ /* 0x002fc60000000f00 */
[----:B------:R-:W-:Y:S01]  /*45240*/  IMAD.X R23, R23, 0x1, R0, P2 ;  /* 0x0000000117177824 */ /* 0x000fe200010e0600 */
[----:B------:R-:W-:Y:S01]  /*45250*/  LOP3.LUT R113, R152, 0x70, RZ, 0xc0, !PT ;  /* 0x0000007098717812 */ /* 0x000fe200078ec0ff */
[----:B------:R1:W-:Y:S04]  /*45260*/  STL [R1+0x1540], R22 ;  /* 0x0015401601007387 */ /* 0x0003e80000100800 */
[----:B------:R4:W-:Y:S01]  /*45270*/  LDGSTS.E [R5+0x1800c], desc[UR8][R114.64], P0 ;  /* 0x1800c00072057fae */ /* 0x0009e20008121848 */
[----:B------:R-:W-:-:S03]  /*45280*/  LEA R113, R156, R113, 0x7 ;  /* 0x000000719c717211 */ /* 0x000fc600078e38ff */
[----:B------:R1:W-:Y:S01]  /*45290*/  STL [R1+0x153c], R23 ;  /* 0x00153c1701007387 */ /* 0x0003e20000100800 */
[----:B------:R-:W-:Y:S01]  /*452a0*/  LOP3.LUT R113, R113, 0x20, RZ, 0x3c, !PT ;  /* 0x0000002071717812 */ /* 0x000fe200078e3cff */
[----:B----4-:R-:W-:Y:S02]  /*452b0*/  IMAD.MOV.U32 R114, RZ, RZ, R22 ;  /* 0x000000ffff727224 */ /* 0x010fe400078e0016 */
[----:B------:R-:W-:Y:S01]  /*452c0*/  IMAD.MOV.U32 R115, RZ, RZ, R23 ;  /* 0x000000ffff737224 */ /* 0x000fe200078e0017 */
[----:B-1----:R-:W4:Y:S04]  /*452d0*/  LDL.LU R22, [R1+0x1160] ;  /* 0x0011600001167983 */ /* 0x002f280000300800 */
[----:B------:R1:W-:Y:S01]  /*452e0*/  LDGSTS.E [R5+0x1c00c], desc[UR8][R114.64], P0 ;  /* 0x1c00c00072057fae */ /* 0x0003e20008121848 */
[----:B------:R-:W-:-:S03]  /*452f0*/  ISETP.NE.U32.AND P0, PT, RZ, UR12, PT ;  /* 0x0000000cff007c0c */ /* 0x000fc6000bf05070 */
[----:B------:R-:W4:Y:S01]  /*45300*/  LDL.LU R114, [R1+0x115c] ;  /* 0x00115c0001727983 */ /* 0x000f220000300800 */
[----:B-1----:R-:W-:-:S03]  /*45310*/  VIADD R5, R113, UR17 ;  /* 0x0000001171057c36 */ /* 0x002fc60008000000 */
[----:B------:R-:W4:Y:S04]  /*45320*/  LDL.LU R23, [R1+0x1168] ;  /* 0x0011680001177983 */ /* 0x000f280000300800 */
[----:B------:R-:W4:Y:S01]  /*45330*/  LDL.LU R113, [R1+0x1164] ;  /* 0x0011640001717983 */ /* 0x000f220000300800 */
[----:B--2---:R-:W-:-:S05]  /*45340*/  IADD3 R108, P1, R108, R2, RZ ;  /* 0x000000026c6c7210 */ /* 0x004fca0007f3e0ff */
[----:B------:R-:W-:Y:S01]  /*45350*/  IMAD.X R109, R109, 0x1, R0, P1 ;  /* 0x000000016d6d7824 */ /* 0x000fe200008e0600 */
[----:B------:R-:W-:Y:S01]  /*45360*/  STL [R1+0x1148], R108 ;  /* 0x0011486c01007387 */ /* 0x000fe20000100800 */
[----:B------:R-:W-:-:S03]  /*45370*/  IMAD.MOV.U32 R116, RZ, RZ, R108 ;  /* 0x000000ffff747224 */ /* 0x000fc600078e006c */
[----:B------:R1:W-:Y:S01]  /*45380*/  STL [R1+0x1144], R109 ;  /* 0x0011446d01007387 */ /* 0x0003e20000100800 */
[----:B------:R-:W-:-:S05]  /*45390*/  MOV R117, R109 ;  /* 0x0000006d00757202 */ /* 0x000fca0000000f00 */
[----:B------:R2:W-:Y:S04]  /*453a0*/  LDGSTS.E [R5], desc[UR8][R116.64], P0 ;  /* 0x0000000074057fae */ /* 0x0005e80008121848 */
[----:B-1----:R-:W4:Y:S04]  /*453b0*/  LDL.LU R109, [R1+0x116c] ;  /* 0x00116c00016d7983 */ /* 0x002f280000300800 */
[----:B------:R-:W4:Y:S01]  /*453c0*/  LDL.LU R108, [R1+0x1170] ;  /* 0x00117000016c7983 */ /* 0x000f220000300800 */
[----:B------:R-:W-:-:S05]  /*453d0*/  IADD3 R111, P1, R111, R2, RZ ;  /* 0x000000026f6f7210 */ /* 0x000fca0007f3e0ff */
[----:B------:R-:W-:Y:S01]  /*453e0*/  IMAD.X R112, R112, 0x1, R0, P1 ;  /* 0x0000000170707824 */ /* 0x000fe200008e0600 */
[----:B------:R1:W-:Y:S01]  /*453f0*/  STL [R1+0x1150], R111 ;  /* 0x0011506f01007387 */ /* 0x0003e20000100800 */
[----:B---3--:R-:W-:-:S03]  /*45400*/  IADD3 R7, P2, R7, R2, RZ ;  /* 0x0000000207077210 */ /* 0x008fc60007f5e0ff */
[----:B------:R-:W-:Y:S02]  /*45410*/  STL [R1+0x114c], R112 ;  /* 0x00114c7001007387 */ /* 0x000fe40000100800 */
[----:B------:R-:W-:Y:S02]  /*45420*/  IMAD.X R110, R110, 0x1, R0, P2 ;  /* 0x000000016e6e7824 */ /* 0x000fe400010e0600 */
[----:B------:R-:W-:Y:S01]  /*45430*/  STL [R1+0x1158], R7 ;  /* 0x0011580701007387 */ /* 0x000fe20000100800 */
[----:B--2---:R-:W-:Y:S01]  /*45440*/  IMAD.MOV.U32 R116, RZ, RZ, R111 ;  /* 0x000000ffff747224 */ /* 0x004fe200078e006f */
[----:B------:R-:W-:Y:S01]  /*45450*/  MOV R117, R112 ;  /* 0x0000007000757202 */ /* 0x000fe20000000f00 */
[----:B-1----:R-:W-:Y:S01]  /*45460*/  IMAD.MOV.U32 R111, RZ, RZ, R110 ;  /* 0x000000ffff6f7224 */ /* 0x002fe200078e006e */
[----:B------:R1:W-:Y:S04]  /*45470*/  STL [R1+0x1154], R110 ;  /* 0x0011546e01007387 */ /* 0x0003e80000100800 */
[----:B------:R-:W2:Y:S04]  /*45480*/  LDL.LU R115, [R1+0x1178] ;  /* 0x0011780001737983 */ /* 0x000ea80000300800 */
[----:B------:R-:W-:Y:S01]  /*45490*/  LDGSTS.E [R5+0x4000], desc[UR8][R116.64], P0 ;  /* 0x0400000074057fae */ /* 0x000fe20008121848 */
[----:B-1----:R-:W-:-:S05]  /*454a0*/  IMAD.MOV.U32 R110, RZ, RZ, R7 ;  /* 0x000000ffff6e7224 */ /* 0x002fca00078e0007 */
[----:B------:R-:W-:Y:S04]  /*454b0*/  LDGSTS.E [R5+0x8000], desc[UR8][R110.64], P0 ;  /* 0x080000006e057fae */ /* 0x000fe80008121848 */
[----:B------:R-:W3:Y:S04]  /*454c0*/  LDL.LU R116, [R1+0x1174] ;  /* 0x0011740001747983 */ /* 0x000ee80000300800 */
[----:B------:R-:W3:Y:S04]  /*454d0*/  LDL.LU R111, [R1+0x117c] ;  /* 0x00117c00016f7983 */ /* 0x000ee80000300800 */
[----:B------:R-:W3:Y:S04]  /*454e0*/  LDL.LU R110, [R1+0x1180] ;  /* 0x00118000016e7983 */ /* 0x000ee80000300800 */
[----:B------:R-:W3:Y:S04]  /*454f0*/  LDL.LU R112, [R1+0x1184] ;  /* 0x0011840001707983 */ /* 0x000ee80000300800 */
[----:B------:R-:W3:Y:S01]  /*45500*/  LDL.LU R7, [R1+0x1188] ;  /* 0x0011880001077983 */ /* 0x000ee20000300800 */
[----:B------:R-:W-:-:S04]  /*45510*/  UISETP.GT.AND UP1, UPT, UR16, 0x9, UPT ;  /* 0x000000091000788c */ /* 0x000fc8000bf24270 */
[----:B------:R-:W-:-:S04]  /*45520*/  USEL UR12, URZ, 0x4, !UP1 ;  /* 0x000000043f0c7887 */ /* 0x000fc8000c800000 */
[----:B------:R-:W-:Y:S01]  /*45530*/  USEL UR12, UR12, URZ, !UP0 ;  /* 0x0000003f0c0c7287 */ /* 0x000fe2000c000000 */
[----:B----4-:R-:W-:-:S04]  /*45540*/  IADD3 R22, P1, R22, R2, RZ ;  /* 0x0000000216167210 */ /* 0x010fc80007f3e0ff */
[----:B------:R-:W-:Y:S01]  /*45550*/  MOV R118, R22 ;  /* 0x0000001600767202 */ /* 0x000fe20000000f00 */
[----:B------:R-:W-:-:S04]  /*45560*/  IMAD.X R114, R114, 0x1, R0, P1 ;  /* 0x0000000172727824 */ /* 0x000fc800008e0600 */
[----:B------:R-:W-:Y:S01]  /*45570*/  IMAD.MOV.U32 R119, RZ, RZ, R114 ;  /* 0x000000ffff777224 */ /* 0x000fe200078e0072 */
[----:B------:R-:W-:Y:S01]  /*45580*/  IADD3 R23, P1, R23, R2, RZ ;  /* 0x0000000217177210 */ /* 0x000fe20007f3e0ff */
[----:B------:R1:W-:Y:S04]  /*45590*/  STL [R1+0x1160], R22 ;  /* 0x0011601601007387 */ /* 0x0003e80000100800 */
[----:B------:R4:W-:Y:S01]  /*455a0*/  LDGSTS.E [R5+0xc000], desc[UR8][R118.64], P0 ;  /* 0x0c00000076057fae */ /* 0x0009e20008121848 */
[----:B------:R-:W-:Y:S01]  /*455b0*/  ISETP.NE.U32.AND P0, PT, RZ, UR12, PT ;  /* 0x0000000cff007c0c */ /* 0x000fe2000bf05070 */
[----:B------:R-:W-:Y:S02]  /*455c0*/  IMAD.X R113, R113, 0x1, R0, P1 ;  /* 0x0000000171717824 */ /* 0x000fe400008e0600 */
[----:B------:R4:W-:Y:S04]  /*455d0*/  STL [R1+0x115c], R114 ;  /* 0x00115c7201007387 */ /* 0x0009e80000100800 */
[----:B-1----:R-:W3:Y:S04]  /*455e0*/  LDL.LU R22, [R1+0x1190] ;  /* 0x0011900001167983 */ /* 0x002ee80000300800 */
[----:B------:R-:W-:Y:S01]  /*455f0*/  STL [R1+0x1168], R23 ;  /* 0x0011681701007387 */ /* 0x000fe20000100800 */
[----:B----4-:R-:W-:Y:S01]  /*45600*/  MOV R118, R23 ;  /* 0x0000001700767202 */ /* 0x010fe20000000f00 */
[----:B------:R-:W-:-:S02]  /*45610*/  IMAD.MOV.U32 R119, RZ, RZ, R113 ;  /* 0x000000ffff777224 */ /* 0x000fc400078e0071 */
[----:B------:R1:W-:Y:S04]  /*45620*/  STL [R1+0x1164], R113 ;  /* 0x0011647101007387 */ /* 0x0003e80000100800 */
[----:B------:R-:W-:Y:S01]  /*45630*/  LDGSTS.E [R5+0x4], desc[UR8][R118.64], P0 ;  /* 0x0000400076057fae */ /* 0x000fe20008121848 */
[----:B------:R-:W-:-:S05]  /*45640*/  IADD3 R108, P2, R108, R2, RZ ;  /* 0x000000026c6c7210 */ /* 0x000fca0007f5e0ff */
        /* <DEDUP_REMOVED lines=9> */
[----:B--2---:R-:W-:-:S05]  /*456e0*/  IADD3 R115, P1, R115, R2, RZ ;  /* 0x0000000273737210 */ /* 0x004fca0007f3e0ff */
[----:B------:R-:W-:Y:S01]  /*456f0*/  STL [R1+0x1178], R115 ;  /* 0x0011787301007387 */ /* 0x000fe20000100800 */
[----:B---3--:R-:W-:-:S04]  /*45700*/  IMAD.X R116, R116, 0x1, R0, P1 ;  /* 0x0000000174747824 */ /* 0x008fc800008e0600 */
[----:B------:R-:W-:Y:S01]  /*45710*/  IMAD.MOV.U32 R117, RZ, RZ, R116 ;  /* 0x000000ffff757224 */ /* 0x000fe200078e0074 */
[----:B------:R1:W-:Y:S01]  /*45720*/  STL [R1+0x1174], R116 ;  /* 0x0011747401007387 */ /* 0x0003e20000100800 */
[----:B------:R-:W-:Y:S02]  /*45730*/  IADD3 R110, P2, R110, R2, RZ ;  /* 0x000000026e6e7210 */ /* 0x000fe40007f5e0ff */
[----:B-1----:R-:W-:-:S03]  /*45740*/  MOV R116, R115 ;  /* 0x0000007300747202 */ /* 0x002fc60000000f00 */
[--C-:B------:R-:W-:Y:S01]  /*45750*/  IMAD.X R111, R111, 0x1, R0.reuse, P2 ;  /* 0x000000016f6f7824 */ /* 0x100fe200010e0600 */
[----:B------:R-:W-:Y:S01]  /*45760*/  IADD3 R7, P3, R7, R2, RZ ;  /* 0x0000000207077210 */ /* 0x000fe20007f7e0ff */
[----:B------:R1:W-:Y:S04]  /*45770*/  LDGSTS.E [R5+0x8004], desc[UR8][R116.64], P0 ;  /* 0x0800400074057fae */ /* 0x0003e80008121848 */
[----:B------:R-:W-:Y:S01]  /*45780*/  IMAD.X R112, R112, 0x1, R0, P3 ;  /* 0x0000000170707824 */ /* 0x000fe200018e0600 */
[----:B------:R2:W-:Y:S04]  /*45790*/  STL [R1+0x1180], R110 ;  /* 0x0011806e01007387 */ /* 0x0005e80000100800 */
[----:B------:R3:W-:Y:S01]  /*457a0*/  STL [R1+0x117c], R111 ;  /* 0x00117c6f01007387 */ /* 0x0007e20000100800 */
[----:B-1----:R-:W-:Y:S01]  /*457b0*/  IMAD.MOV.U32 R116, RZ, RZ, R110 ;  /* 0x000000ffff747224 */ /* 0x002fe200078e006e */
[----:B------:R-:W-:-:S02]  /*457c0*/  MOV R117, R111 ;  /* 0x0000006f00757202 */ /* 0x000fc40000000f00 */
[----:B------:R-:W-:Y:S04]  /*457d0*/  STL [R1+0x1188], R7 ;  /* 0x0011880701007387 */ /* 0x000fe80000100800 */
[----:B--2---:R-:W2:Y:S04]  /*457e0*/  LDL.LU R110, [R1+0x11a8] ;  /* 0x0011a800016e7983 */ /* 0x004ea80000300800 */
[----:B------:R1:W-:Y:S04]  /*457f0*/  STL [R1+0x1184], R112 ;  /* 0x0011847001007387 */ /* 0x0003e80000100800 */
[----:B------:R1:W-:Y:S04]  /*45800*/  LDGSTS.E [R5+0xc004], desc[UR8][R116.64], P0 ;  /* 0x0c00400074057fae */ /* 0x0003e80008121848 */
[----:B---3--:R-:W3:Y:S01]  /*45810*/  LDL.LU R111, [R1+0x11a4] ;  /* 0x0011a400016f7983 */ /* 0x008ee20000300800 */
[----:B-1----:R-:W-:-:S02]  /*45820*/  IMAD.MOV.U32 R117, RZ, RZ, R112 ;  /* 0x000000ffff757224 */ /* 0x002fc400078e0070 */
[----:B------:R-:W-:Y:S01]  /*45830*/  IMAD.MOV.U32 R116, RZ, RZ, R7 ;  /* 0x000000ffff747224 */ /* 0x000fe200078e0007 */
[----:B------:R-:W3:Y:S04]  /*45840*/  LDL.LU R112, [R1+0x11ac] ;  /* 0x0011ac0001707983 */ /* 0x000ee80000300800 */
[----:B------:R-:W3:Y:S01]  /*45850*/  LDL.LU R7, [R1+0x11b0] ;  /* 0x0011b00001077983 */ /* 0x000ee20000300800 */
[----:B------:R-:W-:-:S04]  /*45860*/  UISETP.GT.AND UP1, UPT, UR16, 0xa, UPT ;  /* 0x0000000a1000788c */ /* 0x000fc8000bf24270 */
[----:B------:R-:W-:-:S04]  /*45870*/  USEL UR12, URZ, 0x4, !UP1 ;  /* 0x000000043f0c7887 */ /* 0x000fc8000c800000 */
[----:B------:R-:W-:-:S06]  /*45880*/  USEL UR12, UR12, URZ, !UP0 ;  /* 0x0000003f0c0c7287 */ /* 0x000fcc000c000000 */
[----:B------:R-:W-:Y:S01]  /*45890*/  ISETP.NE.U32.AND P1, PT, RZ, UR12, PT ;  /* 0x0000000cff007c0c */ /* 0x000fe2000bf25070 */
[----:B------:R-:W-:-:S12]  /*458a0*/  UISETP.GT.AND UP1, UPT, UR16, 0xb, UPT ;  /* 0x0000000b1000788c */ /* 0x000fd8000bf24270 */
[----:B------:R-:W-:Y:S01]  /*458b0*/  LDGSTS.E [R5+0x8], desc[UR8][R116.64], P1 ;  /* 0x0000800074057fae */ /* 0x000fe20008921848 */
[----:B------:R-:W-:-:S04]  /*458c0*/  USEL UR12, URZ, 0x4, !UP1 ;  /* 0x000000043f0c7887 */ /* 0x000fc8000c800000 */
[----:B------:R-:W-:Y:S01]  /*458d0*/  USEL UR12, UR12, URZ, !UP0 ;  /* 0x0000003f0c0c7287 */ /* 0x000fe2000c000000 */
[----:B------:R-:W-:-:S05]  /*458e0*/  IADD3 R22, P0, R22, R2, RZ ;  /* 0x0000000216167210 */ /* 0x000fca0007f1e0ff */
[----:B------:R-:W-:Y:S01]  /*458f0*/  STL [R1+0x1190], R22 ;  /* 0x0011901601007387 */ /* 0x000fe20000100800 */
[----:B----4-:R-:W-:-:S04]  /*45900*/  IMAD.X R114, R114, 0x1, R0, P0 ;  /* 0x0000000172727824 */ /* 0x010fc800000e0600 */
[----:B------:R-:W-:Y:S01]  /*45910*/  IMAD.MOV.U32 R115, RZ, RZ, R114 ;  /* 0x000000ffff737224 */ /* 0x000fe200078e0072 */
[----:B------:R1:W-:Y:S01]  /*45920*/  STL [R1+0x118c], R114 ;  /* 0x00118c7201007387 */ /* 0x0003e20000100800 */
[----:B------:R-:W-:Y:S01]  /*45930*/  IADD3 R23, P2, R23, R2, RZ ;  /* 0x0000000217177210 */ /* 0x000fe20007f5e0ff */
[----:B-1----:R-:W-:-:S03]  /*45940*/  IMAD.MOV.U32 R114, RZ, RZ, R22 ;  /* 0x000000ffff727224 */ /* 0x002fc600078e0016 */
[----:B------:R-:W-:Y:S01]  /*45950*/  IADD3.X R113, R113, R0, RZ, P2, !PT ;  /* 0x0000000071717210 */ /* 0x000fe200017fe4ff */
[----:B------:R-:W-:Y:S04]  /*45960*/  STL [R1+0x1198], R23 ;  /* 0x0011981701007387 */ /* 0x000fe80000100800 */
[----:B------:R1:W-:Y:S04]  /*45970*/  STL [R1+0x1194], R113 ;  /* 0x0011947101007387 */ /* 0x0003e80000100800 */
[----:B------:R4:W-:Y:S04]  /*45980*/  LDGSTS.E [R5+0x4008], desc[UR8][R114.64], P1 ;  /* 0x0400800072057fae */ /* 0x0009e80008921848 */
[----:B------:R-:W3:Y:S01]  /*45990*/  LDL.LU R22, [R1+0x11b8] ;  /* 0x0011b80001167983 */ /* 0x000ee20000300800 */
[----:B------:R-:W-:-:S05]  /*459a0*/  IADD3 R108, P0, R108, R2, RZ ;  /* 0x000000026c6c7210 */ /* 0x000fca0007f1e0ff */
[----:B------:R-:W-:Y:S01]  /*459b0*/  IMAD.X R109, R109, 0x1, R0, P0 ;  /* 0x000000016d6d7824 */ /* 0x000fe200000e0600 */
[----:B----4-:R-:W-:Y:S01]  /*459c0*/  MOV R115, R113 ;  /* 0x0000007100737202 */ /* 0x010fe20000000f00 */
[----:B------:R-:W-:Y:S01]  /*459d0*/  IMAD.MOV.U32 R114, RZ, RZ, R23 ;  /* 0x000000ffff727224 */ /* 0x000fe200078e0017 */
[----:B-1----:R-:W4:Y:S01]  /*459e0*/  LDL.LU R113, [R1+0x11b4] ;  /* 0x0011b40001717983 */ /* 0x002f220000300800 */
[----:B------:R-:W-:-:S03]  /*459f0*/  IMAD.MOV.U32 R118, RZ, RZ, R108 ;  /* 0x000000ffff767224 */ /* 0x000fc600078e006c */
[----:B------:R-:W4:Y:S04]  /*45a00*/  LDL.LU R23, [R1+0x11c0] ;  /* 0x0011c00001177983 */ /* 0x000f280000300800 */
[----:B------:R1:W-:Y:S04]  /*45a10*/  STL [R1+0x11a0], R108 ;  /* 0x0011a06c01007387 */ /* 0x0003e80000100800 */
[----:B------:R1:W-:Y:S04]  /*45a20*/  STL [R1+0x119c], R109 ;  /* 0x00119c6d01007387 */ /* 0x0003e80000100800 */
[----:B------:R-:W-:Y:S04]  /*45a30*/  LDGSTS.E [R5+0x8008], desc[UR8][R114.64], P1 ;  /* 0x0800800072057fae */ /* 0x000fe80008921848 */
[----:B-1----:R-:W4:Y:S04]  /*45a40*/  LDL.LU R108, [R1+0x11bc] ;  /* 0x0011bc00016c7983 */ /* 0x002f280000300800 */
[----:B------:R-:W4:Y:S04]  /*45a50*/  LDL.LU R116, [R1+0x1544] ;  /* 0x0015440001747983 */ /* 0x000f280000300800 */
[----:B------:R-:W4:Y:S01]  /*45a60*/  LDL.LU R115, [R1+0x1548] ;  /* 0x0015480001737983 */ /* 0x000f220000300800 */
[----:B------:R-:W-:Y:S01]  /*45a70*/  IMAD.MOV.U32 R119, RZ, RZ, R109 ;  /* 0x000000ffff777224 */ /* 0x000fe200078e006d */
[----:B------:R-:W-:-:S02]  /*45a80*/  ISETP.NE.U32.AND P0, PT, RZ, UR12, PT ;  /* 0x0000000cff007c0c */ /* 0x000fc4000bf05070 */
[----:B------:R-:W4:Y:S04]  /*45a90*/  LDL.LU R109, [R1+0x1550] ;  /* 0x00155000016d7983 */ /* 0x000f280000300800 */
[----:B------:R1:W-:Y:S01]  /*45aa0*/  LDGSTS.E [R5+0xc008], desc[UR8][R118.64], P1 ;  /* 0x0c00800076057fae */ /* 0x0003e20008921848 */
[----:B--2---:R-:W-:-:S05]  /*45ab0*/  IADD3 R110, P1, R110, R2, RZ ;  /* 0x000000026e6e7210 */ /* 0x004fca0007f3e0ff */
[----:B------:R-:W-:Y:S01]  /*45ac0*/  STL [R1+0x11a8], R110 ;  /* 0x0011a86e01007387 */ /* 0x000fe20000100800 */
[----:B---3--:R-:W-:Y:S01]  /*45ad0*/  IADD3.X R111, R111, R0, RZ, P1, !PT ;  /* 0x000000006f6f7210 */ /* 0x008fe20000ffe4ff */
[----:B-1----:R-:W-:-:S04]  /*45ae0*/  IMAD.MOV.U32 R118, RZ, RZ, R110 ;  /* 0x000000ffff767224 */ /* 0x002fc800078e006e */
[----:B------:R1:W-:Y:S01]  /*45af0*/  STL [R1+0x11a4], R111 ;  /* 0x0011a46f01007387 */ /* 0x0003e20000100800 */
[----:B------:R-:W-:-:S05]  /*45b00*/  IMAD.MOV.U32 R119, RZ, RZ, R111 ;  /* 0x000000ffff777224 */ /* 0x000fca00078e006f */
[----:B------:R2:W-:Y:S01]  /*45b10*/  LDGSTS.E [R5+0xc], desc[UR8][R118.64], P0 ;  /* 0x0000c00076057fae */ /* 0x0005e20008121848 */
[----:B------:R-:W-:-:S05]  /*45b20*/  IADD3 R7, P2, R7, R2, RZ ;  /* 0x0000000207077210 */ /* 0x000fca0007f5e0ff */
[----:B------:R-:W-:Y:S01]  /*45b30*/  IMAD.X R112, R112, 0x1, R0, P2 ;  /* 0x0000000170707824 */ /* 0x000fe200010e0600 */
[----:B------:R-:W-:Y:S04]  /*45b40*/  STL [R1+0x11b0], R7 ;  /* 0x0011b00701007387 */ /* 0x000fe80000100800 */
[----:B------:R-:W3:Y:S04]  /*45b50*/  LDL.LU R114, [R1+0x154c] ;  /* 0x00154c0001727983 */ /* 0x000ee80000300800 */
[----:B------:R2:W-:Y:S04]  /*45b60*/  STL [R1+0x11ac], R112 ;  /* 0x0011ac7001007387 */ /* 0x0005e80000100800 */
[----:B-1----:R-:W3:Y:S01]  /*45b70*/  LDL.LU R111, [R1+0x1554] ;  /* 0x00155400016f7983 */ /* 0x002ee20000300800 */
[----:B--2---:R-:W-:-:S03]  /*45b80*/  IMAD.MOV.U32 R119, RZ, RZ, R112 ;  /* 0x000000ffff777224 */ /* 0x004fc600078e0070 */
[----:B------:R-:W2:Y:S01]  /*45b90*/  LDL.LU R110, [R1+0x1558] ;  /* 0x00155800016e7983 */ /* 0x000ea20000300800 */
[----:B------:R-:W-:-:S03]  /*45ba0*/  MOV R118, R7 ;  /* 0x0000000700767202 */ /* 0x000fc60000000f00 */
[----:B------:R-:W2:Y:S04]  /*45bb0*/  LDL.LU R112, [R1+0x155c] ;  /* 0x00155c0001707983 */ /* 0x000ea80000300800 */
[----:B------:R-:W2:Y:S04]  /*45bc0*/  LDL.LU R7, [R1+0x1560] ;  /* 0x0015600001077983 */ /* 0x000ea80000300800 */
[----:B------:R1:W-:Y:S01]  /*45bd0*/  LDGSTS.E [R5+0x400c], desc[UR8][R118.64], P0 ;  /* 0x0400c00076057fae */ /* 0x0003e20008121848 */
[----:B------:R-:W-:-:S04]  /*45be0*/  UISETP.GT.AND UP1, UPT, UR16, 0x28, UPT ;  /* 0x000000281000788c */ /* 0x000fc8000bf24270 */
[----:B------:R-:W-:-:S04]  /*45bf0*/  USEL UR12, URZ, 0x4, !UP1 ;  /* 0x000000043f0c7887 */ /* 0x000fc8000c800000 */
[----:B------:R-:W-:Y:S01]  /*45c00*/  USEL UR12, UR12, URZ, !UP0 ;  /* 0x0000003f0c0c7287 */ /* 0x000fe2000c000000 */
[----:B------:R-:W-:-:S05]  /*45c10*/  IADD3 R22, P1, R22, R2, RZ ;  /* 0x0000000216167210 */ /* 0x000fca0007f3e0ff */
[----:B-1----:R-:W-:Y:S02]  /*45c20*/  IMAD.MOV.U32 R118, RZ, RZ, R22 ;  /* 0x000000ffff767224 */ /* 0x002fe400078e0016 */
[--C-:B----4-:R-:W-:Y:S01]  /*45c30*/  IMAD.X R113, R113, 0x1, R0.reuse, P1 ;  /* 0x0000000171717824 */ /* 0x110fe200008e0600 */
[----:B------:R-:W-:Y:S01]  /*45c40*/  IADD3 R23, P2, R23, R2, RZ ;  /* 0x0000000217177210 */ /* 0x000fe20007f5e0ff */
[----:B------:R1:W-:Y:S03]  /*45c50*/  STL [R1+0x11b8], R22 ;  /* 0x0011b81601007387 */ /* 0x0003e60000100800 */
[----:B------:R-:W-:Y:S01]  /*45c60*/  MOV R119, R113 ;  /* 0x0000007100777202 */ /* 0x000fe20000000f00 */
[----:B------:R-:W-:Y:S04]  /*45c70*/  STL [R1+0x11b4], R113 ;  /* 0x0011b47101007387 */ /* 0x000fe80000100800 */
[----:B------:R4:W-:Y:S04]  /*45c80*/  LDGSTS.E [R5+0x800c], desc[UR8][R118.64], P0 ;  /* 0x0800c00076057fae */ /* 0x0009e80008121848 */
[----:B-1----:R-:W2:Y:S01]  /*45c90*/  LDL.LU R22, [R1+0x1568] ;  /* 0x0015680001167983 */ /* 0x002ea20000300800 */
[----:B------:R-:W-:-:S03]  /*45ca0*/  IMAD.X R108, R108, 0x1, R0, P2 ;  /* 0x000000016c6c7824 */ /* 0x000fc600010e0600 */
[----:B------:R1:W-:Y:S01]  /*45cb0*/  STL [R1+0x11c0], R23 ;  /* 0x0011c01701007387 */ /* 0x0003e20000100800 */
[----:B------:R-:W-:-:S03]  /*45cc0*/  IADD3 R115, P3, R115, R2, RZ ;  /* 0x0000000273737210 */ /* 0x000fc60007f7e0ff */
[----:B------:R1:W-:Y:S01]  /*45cd0*/  STL [R1+0x11bc], R108 ;  /* 0x0011bc6c01007387 */ /* 0x0003e20000100800 */
[----:B----4-:R-:W-:Y:S02]  /*45ce0*/  IMAD.MOV.U32 R118, RZ, RZ, R23 ;  /* 0x000000ffff767224 */ /* 0x010fe400078e0017 */
[----:B------:R-:W-:Y:S01]  /*45cf0*/  IMAD.X R116, R116, 0x1, R0, P3 ;  /* 0x0000000174747824 */ /* 0x000fe200018e0600 */
[----:B------:R-:W-:Y:S01]  /*45d00*/  STL [R1+0x1548], R115 ;  /* 0x0015487301007387 */ /* 0x000fe20000100800 */
[----:B------:R-:W-:-:S03]  /*45d10*/  MOV R119, R108 ;  /* 0x0000006c00777202 */ /* 0x000fc60000000f00 */
[----:B-1----:R-:W4:Y:S04]  /*45d20*/  LDL.LU R23, [R1+0x1564] ;  /* 0x0015640001177983 */ /* 0x002f280000300800 */
[----:B------:R1:W-:Y:S04]  /*45d30*/  STL [R1+0x1544], R116 ;  /* 0x0015447401007387 */ /* 0x0003e80000100800 */
[----:B------:R-:W4:Y:S04]  /*45d40*/  LDL.LU R113, [R1+0x156c] ;  /* 0x00156c0001717983 */ /* 0x000f280000300800 */
[----:B------:R-:W4:Y:S01]  /*45d50*/  LDL.LU R108, [R1+0x1570] ;  /* 0x00157000016c7983 */ /* 0x000f220000300800 */
[----:B------:R-:W-:-:S03]  /*45d60*/  ISETP.NE.U32.AND P1, PT, RZ, UR12, PT ;  /* 0x0000000cff007c0c */ /* 0x000fc6000bf25070 */
[----:B------:R-:W-:Y:S01]  /*45d70*/  LDGSTS.E [R5+0xc00c], desc[UR8][R118.64], P0 ;  /* 0x0c00c00076057fae */ /* 0x000fe20008121848 */
[----:B------:R-:W-:Y:S01]  /*45d80*/  IADD3 R109, P0, R109, R2, RZ ;  /* 0x000000026d6d7210 */ /* 0x000fe20007f1e0ff */
[----:B------:R-:W-:Y:S02]  /*45d90*/  IMAD.MOV.U32 R117, RZ, RZ, R116 ;  /* 0x000000ffff757224 */ /* 0x000fe400078e0074 */
[----:B-1----:R-:W-:Y:S02]  /*45da0*/  IMAD.MOV.U32 R116, RZ, RZ, R115 ;  /* 0x000000ffff747224 */ /* 0x002fe400078e0073 */
[----:B------:R-:W-:Y:S04]  /*45db0*/  STL [R1+0x1550], R109 ;  /* 0x0015506d01007387 */ /* 0x000fe80000100800 */
[----:B------:R1:W-:Y:S01]  /*45dc0*/  LDGSTS.E [R5+0x10000], desc[UR8][R116.64], P1 ;  /* 0x1000000074057fae */ /* 0x0003e20008921848 */
[----:B---3--:R-:W-:-:S04]  /*45dd0*/  IMAD.X R114, R114, 0x1, R0, P0 ;  /* 0x0000000172727824 */ /* 0x008fc800000e0600 */
[----:B------:R-:W-:Y:S01]  /*45de0*/  IMAD.MOV.U32 R115, RZ, RZ, R114 ;  /* 0x000000ffff737224 */ /* 0x000fe200078e0072 */
[----:B------:R3:W-:Y:S01]  /*45df0*/  STL [R1+0x154c], R114 ;  /* 0x00154c7201007387 */ /* 0x0007e20000100800 */
[----:B--2---:R-:W-:Y:S01]  /*45e00*/  IADD3 R110, P2, R110, R2, RZ ;  /* 0x000000026e6e7210 */ /* 0x004fe20007f5e0ff */
[----:B---3--:R-:W-:-:S03]  /*45e10*/  IMAD.MOV.U32 R114, RZ, RZ, R109 ;  /* 0x000000ffff727224 */ /* 0x008fc600078e006d */
[----:B------:R-:W-:Y:S01]  /*45e20*/  IADD3.X R111, R111, R0, RZ, P2, !PT ;  /* 0x000000006f6f7210 */ /* 0x000fe200017fe4ff */
[----:B------:R2:W-:Y:S01]  /*45e30*/  STL [R1+0x1558], R110 ;  /* 0x0015586e01007387 */ /* 0x0005e20000100800 */
[----:B------:R-:W-:-:S03]  /*45e40*/  IADD3 R7, P0, R7, R2, RZ ;  /* 0x0000000207077210 */ /* 0x000fc60007f1e0ff */
[----:B------:R-:W3:Y:S04]  /*45e50*/  LDL.LU R109, [R1+0x1578] ;  /* 0x00157800016d7983 */ /* 0x000ee80000300800 */
[----:B------:R2:W-:Y:S01]  /*45e60*/  LDGSTS.E [R5+0x14000], desc[UR8][R114.64], P1 ;  /* 0x1400000072057fae */ /* 0x0005e20008921848 */
[----:B------:R-:W-:-:S03]  /*45e70*/  IMAD.X R112, R112, 0x1, R0, P0 ;  /* 0x0000000170707824 */ /* 0x000fc600000e0600 */
[----:B------:R2:W-:Y:S01]  /*45e80*/  STL [R1+0x1554], R111 ;  /* 0x0015546f01007387 */ /* 0x0005e20000100800 */
[----:B-1----:R-:W-:Y:S02]  /*45e90*/  IMAD.MOV.U32 R117, RZ, RZ, R112 ;  /* 0x000000ffff757224 */ /* 0x002fe400078e0070 */
[----:B--2---:R-:W-:Y:S01]  /*45ea0*/  IMAD.MOV.U32 R114, RZ, RZ, R110 ;  /* 0x000000ffff727224 */ /* 0x004fe200078e006e */
[----:B------:R-:W-:Y:S01]  /*45eb0*/  MOV R115, R111 ;  /* 0x0000006f00737202 */ /* 0x000fe20000000f00 */
[----:B------:R-:W2:Y:S04]  /*45ec0*/  LDL.LU R110, [R1+0x1574] ;  /* 0x00157400016e7983 */ /* 0x000ea80000300800 */
[----:B------:R-:W2:Y:S01]  /*45ed0*/  LDL.LU R111, [R1+0x1580] ;  /* 0x00158000016f7983 */ /* 0x000ea20000300800 */
[----:B------:R-:W-:-:S03]  /*45ee0*/  IMAD.MOV.U32 R116, RZ, RZ, R7 ;  /* 0x000000ffff747224 */ /* 0x000fc600078e0007 */
[----:B------:R-:W-:Y:S04]  /*45ef0*/  STL [R1+0x1560], R7 ;  /* 0x0015600701007387 */ /* 0x000fe80000100800 */
[----:B------:R-:W-:Y:S04]  /*45f00*/  LDGSTS.E [R5+0x18000], desc[UR8][R114.64], P1 ;  /* 0x1800000072057fae */ /* 0x000fe80008921848 */
[----:B------:R1:W-:Y:S01]  /*45f10*/  STL [R1+0x155c], R112 ;  /* 0x00155c7001007387 */ /* 0x0003e20000100800 */
[----:B------:R-:W-:-:S03]  /*45f20*/  UISETP.GT.AND UP1, UPT, UR16, 0x29, UPT ;  /* 0x000000291000788c */ /* 0x000fc6000bf24270 */
[----:B------:R1:W-:Y:S04]  /*45f30*/  LDGSTS.E [R5+0x1c000], desc[UR8][R116.64], P1 ;  /* 0x1c00000074057fae */ /* 0x0003e80008921848 */
[----:B------:R-:W2:Y:S04]  /*45f40*/  LDL.LU R114, [R1+0x157c] ;  /* 0x00157c0001727983 */ /* 0x000ea80000300800 */
[----:B-1----:R-:W2:Y:S04]  /*45f50*/  LDL.LU R112, [R1+0x1584] ;  /* 0x0015840001707983 */ /* 0x002ea80000300800 */
[----:B------:R-:W2:Y:S01]  /*45f60*/  LDL.LU R7, [R1+0x1588] ;  /* 0x0015880001077983 */ /* 0x000ea20000300800 */
[----:B------:R-:W-:-:S04]  /*45f70*/  USEL UR12, URZ, 0x4, !UP1 ;  /* 0x000000043f0c7887 */ /* 0x000fc8000c800000 */
[----:B------:R-:W-:-:S06]  /*45f80*/  USEL UR12, UR12, URZ, !UP0 ;  /* 0x0000003f0c0c7287 */ /* 0x000fcc000c000000 */
[----:B------:R-:W-:Y:S02]  /*45f90*/  ISETP.NE.U32.AND P0, PT, RZ, UR12, PT ;  /* 0x0000000cff007c0c */ /* 0x000fe4000bf05070 */
[----:B------:R-:W-:-:S05]  /*45fa0*/  IADD3 R22, P1, R22, R2, RZ ;  /* 0x0000000216167210 */ /* 0x000fca0007f3e0ff */
[----:B------:R1:W-:Y:S01]  /*45fb0*/  STL [R1+0x1568], R22 ;  /* 0x0015681601007387 */ /* 0x0003e20000100800 */
[----:B------:R-:W-:Y:S01]  /*45fc0*/  IMAD.MOV.U32 R116, RZ, RZ, R22 ;  /* 0x000000ffff747224 */ /* 0x000fe200078e0016 */
[----:B----4-:R-:W-:-:S05]  /*45fd0*/  IADD3.X R23, R23, R0, RZ, P1, !PT ;  /* 0x0000000017177210 */ /* 0x010fca0000ffe4ff */
[----:B------:R-:W-:Y:S01]  /*45fe0*/  IMAD.MOV.U32 R117, RZ, RZ, R23 ;  /* 0x000000ffff757224 */ /* 0x000fe200078e0017 */
[----:B------:R-:W-:Y:S01]  /*45ff0*/  IADD3 R108, P2, R108, R2, RZ ;  /* 0x000000026c6c7210 */ /* 0x000fe20007f5e0ff */
[----:B------:R4:W-:Y:S04]  /*46000*/  STL [R1+0x1564], R23 ;  /* 0x0015641701007387 */ /* 0x0009e80000100800 */
[----:B------:R-:W-:Y:S01]  /*46010*/  IMAD.X R113, R113, 0x1, R0, P2 ;  /* 0x0000000171717824 */ /* 0x000fe200010e0600 */
[----:B------:R-:W-:Y:S04]  /*46020*/  STL [R1+0x1570], R108 ;  /* 0x0015706c01007387 */ /* 0x000fe80000100800 */
[----:B-1----:R-:W2:Y:S01]  /*46030*/  LDL.LU R22, [R1+0x1590] ;  /* 0x0015900001167983 */ /* 0x002ea20000300800 */
[----:B------:R-:W-:-:S03]  /*46040*/  IMAD.MOV.U32 R119, RZ, RZ, R113 ;  /* 0x000000ffff777224 */ /* 0x000fc600078e0071 */
[----:B------:R1:W-:Y:S04]  /*46050*/  STL [R1+0x156c], R113 ;  /* 0x00156c7101007387 */ /* 0x0003e80000100800 */
[----:B------:R-:W-:Y:S04]  /*46060*/  LDGSTS.E [R5+0x10004], desc[UR8][R116.64], P0 ;  /* 0x1000400074057fae */ /* 0x000fe80008121848 */
[----:B----4-:R-:W4:Y:S04]  /*46070*/  LDL.LU R23, [R1+0x158c] ;  /* 0x00158c0001177983 */ /* 0x010f280000300800 */
[----:B------:R-:W4:Y:S04]  /*46080*/  LDL.LU R116, [R1+0x1594] ;  /* 0x0015940001747983 */ /* 0x000f280000300800 */
[----:B-1----:R-:W4:Y:S01]  /*46090*/  LDL.LU R113, [R1+0x1598] ;  /* 0x0015980001717983 */ /* 0x002f220000300800 */
[----:B------:R-:W-:-:S03]  /*460a0*/  MOV R118, R108 ;  /* 0x0000006c00767202 */ /* 0x000fc60000000f00 */
[----:B------:R-:W4:Y:S04]  /*460b0*/  LDL.LU R108, [R1+0x15a0] ;  /* 0x0015a000016c7983 */ /* 0x000f280000300800 */
[----:B------:R1:W-:Y:S01]  /*460c0*/  LDGSTS.E [R5+0x14004], desc[UR8][R118.64], P0 ;  /* 0x1400400076057fae */ /* 0x0003e20008121848 */
[----:B---3--:R-:W-:-:S05]  /*460d0*/  IADD3 R109, P1, R109, R2, RZ ;  /* 0x000000026d6d7210 */ /* 0x008fca0007f3e0ff */
[----:B------:R3:W-:Y:S01]  /*460e0*/  STL [R1+0x1578], R109 ;  /* 0x0015786d01007387 */ /* 0x0007e20000100800 */
[----:B-1----:R-:W-:Y:S02]  /*460f0*/  IMAD.MOV.U32 R118, RZ, RZ, R109 ;  /* 0x000000ffff767224 */ /* 0x002fe400078e006d */
[----:B--2---:R-:W-:Y:S01]  /*46100*/  IMAD.X R110, R110, 0x1, R0, P1 ;  /* 0x000000016e6e7824 */ /* 0x004fe200008e0600 */
[----:B------:R-:W-:-:S04]  /*46110*/  IADD3 R111, P2, R111, R2, RZ ;  /* 0x000000026f6f7210 */ /* 0x000fc80007f5e0ff */
[----:B------:R1:W-:Y:S01]  /*46120*/  STL [R1+0x1574], R110 ;  /* 0x0015746e01007387 */ /* 0x0003e20000100800 */
[----:B------:R-:W-:-:S03]  /*46130*/  MOV R119, R110 ;  /* 0x0000006e00777202 */ /* 0x000fc60000000f00 */
[----:B---3--:R-:W2:Y:S04]  /*46140*/  LDL.LU R109, [R1+0x159c] ;  /* 0x00159c00016d7983 */ /* 0x008ea80000300800 */
[----:B------:R3:W-:Y:S04]  /*46150*/  LDGSTS.E [R5+0x18004], desc[UR8][R118.64], P0 ;  /* 0x1800400076057fae */ /* 0x0007e80008121848 */
[----:B-1----:R-:W2:Y:S01]  /*46160*/  LDL.LU R110, [R1+0x15a8] ;  /* 0x0015a800016e7983 */ /* 0x002ea20000300800 */
[----:B------:R-:W-:-:S03]  /*46170*/  IMAD.X R114, R114, 0x1, R0, P2 ;  /* 0x0000000172727824 */ /* 0x000fc600010e0600 */
[----:B------:R1:W-:Y:S01]  /*46180*/  STL [R1+0x1580], R111 ;  /* 0x0015806f01007387 */ /* 0x0003e20000100800 */
[----:B---3--:R-:W-:Y:S01]  /*46190*/  IMAD.MOV.U32 R118, RZ, RZ, R111 ;  /* 0x000000ffff767224 */ /* 0x008fe200078e006f */
[----:B------:R-:W-:Y:S02]  /*461a0*/  IADD3 R7, P3, R7, R2, RZ ;  /* 0x0000000207077210 */ /* 0x000fe40007f7e0ff */
[----:B------:R-:W-:Y:S01]  /*461b0*/  MOV R119, R114 ;  /* 0x0000007200777202 */ /* 0x000fe20000000f00 */
[----:B------:R-:W-:Y:S02]  /*461c0*/  STL [R1+0x157c], R114 ;  /* 0x00157c7201007387 */ /* 0x000fe40000100800 */
[----:B------:R-:W-:Y:S02]  /*461d0*/  IMAD.X R112, R112, 0x1, R0, P3 ;  /* 0x0000000170707824 */ /* 0x000fe400018e0600 */
[----:B------:R3:W-:Y:S04]  /*461e0*/  STL [R1+0x1588], R7 ;  /* 0x0015880701007387 */ /* 0x0007e80000100800 */
[----:B-1----:R-:W2:Y:S04]  /*461f0*/  LDL.LU R111, [R1+0x15a4] ;  /* 0x0015a400016f7983 */ /* 0x002ea80000300800 */
[----:B------:R1:W-:Y:S04]  /*46200*/  STL [R1+0x1584], R112 ;  /* 0x0015847001007387 */ /* 0x0003e80000100800 */
[----:B------:R3:W-:Y:S04]  /*46210*/  LDGSTS.E [R5+0x1c004], desc[UR8][R118.64], P0 ;  /* 0x1c00400076057fae */ /* 0x0007e80008121848 */
[----:B------:R-:W2:Y:S01]  /*46220*/  LDL.LU R115, [R1+0x15ac] ;  /* 0x0015ac0001737983 */ /* 0x000ea20000300800 */
[----:B---3--:R-:W-:-:S03]  /*46230*/  IMAD.MOV.U32 R118, RZ, RZ, R7 ;  /* 0x000000ffff767224 */ /* 0x008fc600078e0007 */
[----:B------:R-:W3:Y:S01]  /*46240*/  LDL.LU R7, [R1+0x15b0] ;  /* 0x0015b00001077983 */ /* 0x000ee20000300800 */
[----:B------:R-:W-:-:S04]  /*46250*/  UISETP.GT.AND UP1, UPT, UR16, 0x2a, UPT ;  /* 0x0000002a1000788c */ /* 0x000fc8000bf24270 */
[----:B------:R-:W-:-:S04]  /*46260*/  USEL UR12, URZ, 0x4, !UP1 ;  /* 0x000000043f0c7887 */ /* 0x000fc8000c800000 */
[----:B------:R-:W-:-:S06]  /*46270*/  USEL UR12, UR12, URZ, !UP0 ;  /* 0x0000003f0c0c7287 */ /* 0x000fcc000c000000 */
[----:B------:R-:W-:Y:S01]  /*46280*/  ISETP.NE.U32.AND P1, PT, RZ, UR12, PT ;  /* 0x0000000cff007c0c */ /* 0x000fe2000bf25070 */
[----:B------:R-:W-:Y:S02]  /*46290*/  IMAD.MOV.U32 R119, RZ, RZ, R112 ;  /* 0x000000ffff777224 */ /* 0x000fe400078e0070 */
[----:B-1----:R-:W3:Y:S01]  /*462a0*/  LDL.LU R112, [R1+0x15b8] ;  /* 0x0015b80001707983 */ /* 0x002ee20000300800 */
[----:B------:R-:W-:-:S09]  /*462b0*/  UISETP.GT.AND UP1, UPT, UR16, 0x2b, UPT ;  /* 0x0000002b1000788c */ /* 0x000fd2000bf24270 */
[----:B------:R1:W-:Y:S01]  /*462c0*/  LDGSTS.E [R5+0x10008], desc[UR8][R118.64], P1 ;  /* 0x1000800076057fae */ /* 0x0003e20008921848 */
[----:B------:R-:W-:-:S04]  /*462d0*/  USEL UR12, URZ, 0x4, !UP1 ;  /* 0x000000043f0c7887 */ /* 0x000fc8000c800000 */
[----:B------:R-:W-:Y:S01]  /*462e0*/  USEL UR12, UR12, URZ, !UP0 ;  /* 0x0000003f0c0c7287 */ /* 0x000fe2000c000000 */
[----:B------:R-:W-:-:S05]  /*462f0*/  IADD3 R22, P0, R22, R2, RZ ;  /* 0x0000000216167210 */ /* 0x000fca0007f1e0ff */
[----:B------:R-:W-:Y:S01]  /*46300*/  STL [R1+0x1590], R22 ;  /* 0x0015901601007387 */ /* 0x000fe20000100800 */
[----:B----4-:R-:W-:-:S05]  /*46310*/  IMAD.X R23, R23, 0x1, R0, P0 ;  /* 0x0000000117177824 */ /* 0x010fca00000e0600 */
[----:B------:R4:W-:Y:S01]  /*46320*/  STL [R1+0x158c], R23 ;  /* 0x00158c1701007387 */ /* 0x0009e20000100800 */
[----:B------:R-:W-:-:S04]  /*46330*/  IADD3 R113, P2, R113, R2, RZ ;  /* 0x0000000271717210 */ /* 0x000fc80007f5e0ff */
[----:B------:R-:W-:Y:S01]  /*46340*/  IADD3.X R116, R116, R0, RZ, P2, !PT ;  /* 0x0000000074747210 */ /* 0x000fe200017fe4ff */
[----:B------:R-:W-:Y:S01]  /*46350*/  STL [R1+0x1598], R113 ;  /* 0x0015987101007387 */ /* 0x000fe20000100800 */
[----:B-1----:R-:W-:-:S03]  /*46360*/  IMAD.MOV.U32 R119, RZ, RZ, R23 ;  /* 0x000000ffff777224 */ /* 0x002fc600078e0017 */
[----:B------:R-:W3:Y:S01]  /*46370*/  LDL.LU R114, [R1+0x15b4] ;  /* 0x0015b40001727983 */ /* 0x000ee20000300800 */
[----:B------:R-:W-:Y:S01]  /*46380*/  IMAD.MOV.U32 R118, RZ, RZ, R22 ;  /* 0x000000ffff767224 */ /* 0x000fe200078e0016 */
[----:B------:R-:W-:Y:S02]  /*46390*/  IADD3 R108, P0, R108, R2, RZ ;  /* 0x000000026c6c7210 */ /* 0x000fe40007f1e0ff */
[----:B------:R1:W-:Y:S01]  /*463a0*/  STL [R1+0x1594], R116 ;  /* 0x0015947401007387 */ /* 0x0003e20000100800 */
[----:B------:R-:W-:-:S03]  /*463b0*/  IMAD.MOV.U32 R117, RZ, RZ, R116 ;  /* 0x000000ffff757224 */ /* 0x000fc600078e0074 */
[----:B----4-:R-:W4:Y:S04]  /*463c0*/  LDL.LU R23, [R1+0x15bc] ;  /* 0x0015bc0001177983 */ /* 0x010f280000300800 */
[----:B------:R-:W4:Y:S01]  /*463d0*/  LDL.LU R22, [R1+0x15c0] ;  /* 0x0015c00001167983 */ /* 0x000f220000300800 */
[----:B-1----:R-:W-:-:S03]  /*463e0*/  MOV R116, R113 ;  /* 0x0000007100747202 */ /* 0x002fc60000000f00 */
[----:B------:R-:W-:Y:S04]  /*463f0*/  LDGSTS.E [R5+0x14008], desc[UR8][R118.64], P1 ;  /* 0x1400800076057fae */ /* 0x000fe80008921848 */
[----:B------:R1:W-:Y:S04]  /*46400*/  LDGSTS.E [R5+0x18008], desc[UR8][R116.64], P1 ;  /* 0x1800800074057fae */ /* 0x0003e80008921848 */
[----:B------:R2:W-:Y:S01]  /*46410*/  STL [R1+0x15a0], R108 ;  /* 0x0015a06c01007387 */ /* 0x0005e20000100800 */
[----:B-1----:R-:W-:Y:S02]  /*46420*/  IMAD.MOV.U32 R116, RZ, RZ, R108 ;  /* 0x000000ffff747224 */ /* 0x002fe400078e006c */
[----:B--2---:R-:W-:-:S04]  /*46430*/  IMAD.X R109, R109, 0x1, R0, P0 ;  /* 0x000000016d6d7824 */ /* 0x004fc800000e0600 */
        /* <DEDUP_REMOVED lines=8> */
[----:B------:R-:W-:Y:S01]  /*464c0*/  IMAD.MOV.U32 R116, RZ, RZ, R110 ;  /* 0x000000ffff747224 */ /* 0x000fe200078e006e */
[----:B------:R-:W-:-:S05]  /*464d0*/  IADD3.X R111, R111, R0, RZ, P1, !PT ;  /* 0x000000006f6f7210 */ /* 0x000fca0000ffe4ff */
[----:B------:R-:W-:Y:S01]  /*464e0*/  IMAD.MOV.U32 R117, RZ, RZ, R111 ;  /* 0x000000ffff757224 */ /* 0x000fe200078e006f */
[----:B------:R1:W-:Y:S04]  /*464f0*/  STL [R1+0x15a4], R111 ;  /* 0x0015a46f01007387 */ /* 0x0003e80000100800 */
[----:B------:R1:W-:Y:S01]  /*46500*/  LDGSTS.E [R5+0x1000c], desc[UR8][R116.64], P0 ;  /* 0x1000c00074057fae */ /* 0x0003e20008121848 */
[----:B---3--:R-:W-:-:S05]  /*46510*/  IADD3 R7, P2, R7, R2, RZ ;  /* 0x0000000207077210 */ /* 0x008fca0007f5e0ff */
[----:B------:R-:W-:Y:S01]  /*46520*/  IMAD.X R115, R115, 0x1, R0, P2 ;  /* 0x0000000173737824 */ /* 0x000fe200010e0600 */
[----:B------:R3:W-:Y:S01]  /*46530*/  STL [R1+0x15b0], R7 ;  /* 0x0015b00701007387 */ /* 0x0007e20000100800 */
[----:B-1----:R-:W-:-:S03]  /*46540*/  MOV R116, R7 ;  /* 0x0000000700747202 */ /* 0x002fc60000000f00 */
[----:B------:R-:W2:Y:S04]  /*46550*/  LDL.LU R111, [R1+0x11d0] ;  /* 0x0011d000016f7983 */ /* 0x000ea80000300800 */
[----:B------:R1:W-:Y:S04]  /*46560*/  STL [R1+0x15ac], R115 ;  /* 0x0015ac7301007387 */ /* 0x0003e80000100800 */
[----:B------:R-:W2:Y:S04]  /*46570*/  LDL.LU R113, [R1+0x11cc] ;  /* 0x0011cc0001717983 */ /* 0x000ea80000300800 */
[----:B------:R-:W2:Y:S04]  /*46580*/  LDL.LU R110, [R1+0x11d4] ;  /* 0x0011d400016e7983 */ /* 0x000ea80000300800 */
[----:B---3--:R-:W3:Y:S01]  /*46590*/  LDL.LU R7, [R1+0x11d8] ;  /* 0x0011d80001077983 */ /* 0x008ee20000300800 */
[----:B------:R-:W1:Y:S01]  /*465a0*/  S2R R156, SR_TID.X ;  /* 0x00000000009c7919 */ /* 0x000e620000002100 */
[----:B------:R-:W-:Y:S01]  /*465b0*/  IADD3 R112, P1, R112, R2, RZ ;  /* 0x0000000270707210 */ /* 0x000fe20007f3e0ff */
[----:B------:R-:W-:-:S04]  /*465c0*/  IMAD.MOV.U32 R117, RZ, RZ, R115 ;  /* 0x000000ffff757224 */ /* 0x000fc800078e0073 */
[----:B------:R-:W-:Y:S04]  /*465d0*/  STL [R1+0x15b8], R112 ;  /* 0x0015b87001007387 */ /* 0x000fe80000100800 */
[----:B------:R-:W-:Y:S01]  /*465e0*/  LDGSTS.E [R5+0x1400c], desc[UR8][R116.64], P0 ;  /* 0x1400c00074057fae */ /* 0x000fe20008121848 */
[----:B------:R-:W-:-:S04]  /*465f0*/  UISETP.GT.AND UP1, UPT, UR16, 0xc, UPT ;  /* 0x0000000c1000788c */ /* 0x000fc8000bf24270 */
[----:B------:R-:W-:Y:S01]  /*46600*/  USEL UR12, URZ, 0x4, !UP1 ;  /* 0x000000043f0c7887 */ /* 0x000fe2000c800000 */
[C---:B-1----:R-:W-:Y:S02]  /*46610*/  SHF.L.U32 R152, R156.reuse, 0x4, RZ ;  /* 0x000000049c987819 */ /* 0x042fe400000006ff */
[----:B------:R-:W-:Y:S01]  /*46620*/  LOP3.LUT R156, R156, 0x7f, RZ, 0xc0, !PT ;  /* 0x0000007f9c9c7812 */ /* 0x000fe200078ec0ff */
[----:B------:R-:W-:Y:S01]  /*46630*/  USEL UR12, UR12, URZ, !UP0 ;  /* 0x0000003f0c0c7287 */ /* 0x000fe2000c000000 */
[----:B------:R-:W-:-:S05]  /*46640*/  IMAD.X R114, R114, 0x1, R0, P1 ;  /* 0x0000000172727824 */ /* 0x000fca00008e0600 */
[----:B------:R1:W-:Y:S01]  /*46650*/  STL [R1+0x15b4], R114 ;  /* 0x0015b47201007387 */ /* 0x0003e20000100800 */
[----:B------:R-:W-:Y:S02]  /*46660*/  MOV R115, R114 ;  /* 0x0000007200737202 */ /* 0x000fe40000000f00 */
[----:B----4-:R-:W-:Y:S01]  /*46670*/  IADD3 R22, P2, R22, R2, RZ ;  /* 0x0000000216167210 */ /* 0x010fe20007f5e0ff */
[----:B-1----:R-:W-:Y:S01]  /*46680*/  IMAD.MOV.U32 R114, RZ, RZ, R112 ;  /* 0x000000ffff727224 */ /* 0x002fe200078e0070 */
[----:B------:R-:W-:-:S03]  /*46690*/  LOP3.LUT R112, R152, 0x70, RZ, 0xc0, !PT ;  /* 0x0000007098707812 */ /* 0x000fc600078ec0ff */
[----:B------:R-:W-:Y:S01]  /*466a0*/  IMAD.X R23, R23, 0x1, R0, P2 ;  /* 0x0000000117177824 */ /* 0x000fe200010e0600 */
[----:B------:R1:W-:Y:S04]  /*466b0*/  STL [R1+0x15c0], R22 ;  /* 0x0015c01601007387 */ /* 0x0003e80000100800 */
[----:B------:R4:W-:Y:S01]  /*466c0*/  LDGSTS.E [R5+0x1800c], desc[UR8][R114.64], P0 ;  /* 0x1800c00072057fae */ /* 0x0009e20008121848 */
[----:B------:R-:W-:-:S03]  /*466d0*/  IMAD R112, R156, 0x80, R112 ;  /* 0x000000809c707824 */ /* 0x000fc600078e0270 */
[----:B------:R1:W-:Y:S01]  /*466e0*/  STL [R1+0x15bc], R23 ;  /* 0x0015bc1701007387 */ /* 0x0003e20000100800 */
[----:B----4-:R-:W-:Y:S02]  /*466f0*/  IMAD.MOV.U32 R114, RZ, RZ, R22 ;  /* 0x000000ffff727224 */ /* 0x010fe400078e0016 */
[----:B------:R-:W-:Y:S01]  /*46700*/  IMAD.MOV.U32 R115, RZ, RZ, R23 ;  /* 0x000000ffff737224 */ /* 0x000fe200078e0017 */
[----:B-1----:R-:W4:Y:S01]  /*46710*/  LDL.LU R22, [R1+0x11e0] ;  /* 0x0011e00001167983 */ /* 0x002f220000300800 */
[----:B------:R-:W-:-:S03]  /*46720*/  LOP3.LUT R112, R112, 0x30, RZ, 0x3c, !PT ;  /* 0x0000003070707812 */ /* 0x000fc600078e3cff */
[----:B------:R1:W-:Y:S04]  /*46730*/  LDGSTS.E [R5+0x1c00c], desc[UR8][R114.64], P0 ;  /* 0x1c00c00072057fae */ /* 0x0003e80008121848 */
[----:B------:R-:W4:Y:S01]  /*46740*/  LDL.LU R114, [R1+0x11dc] ;  /* 0x0011dc0001727983 */ /* 0x000f220000300800 */
[----:B-1----:R-:W-:-:S03]  /*46750*/  VIADD R5, R112, UR17 ;  /* 0x0000001170057c36 */ /* 0x002fc60008000000 */
[----:B------:R-:W4:Y:S04]  /*46760*/  LDL.LU R23, [R1+0x11e8] ;  /* 0x0011e80001177983 */ /* 0x000f280000300800 */
[----:B------:R-:W4:Y:S01]  /*46770*/  LDL.LU R112, [R1+0x11e4] ;  /* 0x0011e40001707983 */ /* 0x000f220000300800 */
[----:B--2---:R-:W-:-:S05]  /*46780*/  IADD3 R108, P1, R108, R2, RZ ;  /* 0x000000026c6c7210 */ /* 0x004fca0007f3e0ff */
[----:B------:R-:W-:Y:S01]  /*46790*/  IMAD.X R109, R109, 0x1, R0, P1 ;  /* 0x000000016d6d7824 */ /* 0x000fe200008e0600 */
[----:B------:R-:W-:Y:S01]  /*467a0*/  STL [R1+0x11c8], R108 ;  /* 0x0011c86c01007387 */ /* 0x000fe20000100800 */
[----:B------:R-:W-:Y:S02]  /*467b0*/  MOV R116, R108 ;  /* 0x0000006c00747202 */ /* 0x000fe40000000f00 */
[----:B------:R-:W-:Y:S01]  /*467c0*/  IMAD.MOV.U32 R117, RZ, RZ, R109 ;  /* 0x000000ffff757224 */ /* 0x000fe200078e006d */
[----:B------:R1:W-:Y:S01]  /*467d0*/  STL [R1+0x11c4], R109 ;  /* 0x0011c46d01007387 */ /* 0x0003e20000100800 */
[----:B------:R-:W-:-:S03]  /*467e0*/  ISETP.NE.U32.AND P0, PT, RZ, UR12, PT ;  /* 0x0000000cff007c0c */ /* 0x000fc6000bf05070 */
[----:B-1----:R-:W2:Y:S04]  /*467f0*/  LDL.LU R109, [R1+0x11ec] ;  /* 0x0011ec00016d7983 */ /* 0x002ea80000300800 */
[----:B------:R-:W2:Y:S06]  /*46800*/  LDL.LU R108, [R1+0x11f0] ;  /* 0x0011f000016c7983 */ /* 0x000eac0000300800 */
[----:B------:R1:W-:Y:S01]  /*46810*/  LDGSTS.E [R5], desc[UR8][R116.64], P0 ;  /* 0x0000000074057fae */ /* 0x0003e20008121848 */
[----:B------:R-:W-:-:S05]  /*46820*/  IADD3 R111, P1, R111, R2, RZ ;  /* 0x000000026f6f7210 */ /* 0x000fca0007f3e0ff */
[----:B------:R-:W-:Y:S01]  /*46830*/  IMAD.X R113, R113, 0x1, R0, P1 ;  /* 0x0000000171717824 */ /* 0x000fe200008e0600 */
[----:B------:R1:W-:Y:S01]  /*46840*/  STL [R1+0x11d0], R111 ;  /* 0x0011d06f01007387 */ /* 0x0003e20000100800 */
[----:B---3--:R-:W-:-:S03]  /*46850*/  IADD3 R7, P2, R7, R2, RZ ;  /* 0x0000000207077210 */ /* 0x008fc60007f5e0ff */
[----:B------:R-:W-:Y:S02]  /*46860*/  STL [R1+0x11cc], R113 ;  /* 0x0011cc7101007387 */ /* 0x000fe40000100800 */
[----:B------:R-:W-:Y:S02]  /*46870*/  IMAD.X R110, R110, 0x1, R0, P2 ;  /* 0x000000016e6e7824 */ /* 0x000fe400010e0600 */
[----:B------:R-:W-:Y:S01]  /*46880*/  STL [R1+0x11d8], R7 ;  /* 0x0011d80701007387 */ /* 0x000fe20000100800 */
[----:B-1----:R-:W-:Y:S01]  /*46890*/  MOV R116, R111 ;  /* 0x0000006f00747202 */ /* 0x002fe20000000f00 */
[----:B------:R-:W-:Y:S02]  /*468a0*/  IMAD.MOV.U32 R117, RZ, RZ, R113 ;  /* 0x000000ffff757224 */ /* 0x000fe400078e0071 */
[----:B------:R1:W-:Y:S01]  /*468b0*/  STL [R1+0x11d4], R110 ;  /* 0x0011d46e01007387 */ /* 0x0003e20000100800 */
[----:B------:R-:W-:-:S03]  /*468c0*/  IMAD.MOV.U32 R111, RZ, RZ, R110 ;  /* 0x000000ffff6f7224 */ /* 0x000fc600078e006e */
[----:B------:R-:W3:Y:S04]  /*468d0*/  LDL.LU R115, [R1+0x11f8] ;  /* 0x0011f80001737983 */ /* 0x000ee80000300800 */
        /* <DEDUP_REMOVED lines=11> */
[----:B----4-:R-:W-:-:S05]  /*46990*/  IADD3 R22, P1, R22, R2, RZ ;  /* 0x0000000216167210 */ /* 0x010fca0007f3e0ff */
[----:B------:R-:W-:Y:S01]  /*469a0*/  IMAD.MOV.U32 R118, RZ, RZ, R22 ;  /* 0x000000ffff767224 */ /* 0x000fe200078e0016 */
[----:B------:R-:W-:-:S05]  /*469b0*/  IADD3.X R114, R114, R0, RZ, P1, !PT ;  /* 0x0000000072727210 */ /* 0x000fca0000ffe4ff */
        /* <DEDUP_REMOVED lines=9> */
[----:B----4-:R-:W-:-:S03]  /*46a50*/  IMAD.MOV.U32 R118, RZ, RZ, R23 ;  /* 0x000000ffff767224 */ /* 0x010fc600078e0017 */
[----:B------:R1:W-:Y:S01]  /*46a60*/  STL [R1+0x11e4], R112 ;  /* 0x0011e47001007387 */ /* 0x0003e20000100800 */
[----:B------:R-:W-:-:S05]  /*46a70*/  IMAD.MOV.U32 R119, RZ, RZ, R112 ;  /* 0x000000ffff777224 */ /* 0x000fca00078e0070 */
[----:B------:R-:W-:Y:S01]  /*46a80*/  LDGSTS.E [R5+0x4], desc[UR8][R118.64], P0 ;  /* 0x0000400076057fae */ /* 0x000fe20008121848 */
[----:B--2---:R-:W-:-:S04]  /*46a90*/  IADD3 R108, P2, R108, R2, RZ ;  /* 0x000000026c6c7210 */ /* 0x004fc80007f5e0ff */
[----:B------:R-:W-:Y:S01]  /*46aa0*/  IADD3.X R109, R109, R0, RZ, P2, !PT ;  /* 0x000000006d6d7210 */ /* 0x000fe200017fe4ff */
[----:B------:R-:W-:Y:S04]  /*46ab0*/  STL [R1+0x11f0], R108 ;  /* 0x0011f06c01007387 */ /* 0x000fe80000100800 */
[----:B------:R-:W2:Y:S04]  /*46ac0*/  LDL.LU R114, [R1+0x120c] ;  /* 0x00120c0001727983 */ /* 0x000ea80000300800 */
[----:B------:R4:W-:Y:S04]  /*46ad0*/  STL [R1+0x11ec], R109 ;  /* 0x0011ec6d01007387 */ /* 0x0009e80000100800 */
[----:B-1----:R-:W2:Y:S04]  /*46ae0*/  LDL.LU R112, [R1+0x1214] ;  /* 0x0012140001707983 */ /* 0x002ea80000300800 */
[----:B------:R-:W2:Y:S04]  /*46af0*/  LDL.LU R23, [R1+0x1218] ;  /* 0x0012180001177983 */ /* 0x000ea80000300800 */
[----:B------:R-:W-:Y:S04]  /*46b00*/  LDGSTS.E [R5+0x4004], desc[UR8][R108.64], P0 ;  /* 0x040040006c057fae */ /* 0x000fe80008121848 */
[----:B----4-:R-:W4:Y:S04]  /*46b10*/  LDL.LU R109, [R1+0x121c] ;  /* 0x00121c00016d7983 */ /* 0x010f280000300800 */
[----:B------:R-:W4:Y:S01]  /*46b20*/  LDL.LU R108, [R1+0x1220] ;  /* 0x00122000016c7983 */ /* 0x000f220000300800 */
[----:B---3--:R-:W-:-:S05]  /*46b30*/  IADD3 R115, P1, R115, R2, RZ ;  /* 0x0000000273737210 */ /* 0x008fca0007f3e0ff */
[----:B------:R-:W-:Y:S01]  /*46b40*/  STL [R1+0x11f8], R115 ;  /* 0x0011f87301007387 */ /* 0x000fe20000100800 */
[----:B------:R-:W-:-:S05]  /*46b50*/  IMAD.X R116, R116, 0x1, R0, P1 ;  /* 0x0000000174747824 */ /* 0x000fca00008e0600 */
[----:B------:R1:W-:Y:S01]  /*46b60*/  STL [R1+0x11f4], R116 ;  /* 0x0011f47401007387 */ /* 0x0003e20000100800 */
[----:B------:R-:W-:Y:S02]  /*46b70*/  MOV R117, R116 ;  /* 0x0000007400757202 */ /* 0x000fe40000000f00 */
[----:B------:R-:W-:Y:S01]  /*46b80*/  IADD3 R110, P2, R110, R2, RZ ;  /* 0x000000026e6e7210 */ /* 0x000fe20007f5e0ff */
[----:B-1----:R-:W-:-:S04]  /*46b90*/  IMAD.MOV.U32 R116, RZ, RZ, R115 ;  /* 0x000000ffff747224 */ /* 0x002fc800078e0073 */
[--C-:B------:R-:W-:Y:S01]  /*46ba0*/  IMAD.X R111, R111, 0x1, R0.reuse, P2 ;  /* 0x000000016f6f7824 */ /* 0x100fe200010e0600 */
[----:B------:R-:W-:Y:S01]  /*46bb0*/  IADD3 R7, P3, R7, R2, RZ ;  /* 0x0000000207077210 */ /* 0x000fe20007f7e0ff */
[----:B------:R1:W-:Y:S04]  /*46bc0*/  LDGSTS.E [R5+0x8004], desc[UR8][R116.64], P0 ;  /* 0x0800400074057fae */ /* 0x0003e80008121848 */
[----:B------:R-:W-:Y:S01]  /*46bd0*/  IMAD.X R113, R113, 0x1, R0, P3 ;  /* 0x0000000171717824 */ /* 0x000fe200018e0600 */
[----:B------:R3:W-:Y:S04]  /*46be0*/  STL [R1+0x1200], R110 ;  /* 0x0012006e01007387 */ /* 0x0007e80000100800 */
[----:B------:R3:W-:Y:S01]  /*46bf0*/  STL [R1+0x11fc], R111 ;  /* 0x0011fc6f01007387 */ /* 0x0007e20000100800 */
[----:B-1----:R-:W-:Y:S01]  /*46c00*/  MOV R116, R110 ;  /* 0x0000006e00747202 */ /* 0x002fe20000000f00 */
[----:B------:R-:W-:-:S02]  /*46c10*/  IMAD.MOV.U32 R117, RZ, RZ, R111 ;  /* 0x000000ffff757224 */ /* 0x000fc400078e006f */
[----:B------:R-:W-:Y:S04]  /*46c20*/  STL [R1+0x1208], R7 ;  /* 0x0012080701007387 */ /* 0x000fe80000100800 */
[----:B---3--:R-:W3:Y:S04]  /*46c30*/  LDL.LU R110, [R1+0x1228] ;  /* 0x00122800016e7983 */ /* 0x008ee80000300800 */
[----:B------:R1:W-:Y:S04]  /*46c40*/  STL [R1+0x1204], R113 ;  /* 0x0012047101007387 */ /* 0x0003e80000100800 */
[----:B------:R1:W-:Y:S04]  /*46c50*/  LDGSTS.E [R5+0xc004], desc[UR8][R116.64], P0 ;  /* 0x0c00400074057fae */ /* 0x0003e80008121848 */
[----:B------:R-:W3:Y:S01]  /*46c60*/  LDL.LU R111, [R1+0x1224] ;  /* 0x00122400016f7983 */ /* 0x000ee20000300800 */
        /* <DEDUP_REMOVED lines=14> */
[----:B--2---:R-:W-:-:S05]  /*46d50*/  IADD3.X R114, R114, R0, RZ, P0, !PT ;  /* 0x0000000072727210 */ /* 0x004fca00007fe4ff */
[----:B------:R1:W-:Y:S01]  /*46d60*/  STL [R1+0x120c], R114 ;  /* 0x00120c7201007387 */ /* 0x0003e20000100800 */
[----:B------:R-:W-:Y:S01]  /*46d70*/  IMAD.MOV.U32 R115, RZ, RZ, R114 ;  /* 0x000000ffff737224 */ /* 0x000fe200078e0072 */
[----:B------:R-:W-:Y:S01]  /*46d80*/  IADD3 R23, P2, R23, R2, RZ ;  /* 0x0000000217177210 */ /* 0x000fe20007f5e0ff */
[----:B-1----:R-:W-:-:S04]  /*46d90*/  IMAD.MOV.U32 R114, RZ, RZ, R22 ;  /* 0x000000ffff727224 */ /* 0x002fc800078e0016 */
[----:B------:R-:W-:Y:S01]  /*46da0*/  IMAD.X R112, R112, 0x1, R0, P2 ;  /* 0x0000000170707824 */ /* 0x000fe200010e0600 */
[----:B------:R-:W-:Y:S04]  /*46db0*/  STL [R1+0x1218], R23 ;  /* 0x0012181701007387 */ /* 0x000fe80000100800 */
[----:B------:R1:W-:Y:S04]  /*46dc0*/  LDGSTS.E [R5+0x4008], desc[UR8][R114.64], P1 ;  /* 0x0400800072057fae */ /* 0x0003e80008921848 */
[----:B------:R2:W-:Y:S04]  /*46dd0*/  STL [R1+0x1214], R112 ;  /* 0x0012147001007387 */ /* 0x0005e80000100800 */
[----:B------:R-:W3:Y:S01]  /*46de0*/  LDL.LU R22, [R1+0x1238] ;  /* 0x0012380001167983 */ /* 0x000ee20000300800 */
[----:B----4-:R-:W-:Y:S01]  /*46df0*/  IADD3 R108, P0, R108, R2, RZ ;  /* 0x000000026c6c7210 */ /* 0x010fe20007f1e0ff */
[----:B-1----:R-:W-:Y:S01]  /*46e00*/  IMAD.MOV.U32 R115, RZ, RZ, R112 ;  /* 0x000000ffff737224 */ /* 0x002fe200078e0070 */
[----:B------:R-:W-:Y:S01]  /*46e10*/  MOV R114, R23 ;  /* 0x0000001700727202 */ /* 0x000fe20000000f00 */
[----:B--2---:R-:W2:Y:S02]  /*46e20*/  LDL.LU R112, [R1+0x1234] ;  /* 0x0012340001707983 */ /* 0x004ea40000300800 */
[----:B------:R-:W-:-:S02]  /*46e30*/  IMAD.X R109, R109, 0x1, R0, P0 ;  /* 0x000000016d6d7824 */ /* 0x000fc400000e0600 */
[----:B------:R-:W4:Y:S01]  /*46e40*/  LDL.LU R23, [R1+0x1240] ;  /* 0x0012400001177983 */ /* 0x000f220000300800 */
[----:B------:R-:W-:-:S03]  /*46e50*/  IMAD.MOV.U32 R118, RZ, RZ, R108 ;  /* 0x000000ffff767224 */ /* 0x000fc600078e006c */
[----:B------:R1:W-:Y:S04]  /*46e60*/  STL [R1+0x1220], R108 ;  /* 0x0012206c01007387 */ /* 0x0003e80000100800 */
[----:B------:R1:W-:Y:S04]  /*46e70*/  STL [R1+0x121c], R109 ;  /* 0x00121c6d01007387 */ /* 0x0003e80000100800 */
[----:B------:R-:W-:Y:S04]  /*46e80*/  LDGSTS.E [R5+0x8008], desc[UR8][R114.64], P1 ;  /* 0x0800800072057fae */ /* 0x000fe80008921848 */
[----:B-1----:R-:W4:Y:S04]  /*46e90*/  LDL.LU R108, [R1+0x123c] ;  /* 0x00123c00016c7983 */ /* 0x002f280000300800 */
[----:B------:R-:W4:Y:S01]  /*46ea0*/  LDL.LU R116, [R1+0x15c4] ;  /* 0x0015c40001747983 */ /* 0x000f220000300800 */
[----:B------:R-:W-:-:S03]  /*46eb0*/  MOV R119, R109 ;  /* 0x0000006d00777202 */ /* 0x000fc60000000f00 */
[----:B------:R-:W4:Y:S04]  /*46ec0*/  LDL.LU R115, [R1+0x15c8] ;  /* 0x0015c80001737983 */ /* 0x000f280000300800 */
[----:B------:R1:W-:Y:S01]  /*46ed0*/  LDGSTS.E [R5+0xc008], desc[UR8][R118.64], P1 ;  /* 0x0c00800076057fae */ /* 0x0003e20008921848 */
[----:B------:R-:W-:-:S03]  /*46ee0*/  ISETP.NE.U32.AND P0, PT, RZ, UR12, PT ;  /* 0x0000000cff007c0c */ /* 0x000fc6000bf05070 */
[----:B------:R-:W4:Y:S01]  /*46ef0*/  LDL.LU R109, [R1+0x15d0] ;  /* 0x0015d000016d7983 */ /* 0x000f220000300800 */
[----:B---3--:R-:W-:-:S05]  /*46f00*/  IADD3 R110, P1, R110, R2, RZ ;  /* 0x000000026e6e7210 */ /* 0x008fca0007f3e0ff */
[----:B------:R-:W-:Y:S01]  /*46f10*/  STL [R1+0x1228], R110 ;  /* 0x0012286e01007387 */ /* 0x000fe20000100800 */
[----:B------:R-:W-:-:S05]  /*46f20*/  IMAD.X R111, R111, 0x1, R0, P1 ;  /* 0x000000016f6f7824 */ /* 0x000fca00008e0600 */
[----:B------:R3:W-:Y:S01]  /*46f30*/  STL [R1+0x1224], R111 ;  /* 0x0012246f01007387 */ /* 0x0007e20000100800 */
[----:B------:R-:W-:-:S05]  /*46f40*/  IADD3 R7, P2, R7, R2, RZ ;  /* 0x0000000207077210 */ /* 0x000fca0007f5e0ff */
[----:B------:R-:W-:Y:S01]  /*46f50*/  IMAD.X R113, R113, 0x1, R0, P2 ;  /* 0x0000000171717824 */ /* 0x000fe200010e0600 */
[----:B------:R-:W-:Y:S01]  /*46f60*/  STL [R1+0x1230], R7 ;  /* 0x0012300701007387 */ /* 0x000fe20000100800 */
[----:B-1----:R-:W-:Y:S01]  /*46f70*/  MOV R119, R111 ;  /* 0x0000006f00777202 */ /* 0x002fe20000000f00 */
[----:B------:R-:W-:Y:S02]  /*46f80*/  IMAD.MOV.U32 R118, RZ, RZ, R110 ;  /* 0x000000ffff767224 */ /* 0x000fe400078e006e */
[----:B------:R-:W4:Y:S04]  /*46f90*/  LDL.LU R114, [R1+0x15cc] ;  /* 0x0015cc0001727983 */ /* 0x000f280000300800 */
[----:B------:R1:W-:Y:S04]  /*46fa0*/  STL [R1+0x122c], R113 ;  /* 0x00122c7101007387 */ /* 0x0003e80000100800 */
[----:B---3--:R-:W3:Y:S04]  /*46fb0*/  LDL.LU R111, [R1+0x15d4] ;  /* 0x0015d400016f7983 */ /* 0x008ee80000300800 */
[----:B------:R-:W3:Y:S04]  /*46fc0*/  LDL.LU R110, [R1+0x15d8] ;  /* 0x0015d800016e7983 */ /* 0x000ee80000300800 */
[----:B------:R1:W-:Y:S02]  /*46fd0*/  LDGSTS.E [R5+0xc], desc[UR8][R118.64], P0 ;  /* 0x0000c00076057fae */ /* 0x0003e40008121848 */
[----:B-1----:R-:W-:-:S02]  /*46fe0*/  IMAD.MOV.U32 R119, RZ, RZ, R113 ;  /* 0x000000ffff777224 */ /* 0x002fc400078e0071 */
[----:B------:R-:W-:Y:S01]  /*46ff0*/  IMAD.MOV.U32 R118, RZ, RZ, R7 ;  /* 0x000000ffff767224 */ /* 0x000fe200078e0007 */
[----:B------:R-:W3:Y:S04]  /*47000*/  LDL.LU R113, [R1+0x15dc] ;  /* 0x0015dc0001717983 */ /* 0x000ee80000300800 */
[----:B------:R-:W3:Y:S04]  /*47010*/  LDL.LU R7, [R1+0x15e0] ;  /* 0x0015e00001077983 */ /* 0x000ee80000300800 */
[----:B------:R1:W-:Y:S01]  /*47020*/  LDGSTS.E [R5+0x400c], desc[UR8][R118.64], P0 ;  /* 0x0400c00076057fae */ /* 0x0003e20008121848 */
[----:B------:R-:W-:-:S04]  /*47030*/  UISETP.GT.AND UP1, UPT, UR16, 0x2c, UPT ;  /* 0x0000002c1000788c */ /* 0x000fc8000bf24270 */
[----:B------:R-:W-:-:S04]  /*47040*/  USEL UR12, URZ, 0x4, !UP1 ;  /* 0x000000043f0c7887 */ /* 0x000fc8000c800000 */
[----:B------:R-:W-:Y:S01]  /*47050*/  USEL UR12, UR12, URZ, !UP0 ;  /* 0x0000003f0c0c7287 */ /* 0x000fe2000c000000 */
[----:B------:R-:W-:-:S05]  /*47060*/  IADD3 R22, P1, R22, R2, RZ ;  /* 0x0000000216167210 */ /* 0x000fca0007f3e0ff */
[----:B--2---:R-:W-:Y:S01]  /*47070*/  IMAD.X R112, R112, 0x1, R0, P1 ;  /* 0x0000000170707824 */ /* 0x004fe200008e0600 */
[----:B----4-:R-:W-:-:S03]  /*47080*/  IADD3 R23, P2, R23, R2, RZ ;  /* 0x0000000217177210 */ /* 0x010fc60007f5e0ff */
[----:B-1----:R-:W-:Y:S01]  /*47090*/  IMAD.MOV.U32 R119, RZ, RZ, R112 ;  /* 0x000000ffff777224 */ /* 0x002fe200078e0070 */
[----:B------:R-:W-:Y:S01]  /*470a0*/  MOV R118, R22 ;  /* 0x0000001600767202 */ /* 0x000fe20000000f00 */
[----:B------:R1:W-:Y:S04]  /*470b0*/  STL [R1+0x1238], R22 ;  /* 0x0012381601007387 */ /* 0x0003e80000100800 */
[----:B------:R-:W-:Y:S04]  /*470c0*/  STL [R1+0x1234], R112 ;  /* 0x0012347001007387 */ /* 0x000fe80000100800 */
[----:B------:R2:W-:Y:S04]  /*470d0*/  LDGSTS.E [R5+0x800c], desc[UR8][R118.64], P0 ;  /* 0x0800c00076057fae */ /* 0x0005e80008121848 */
[----:B-1----:R-:W4:Y:S01]  /*470e0*/  LDL.LU R22, [R1+0x15e8] ;  /* 0x0015e80001167983 */ /* 0x002f220000300800 */
[----:B------:R-:W-:Y:S01]  /*470f0*/  IMAD.X R108, R108, 0x1, R0, P2 ;  /* 0x000000016c6c7824 */ /* 0x000fe200010e0600 */
[----:B------:R-:W-:-:S02]  /*47100*/  IADD3 R115, P3, R115, R2, RZ ;  /* 0x0000000273737210 */ /* 0x000fc40007f7e0ff */
[----:B------:R1:W-:Y:S01]  /*47110*/  STL [R1+0x1240], R23 ;  /* 0x0012401701007387 */ /* 0x0003e20000100800 */
[----:B--2---:R-:W-:Y:S02]  /*47120*/  MOV R118, R23 ;  /* 0x0000001700767202 */ /* 0x004fe40000000f00 */
[----:B------:R-:W-:Y:S01]  /*47130*/  IMAD.X R116, R116, 0x1, R0, P3 ;  /* 0x0000000174747824 */ /* 0x000fe200018e0600 */
[----:B------:R2:W-:Y:S01]  /*47140*/  STL [R1+0x123c], R108 ;  /* 0x00123c6c01007387 */ /* 0x0005e20000100800 */
[----:B------:R-:W-:-:S03]  /*47150*/  IMAD.MOV.U32 R119, RZ, RZ, R108 ;  /* 0x000000ffff777224 */ /* 0x000fc600078e006c */
[----:B------:R-:W-:Y:S04]  /*47160*/  STL [R1+0x15c8], R115 ;  /* 0x0015c87301007387 */ /* 0x000fe80000100800 */
[----:B-1----:R-:W4:Y:S04]  /*47170*/  LDL.LU R23, [R1+0x15e4] ;  /* 0x0015e40001177983 */ /* 0x002f280000300800 */
[----:B------:R1:W-:Y:S04]  /*47180*/  STL [R1+0x15c4], R116 ;  /* 0x0015c47401007387 */ /* 0x0003e80000100800 */
[----:B------:R-:W4:Y:S04]  /*47190*/  LDL.LU R112, [R1+0x15ec] ;  /* 0x0015ec0001707983 */ /* 0x000f280000300800 */
[----:B--2---:R-:W2:Y:S01]  /*471a0*/  LDL.LU R108, [R1+0x15f0] ;  /* 0x0015f000016c7983 */ /* 0x004ea20000300800 */
[----:B------:R-:W-:-:S03]  /*471b0*/  ISETP.NE.U32.AND P1, PT, RZ, UR12, PT ;  /* 0x0000000cff007c0c */ /* 0x000fc6000bf25070 */
[----:B------:R-:W-:Y:S01]  /*471c0*/  LDGSTS.E [R5+0xc00c], desc[UR8][R118.64], P0 ;  /* 0x0c00c00076057fae */ /* 0x000fe20008121848 */
[----:B------:R-:W-:Y:S01]  /*471d0*/  IADD3 R109, P0, R109, R2, RZ ;  /* 0x000000026d6d7210 */ /* 0x000fe20007f1e0ff */
[----:B------:R-:W-:Y:S02]  /*471e0*/  IMAD.MOV.U32 R117, RZ, RZ, R116 ;  /* 0x000000ffff757224 */ /* 0x000fe400078e0074 */
[----:B-1----:R-:W-:Y:S02]  /*471f0*/  IMAD.MOV.U32 R116, RZ, RZ, R115 ;  /* 0x000000ffff747224 */ /* 0x002fe400078e0073 */
[----:B------:R-:W-:Y:S04]  /*47200*/  STL [R1+0x15d0], R109 ;  /* 0x0015d06d01007387 */ /* 0x000fe80000100800 */
[----:B------:R-:W-:Y:S01]  /*47210*/  LDGSTS.E [R5+0x10000], desc[UR8][R116.64], P1 ;  /* 0x1000000074057fae */ /* 0x000fe20008921848 */
[----:B------:R-:W-:-:S05]  /*47220*/  IADD3.X R114, R114, R0, RZ, P0, !PT ;  /* 0x0000000072727210 */ /* 0x000fca00007fe4ff */
[----:B------:R1:W-:Y:S01]  /*47230*/  STL [R1+0x15cc], R114 ;  /* 0x0015cc7201007387 */ /* 0x0003e20000100800 */
[----:B------:R-:W-:Y:S01]  /*47240*/  IMAD.MOV.U32 R115, RZ, RZ, R114 ;  /* 0x000000ffff737224 */ /* 0x000fe200078e0072 */
[----:B---3--:R-:W-:Y:S01]  /*47250*/  IADD3 R110, P2, R110, R2, RZ ;  /* 0x000000026e6e7210 */ /* 0x008fe20007f5e0ff */
[----:B-1----:R-:W-:-:S04]  /*47260*/  IMAD.MOV.U32 R114, RZ, RZ, R109 ;  /* 0x000000ffff727224 */ /* 0x002fc800078e006d */
[----:B------:R-:W-:Y:S01]  /*47270*/  IMAD.X R111, R111, 0x1, R0, P2 ;  /* 0x000000016f6f7824 */ /* 0x000fe200010e0600 */
[----:B------:R1:W-:Y:S04]  /*47280*/  STL [R1+0x15d8], R110 ;  /* 0x0015d86e01007387 */ /* 0x0003e80000100800 */
[----:B------:R-:W3:Y:S04]  /*47290*/  LDL.LU R109, [R1+0x15f8] ;  /* 0x0015f800016d7983 */ /* 0x000ee80000300800 */
[----:B------:R1:W-:Y:S04]  /*472a0*/  LDGSTS.E [R5+0x14000], desc[UR8][R114.64], P1 ;  /* 0x1400000072057fae */ /* 0x0003e80008921848 */
[----:B------:R1:W-:Y:S01]  /*472b0*/  STL [R1+0x15d4], R111 ;  /* 0x0015d46f01007387 */ /* 0x0003e20000100800 */
[----:B------:R-:W-:-:S02]  /*472c0*/  IADD3 R7, P0, R7, R2, RZ ;  /* 0x0000000207077210 */ /* 0x000fc40007f1e0ff */
[----:B-1----:R-:W-:Y:S01]  /*472d0*/  MOV R114, R110 ;  /* 0x0000006e00727202 */ /* 0x002fe20000000f00 */
[----:B------:R-:W-:Y:S01]  /*472e0*/  IMAD.MOV.U32 R115, RZ, RZ, R111 ;  /* 0x000000ffff737224 */ /* 0x000fe200078e006f */
[----:B------:R-:W3:Y:S01]  /*472f0*/  LDL.LU R110, [R1+0x15f4] ;  /* 0x0015f400016e7983 */ /* 0x000ee20000300800 */
[----:B------:R-:W-:-:S03]  /*47300*/  IMAD.X R113, R113, 0x1, R0, P0 ;  /* 0x0000000171717824 */ /* 0x000fc600000e0600 */
[----:B------:R-:W3:Y:S01]  /*47310*/  LDL.LU R111, [R1+0x1600] ;  /* 0x00160000016f7983 */ /* 0x000ee20000300800 */
[----:B------:R-:W-:Y:S01]  /*47320*/  IMAD.MOV.U32 R116, RZ, RZ, R7 ;  /* 0x000000ffff747224 */ /* 0x000fe200078e0007 */
[----:B------:R-:W-:Y:S02]  /*47330*/  MOV R117, R113 ;  /* 0x0000007100757202 */ /* 0x000fe40000000f00 */
[----:B------:R-:W-:Y:S04]  /*47340*/  STL [R1+0x15e0], R7 ;  /* 0x0015e00701007387 */ /* 0x000fe80000100800 */
        /* <DEDUP_REMOVED lines=10> */
[----:B----4-:R-:W-:-:S05]  /*473f0*/  IADD3 R22, P1, R22, R2, RZ ;  /* 0x0000000216167210 */ /* 0x010fca0007f3e0ff */
[----:B------:R1:W-:Y:S01]  /*47400*/  STL [R1+0x15e8], R22 ;  /* 0x0015e81601007387 */ /* 0x0003e20000100800 */
[----:B------:R-:W-:Y:S02]  /*47410*/  IMAD.MOV.U32 R116, RZ, RZ, R22 ;  /* 0x000000ffff747224 */ /* 0x000fe400078e0016 */
[----:B------:R-:W-:-:S05]  /*47420*/  IMAD.X R23, R23, 0x1, R0, P1 ;  /* 0x0000000117177824 */ /* 0x000fca00008e0600 */
[----:B------:R-:W-:Y:S02]  /*47430*/  MOV R117, R23 ;  /* 0x0000001700757202 */ /* 0x000fe40000000f00 */
[----:B--2---:R-:W-:Y:S01]  /*47440*/  IADD3 R108, P2, R108, R2, RZ ;  /* 0x000000026c6c7210 */ /* 0x004fe20007f5e0ff */
[----:B------:R2:W-:Y:S04]  /*47450*/  STL [R1+0x15e4], R23 ;  /* 0x0015e41701007387 */ /* 0x0005e80000100800 */
[----:B------:R-:W-:Y:S01]  /*47460*/  IMAD.X R112, R112, 0x1, R0, P2 ;  /* 0x0000000170707824 */ /* 0x000fe200010e0600 */
[----:B------:R-:W-:Y:S04]  /*47470*/  STL [R1+0x15f0], R108 ;  /* 0x0015f06c01007387 */ /* 0x000fe80000100800 */
[----:B-1----:R-:W4:Y:S01]  /*47480*/  LDL.LU R22, [R1+0x1610] ;  /* 0x0016100001167983 */ /* 0x002f220000300800 */
[----:B------:R-:W-:-:S03]  /*47490*/  IMAD.MOV.U32 R119, RZ, RZ, R112 ;  /* 0x000000ffff777224 */ /* 0x000fc600078e0070 */
[----:B------:R1:W-:Y:S04]  /*474a0*/  STL [R1+0x15ec], R112 ;  /* 0x0015ec7001007387 */ /* 0x0003e80000100800 */
[----:B------:R-:W-:Y:S04]  /*474b0*/  LDGSTS.E [R5+0x10004], desc[UR8][R116.64], P0 ;  /* 0x1000400074057fae */ /* 0x000fe80008121848 */
[----:B--2---:R-:W2:Y:S04]  /*474c0*/  LDL.LU R23, [R1+0x160c] ;  /* 0x00160c0001177983 */ /* 0x004ea80000300800 */
[----:B------:R-:W2:Y:S04]  /*474d0*/  LDL.LU R116, [R1+0x1614] ;  /* 0x0016140001747983 */ /* 0x000ea80000300800 */
[----:B-1----:R-:W2:Y:S01]  /*474e0*/  LDL.LU R112, [R1+0x1618] ;  /* 0x0016180001707983 */ /* 0x002ea20000300800 */
[----:B------:R-:W-:-:S03]  /*474f0*/  IMAD.MOV.U32 R118, RZ, RZ, R108 ;  /* 0x000000ffff767224 */ /* 0x000fc600078e006c */
[----:B------:R-:W2:Y:S04]  /*47500*/  LDL.LU R108, [R1+0x1620] ;  /* 0x00162000016c7983 */ /* 0x000ea80000300800 */
[----:B------:R1:W-:Y:S01]  /*47510*/  LDGSTS.E [R5+0x14004], desc[UR8][R118.64], P0 ;  /* 0x1400400076057fae */ /* 0x0003e20008121848 */
[----:B---3--:R-:W-:-:S04]  /*47520*/  IADD3 R109, P1, R109, R2, RZ ;  /* 0x000000026d6d7210 */ /* 0x008fc80007f3e0ff */
[----:B-1----:R-:W-:Y:S01]  /*47530*/  MOV R118, R109 ;  /* 0x0000006d00767202 */ /* 0x002fe20000000f00 */
[----:B------:R1:W-:Y:S01]  /*47540*/  STL [R1+0x15f8], R109 ;  /* 0x0015f86d01007387 */ /* 0x0003e20000100800 */
[----:B------:R-:W-:Y:S01]  /*47550*/  IMAD.X R110, R110, 0x1, R0, P1 ;  /* 0x000000016e6e7824 */ /* 0x000fe200008e0600 */
[----:B------:R-:W-:-:S04]  /*47560*/  IADD3 R111, P2, R111, R2, RZ ;  /* 0x000000026f6f7210 */ /* 0x000fc80007f5e0ff */
[----:B------:R3:W-:Y:S01]  /*47570*/  STL [R1+0x15f4], R110 ;  /* 0x0015f46e01007387 */ /* 0x0007e20000100800 */
[----:B------:R-:W-:-:S03]  /*47580*/  IMAD.MOV.U32 R119, RZ, RZ, R110 ;  /* 0x000000ffff777224 */ /* 0x000fc600078e006e */
[----:B-1----:R-:W2:Y:S04]  /*47590*/  LDL.LU R109, [R1+0x161c] ;  /* 0x00161c00016d7983 */ /* 0x002ea80000300800 */
[----:B------:R1:W-:Y:S04]  /*475a0*/  LDGSTS.E [R5+0x18004], desc[UR8][R118.64], P0 ;  /* 0x1800400076057fae */ /* 0x0003e80008121848 */
[----:B---3--:R-:W3:Y:S01]  /*475b0*/  LDL.LU R110, [R1+0x1628] ;  /* 0x00162800016e7983 */ /* 0x008ee20000300800 */
[----:B------:R-:W-:Y:S01]  /*475c0*/  IMAD.X R114, R114, 0x1, R0, P2 ;  /* 0x0000000172727824 */ /* 0x000fe200010e0600 */
[----:B-1----:R-:W-:-:S02]  /*475d0*/  MOV R118, R111 ;  /* 0x0000006f00767202 */ /* 0x002fc40000000f00 */
[----:B------:R1:W-:Y:S01]  /*475e0*/  STL [R1+0x1600], R111 ;  /* 0x0016006f01007387 */ /* 0x0003e20000100800 */
[----:B------:R-:W-:Y:S01]  /*475f0*/  IADD3 R7, P3, R7, R2, RZ ;  /* 0x0000000207077210 */ /* 0x000fe20007f7e0ff */
[----:B------:R-:W-:Y:S02]  /*47600*/  IMAD.MOV.U32 R119, RZ, RZ, R114 ;  /* 0x000000ffff777224 */ /* 0x000fe400078e0072 */
[----:B------:R-:W-:Y:S02]  /*47610*/  STL [R1+0x15fc], R114 ;  /* 0x0015fc7201007387 */ /* 0x000fe40000100800 */
[----:B------:R-:W-:Y:S02]  /*47620*/  IMAD.X R113, R113, 0x1, R0, P3 ;  /* 0x0000000171717824 */ /* 0x000fe400018e0600 */
[----:B------:R1:W-:Y:S04]  /*47630*/  STL [R1+0x1608], R7 ;  /* 0x0016080701007387 */ /* 0x0003e80000100800 */
[----:B-1----:R-:W3:Y:S04]  /*47640*/  LDL.LU R111, [R1+0x1624] ;  /* 0x00162400016f7983 */ /* 0x002ee80000300800 */
[----:B------:R1:W-:Y:S04]  /*47650*/  STL [R1+0x1604], R113 ;  /* 0x0016047101007387 */ /* 0x0003e80000100800 */
[----:B------:R1:W-:Y:S04]  /*47660*/  LDGSTS.E [R5+0x1c004], desc[UR8][R118.64], P0 ;  /* 0x1c00400076057fae */ /* 0x0003e80008121848 */
[----:B------:R-:W3:Y:S01]  /*47670*/  LDL.LU R115, [R1+0x162c] ;  /* 0x00162c0001737983 */ /* 0x000ee20000300800 */
[----:B-1----:R-:W-:-:S03]  /*47680*/  IMAD.MOV.U32 R118, RZ, RZ, R7 ;  /* 0x000000ffff767224 */ /* 0x002fc600078e0007 */
[----:B------:R-:W3:Y:S01]  /*47690*/  LDL.LU R7, [R1+0x1630] ;  /* 0x0016300001077983 */ /* 0x000ee20000300800 */
        /* <DEDUP_REMOVED lines=10> */
[----:B----4-:R-:W-:-:S05]  /*47740*/  IADD3 R22, P0, R22, R2, RZ ;  /* 0x0000000216167210 */ /* 0x010fca0007f1e0ff */
[----:B------:R-:W-:Y:S01]  /*47750*/  STL [R1+0x1610], R22 ;  /* 0x0016101601007387 */ /* 0x000fe20000100800 */
[----:B--2---:R-:W-:-:S05]  /*47760*/  IADD3.X R23, R23, R0, RZ, P0, !PT ;  /* 0x0000000017177210 */ /* 0x004fca00007fe4ff */
[----:B------:R2:W-:Y:S01]  /*47770*/  STL [R1+0x160c], R23 ;  /* 0x00160c1701007387 */ /* 0x0005e20000100800 */
[----:B------:R-:W-:-:S05]  /*47780*/  IADD3 R112, P2, R112, R2, RZ ;  /* 0x0000000270707210 */ /* 0x000fca0007f5e0ff */
[----:B------:R-:W-:Y:S01]  /*47790*/  IMAD.X R116, R116, 0x1, R0, P2 ;  /* 0x0000000174747824 */ /* 0x000fe200010e0600 */
[----:B------:R-:W-:Y:S01]  /*477a0*/  STL [R1+0x1618], R112 ;  /* 0x0016187001007387 */ /* 0x000fe20000100800 */
[----:B-1----:R-:W-:-:S03]  /*477b0*/  IMAD.MOV.U32 R119, RZ, RZ, R23 ;  /* 0x000000ffff777224 */ /* 0x002fc600078e0017 */
[----:B------:R-:W4:Y:S01]  /*477c0*/  LDL.LU R114, [R1+0x1634] ;  /* 0x0016340001727983 */ /* 0x000f220000300800 */
[----:B------:R-:W-:Y:S01]  /*477d0*/  IMAD.MOV.U32 R118, RZ, RZ, R22 ;  /* 0x000000ffff767224 */ /* 0x000fe200078e0016 */
[----:B------:R-:W-:Y:S02]  /*477e0*/  IADD3 R108, P0, R108, R2, RZ ;  /* 0x000000026c6c7210 */ /* 0x000fe40007f1e0ff */
[----:B------:R1:W-:Y:S01]  /*477f0*/  STL [R1+0x1614], R116 ;  /* 0x0016147401007387 */ /* 0x0003e20000100800 */
[----:B------:R-:W-:-:S03]  /*47800*/  MOV R117, R116 ;  /* 0x0000007400757202 */ /* 0x000fc60000000f00 */
[----:B--2---:R-:W2:Y:S04]  /*47810*/  LDL.LU R23, [R1+0x163c] ;  /* 0x00163c0001177983 */ /* 0x004ea80000300800 */
[----:B------:R-:W2:Y:S01]  /*47820*/  LDL.LU R22, [R1+0x1640] ;  /* 0x0016400001167983 */ /* 0x000ea20000300800 */
[----:B-1----:R-:W-:-:S03]  /*47830*/  IMAD.MOV.U32 R116, RZ, RZ, R112 ;  /* 0x000000ffff747224 */ /* 0x002fc600078e0070 */
[----:B------:R-:W-:Y:S04]  /*47840*/  LDGSTS.E [R5+0x14008], desc[UR8][R118.64], P1 ;  /* 0x1400800076057fae */ /* 0x000fe80008921848 */
[----:B------:R1:W-:Y:S04]  /*47850*/  LDGSTS.E [R5+0x18008], desc[UR8][R116.64], P1 ;  /* 0x1800800074057fae */ /* 0x0003e80008921848 */
[----:B------:R1:W-:Y:S02]  /*47860*/  STL [R1+0x1620], R108 ;  /* 0x0016206c01007387 */ /* 0x0003e40000100800 */
[----:B-1----:R-:W-:-:S02]  /*47870*/  IMAD.MOV.U32 R116, RZ, RZ, R108 ;  /* 0x000000ffff747224 */ /* 0x002fc400078e006c */
[----:B------:R-:W-:-:S05]  /*47880*/  IMAD.X R109, R109, 0x1, R0, P0 ;  /* 0x000000016d6d7824 */ /* 0x000fca00000e0600 */
[----:B------:R-:W-:Y:S01]  /*47890*/  MOV R117, R109 ;  /* 0x0000006d00757202 */ /* 0x000fe20000000f00 */
[----:B------:R1:W-:Y:S04]  /*478a0*/  STL [R1+0x161c], R109 ;  /* 0x00161c6d01007387 */ /* 0x0003e80000100800 */
[----:B------:R-:W2:Y:S01]  /*478b0*/  LDL.LU R108, [R1+0x1248] ;  /* 0x00124800016c7983 */ /* 0x000ea20000300800 */
[----:B------:R-:W-:-:S03]  /*478c0*/  ISETP.NE.U32.AND P0, PT, RZ, UR12, PT ;  /* 0x0000000cff007c0c */ /* 0x000fc6000bf05070 */
[----:B------:R1:W-:Y:S01]  /*478d0*/  LDGSTS.E [R5+0x1c008], desc[UR8][R116.64], P1 ;  /* 0x1c00800074057fae */ /* 0x0003e20008921848 */
[----:B---3--:R-:W-:-:S03]  /*478e0*/  IADD3 R110, P1, R110, R2, RZ ;  /* 0x000000026e6e7210 */ /* 0x008fc60007f3e0ff */
[----:B-1----:R-:W3:Y:S04]  /*478f0*/  LDL.LU R109, [R1+0x1244] ;  /* 0x00124400016d7983 */ /* 0x002ee80000300800 */
[----:B------:R-:W-:Y:S01]  /*47900*/  STL [R1+0x1628], R110 ;  /* 0x0016286e01007387 */ /* 0x000fe20000100800 */
[----:B------:R-:W-:Y:S02]  /*47910*/  IMAD.MOV.U32 R116, RZ, RZ, R110 ;  /* 0x000000ffff747224 */ /* 0x000fe400078e006e */
[----:B------:R-:W-:-:S05]  /*47920*/  IMAD.X R111, R111, 0x1, R0, P1 ;  /* 0x000000016f6f7824 */ /* 0x000fca00008e0600 */
[----:B------:R-:W-:Y:S01]  /*47930*/  MOV R117, R111 ;  /* 0x0000006f00757202 */ /* 0x000fe20000000f00 */
[----:B------:R1:W-:Y:S04]  /*47940*/  STL [R1+0x1624], R111 ;  /* 0x0016246f01007387 */ /* 0x0003e80000100800 */
[----:B------:R1:W-:Y:S01]  /*47950*/  LDGSTS.E [R5+0x1000c], desc[UR8][R116.64], P0 ;  /* 0x1000c00074057fae */ /* 0x0003e20008121848 */
[----:B------:R-:W-:-:S05]  /*47960*/  IADD3 R7, P2, R7, R2, RZ ;  /* 0x0000000207077210 */ /* 0x000fca0007f5e0ff */
[----:B------:R-:W-:Y:S01]  /*47970*/  IMAD.X R115, R115, 0x1, R0, P2 ;  /* 0x0000000173737824 */ /* 0x000fe200010e0600 */
[----:B------:R1:W-:Y:S02]  /*47980*/  STL [R1+0x1630], R7 ;  /* 0x0016300701007387 */ /* 0x0003e40000100800 */
[----:B-1----:R-:W-:Y:S02]  /*47990*/  IMAD.MOV.U32 R116, RZ, RZ, R7 ;  /* 0x000000ffff747224 */ /* 0x002fe400078e0007 */
[----:B------:R-:W3:Y:S04]  /*479a0*/  LDL.LU R111, [R1+0x1250] ;  /* 0x00125000016f7983 */ /* 0x000ee80000300800 */
[----:B------:R1:W-:Y:S04]  /*479b0*/  STL [R1+0x162c], R115 ;  /* 0x00162c7301007387 */ /* 0x0003e80000100800 */
[----:B------:R-:W3:Y:S04]  /*479c0*/  LDL.LU R112, [R1+0x124c] ;  /* 0x00124c0001707983 */ /* 0x000ee80000300800 */
[----:B------:R-:W3:Y:S04]  /*479d0*/  LDL.LU R110, [R1+0x1254] ;  /* 0x00125400016e7983 */ /* 0x000ee80000300800 */
[----:B------:R-:W3:Y:S01]  /*479e0*/  LDL.LU R7, [R1+0x1258] ;  /* 0x0012580001077983 */ /* 0x000ee20000300800 */
[----:B------:R-:W1:Y:S01]  /*479f0*/  S2R R156, SR_TID.X ;  /* 0x00000000009c7919 */ /* 0x000e620000002100 */
[----:B------:R-:W-:Y:S01]  /*47a00*/  IADD3 R113, P1, R113, R2, RZ ;  /* 0x0000000271717210 */ /* 0x000fe20007f3e0ff */
[----:B------:R-:W-:-:S04]  /*47a10*/  IMAD.MOV.U32 R117, RZ, RZ, R115 ;  /* 0x000000ffff757224 */ /* 0x000fc800078e0073 */
[----:B------:R-:W-:Y:S04]  /*47a20*/  STL [R1+0x1638], R113 ;  /* 0x0016387101007387 */ /* 0x000fe80000100800 */
[----:B------:R-:W-:Y:S01]  /*47a30*/  LDGSTS.E [R5+0x1400c], desc[UR8][R116.64], P0 ;  /* 0x1400c00074057fae */ /* 0x000fe20008121848 */
[----:B------:R-:W-:Y:S01]  /*47a40*/  UISETP.GT.AND UP1, UPT, UR16, 0x10, UPT ;  /* 0x000000101000788c */ /* 0x000fe2000bf24270 */
[C---:B-1----:R-:W-:Y:S01]  /*47a50*/  IMAD.SHL.U32 R152, R156.reuse, 0x10, RZ ;  /* 0x000000109c987824 */ /* 0x042fe200078e00ff */
[----:B------:R-:W-:Y:S02]  /*47a60*/  LOP3.LUT R156, R156, 0x7f, RZ, 0xc0, !PT ;  /* 0x0000007f9c9c7812 */ /* 0x000fe400078ec0ff */
[----:B------:R-:W-:-:S04]  /*47a70*/  USEL UR12, URZ, 0x4, !UP1 ;  /* 0x000000043f0c7887 */ /* 0x000fc8000c800000 */
[----:B------:R-:W-:Y:S01]  /*47a80*/  USEL UR12, UR12, URZ, !UP0 ;  /* 0x0000003f0c0c7287 */ /* 0x000fe2000c000000 */
[----:B----4-:R-:W-:-:S04]  /*47a90*/  IMAD.X R114, R114, 0x1, R0, P1 ;  /* 0x0000000172727824 */ /* 0x010fc800008e0600 */
[----:B------:R-:W-:Y:S01]  /*47aa0*/  IMAD.MOV.U32 R115, RZ, RZ, R114 ;  /* 0x000000ffff737224 */ /* 0x000fe200078e0072 */
[----:B------:R1:W-:Y:S01]  /*47ab0*/  STL [R1+0x1634], R114 ;  /* 0x0016347201007387 */ /* 0x0003e20000100800 */
[----:B--2---:R-:W-:Y:S01]  /*47ac0*/  IADD3 R22, P2, R22, R2, RZ ;  /* 0x0000000216167210 */ /* 0x004fe20007f5e0ff */
[----:B-1----:R-:W-:Y:S01]  /*47ad0*/  IMAD.MOV.U32 R114, RZ, RZ, R113 ;  /* 0x000000ffff727224 */ /* 0x002fe200078e0071 */
[----:B------:R-:W-:Y:S02]  /*47ae0*/  LOP3.LUT R113, R152, 0x70, RZ, 0xc0, !PT ;  /* 0x0000007098717812 */ /* 0x000fe400078ec0ff */
[----:B------:R-:W-:Y:S01]  /*47af0*/  IADD3.X R23, R23, R0, RZ, P2, !PT ;  /* 0x0000000017177210 */ /* 0x000fe200017fe4ff */
[----:B------:R1:W-:Y:S02]  /*47b00*/  STL [R1+0x1640], R22 ;  /* 0x0016401601007387 */ /* 0x0003e40000100800 */
[----:B------:R-:W-:Y:S02]  /*47b10*/  IMAD R113, R156, 0x80, R113 ;  /* 0x000000809c717824 */ /* 0x000fe400078e0271 */
[----:B------:R2:W-:Y:S04]  /*47b20*/  LDGSTS.E [R5+0x1800c], desc[UR8][R114.64], P0 ;  /* 0x1800c00072057fae */ /* 0x0005e80008121848 */
[----:B------:R4:W-:Y:S01]  /*47b30*/  STL [R1+0x163c], R23 ;  /* 0x00163c1701007387 */ /* 0x0009e20000100800 */
[----:B------:R-:W-:Y:S01]  /*47b40*/  LOP3.LUT R113, R113, 0x40, RZ, 0x3c, !PT ;  /* 0x0000004071717812 */ /* 0x000fe200078e3cff */
[----:B--2---:R-:W-:Y:S01]  /*47b50*/  IMAD.MOV.U32 R114, RZ, RZ, R22 ;  /* 0x000000ffff727224 */ /* 0x004fe200078e0016 */
[----:B------:R-:W-:Y:S01]  /*47b60*/  MOV R115, R23 ;  /* 0x0000001700737202 */ /* 0x000fe20000000f00 */
[----:B-1----:R-:W2:Y:S04]  /*47b70*/  LDL.LU R22, [R1+0x1260] ;  /* 0x0012600001167983 */ /* 0x002ea80000300800 */
[----:B------:R1:W-:Y:S01]  /*47b80*/  LDGSTS.E [R5+0x1c00c], desc[UR8][R114.64], P0 ;  /* 0x1c00c00072057fae */ /* 0x0003e20008121848 */
[----:B------:R-:W-:-:S03]  /*47b90*/  ISETP.NE.U32.AND P0, PT, RZ, UR12, PT ;  /* 0x0000000cff007c0c */ /* 0x000fc6000bf05070 */
[----:B------:R-:W2:Y:S01]  /*47ba0*/  LDL.LU R114, [R1+0x125c] ;  /* 0x00125c0001727983 */ /* 0x000ea20000300800 */
[----:B-1----:R-:W-:-:S03]  /*47bb0*/  IADD3 R5, R113, UR17, RZ ;  /* 0x0000001171057c10 */ /* 0x002fc6000fffe0ff */
[----:B----4-:R-:W4:Y:S04]  /*47bc0*/  LDL.LU R23, [R1+0x1268] ;  /* 0x0012680001177983 */ /* 0x010f280000300800 */
[----:B------:R-:W4:Y:S01]  /*47bd0*/  LDL.LU R113, [R1+0x1264] ;  /* 0x0012640001717983 */ /* 0x000f220000300800 */
[----:B------:R-:W-:-:S05]  /*47be0*/  IADD3 R108, P1, R108, R2, RZ ;  /* 0x000000026c6c7210 */ /* 0x000fca0007f3e0ff */
[----:B---3--:R-:W-:Y:S01]  /*47bf0*/  IMAD.X R109, R109, 0x1, R0, P1 ;  /* 0x000000016d6d7824 */ /* 0x008fe200008e0600 */
[----:B------:R-:W-:Y:S01]  /*47c00*/  STL [R1+0x1248], R108 ;  /* 0x0012486c01007387 */ /* 0x000fe20000100800 */
[----:B------:R-:W-:Y:S02]  /*47c10*/  IMAD.MOV.U32 R116, RZ, RZ, R108 ;  /* 0x000000ffff747224 */ /* 0x000fe400078e006c */
[----:B------:R-:W-:Y:S01]  /*47c20*/  IMAD.MOV.U32 R117, RZ, RZ, R109 ;  /* 0x000000ffff757224 */ /* 0x000fe200078e006d */
[----:B------:R1:W-:Y:S04]  /*47c30*/  STL [R1+0x1244], R109 ;  /* 0x0012446d01007387 */ /* 0x0003e80000100800 */
[----:B------:R3:W-:Y:S04]  /*47c40*/  LDGSTS.E [R5], desc[UR8][R116.64], P0 ;  /* 0x0000000074057fae */ /* 0x0007e80008121848 */
[----:B-1----:R-:W4:Y:S04]  /*47c50*/  LDL.LU R109, [R1+0x126c] ;  /* 0x00126c00016d7983 */ /* 0x002f280000300800 */
[----:B------:R-:W4:Y:S01]  /*47c60*/  LDL.LU R108, [R1+0x1270] ;  /* 0x00127000016c7983 */ /* 0x000f220000300800 */
[----:B------:R-:W-:-:S05]  /*47c70*/  IADD3 R111, P1, R111, R2, RZ ;  /* 0x000000026f6f7210 */ /* 0x000fca0007f3e0ff */
[----:B------:R-:W-:Y:S01]  /*47c80*/  IMAD.X R112, R112, 0x1, R0, P1 ;  /* 0x0000000170707824 */ /* 0x000fe200008e0600 */
[----:B------:R1:W-:Y:S01]  /*47c90*/  STL [R1+0x1250], R111 ;  /* 0x0012506f01007387 */ /* 0x0003e20000100800 */
[----:B------:R-:W-:-:S03]  /*47ca0*/  IADD3 R7, P2, R7, R2, RZ ;  /* 0x0000000207077210 */ /* 0x000fc60007f5e0ff */
[----:B------:R-:W-:Y:S01]  /*47cb0*/  STL [R1+0x124c], R112 ;  /* 0x00124c7001007387 */ /* 0x000fe20000100800 */
[----:B------:R-:W-:Y:S01]  /*47cc0*/  IADD3.X R110, R110, R0, RZ, P2, !PT ;  /* 0x000000006e6e7210 */ /* 0x000fe200017fe4ff */
[----:B---3--:R-:W-:Y:S02]  /*47cd0*/  IMAD.MOV.U32 R116, RZ, RZ, R111 ;  /* 0x000000ffff747224 */ /* 0x008fe400078e006f */
[----:B------:R-:W-:Y:S01]  /*47ce0*/  STL [R1+0x1258], R7 ;  /* 0x0012580701007387 */ /* 0x000fe20000100800 */
[----:B------:R-:W-:Y:S02]  /*47cf0*/  IMAD.MOV.U32 R117, RZ, RZ, R112 ;  /* 0x000000ffff757224 */ /* 0x000fe400078e0070 */
[----:B-1----:R-:W-:Y:S01]  /*47d00*/  IMAD.MOV.U32 R111, RZ, RZ, R110 ;  /* 0x000000ffff6f7224 */ /* 0x002fe200078e006e */
[----:B------:R1:W-:Y:S04]  /*47d10*/  STL [R1+0x1254], R110 ;  /* 0x0012546e01007387 */ /* 0x0003e80000100800 */
[----:B------:R-:W3:Y:S04]  /*47d20*/  LDL.LU R115, [R1+0x1278] ;  /* 0x0012780001737983 */ /* 0x000ee80000300800 */
[----:B------:R-:W-:Y:S01]  /*47d30*/  LDGSTS.E [R5+0x4000], desc[UR8][R116.64], P0 ;  /* 0x0400000074057fae */ /* 0x000fe20008121848 */
[----:B-1----:R-:W-:-:S05]  /*47d40*/  MOV R110, R7 ;  /* 0x00000007006e7202 */ /* 0x002fca0000000f00 */
        /* <DEDUP_REMOVED lines=9> */
[----:B--2---:R-:W-:-:S05]  /*47de0*/  IADD3 R22, P1, R22, R2, RZ ;  /* 0x0000000216167210 */ /* 0x004fca0007f3e0ff */
[----:B------:R-:W-:Y:S02]  /*47df0*/  IMAD.MOV.U32 R118, RZ, RZ, R22 ;  /* 0x000000ffff767224 */ /* 0x000fe400078e0016 */
[----:B------:R-:W-:-:S04]  /*47e00*/  IMAD.X R114, R114, 0x1, R0, P1 ;  /* 0x0000000172727824 */ /* 0x000fc800008e0600 */
[----:B------:R-:W-:Y:S01]  /*47e10*/  IMAD.MOV.U32 R119, RZ, RZ, R114 ;  /* 0x000000ffff777224 */ /* 0x000fe200078e0072 */
[----:B----4-:R-:W-:Y:S01]  /*47e20*/  IADD3 R23, P1, R23, R2, RZ ;  /* 0x0000000217177210 */ /* 0x010fe20007f3e0ff */
[----:B------:R1:W-:Y:S03]  /*47e30*/  STL [R1+0x1260], R22 ;  /* 0x0012601601007387 */ /* 0x0003e60000100800 */
[----:B------:R-:W-:Y:S01]  /*47e40*/  IADD3.X R113, R113, R0, RZ, P1, !PT ;  /* 0x0000000071717210 */ /* 0x000fe20000ffe4ff */
[----:B------:R2:W-:Y:S01]  /*47e50*/  LDGSTS.E [R5+0xc000], desc[UR8][R118.64], P0 ;  /* 0x0c00000076057fae */ /* 0x0005e20008121848 */
[----:B------:R-:W-:-:S03]  /*47e60*/  ISETP.NE.U32.AND P0, PT, RZ, UR12, PT ;  /* 0x0000000cff007c0c */ /* 0x000fc6000bf05070 */
[----:B------:R4:W-:Y:S04]  /*47e70*/  STL [R1+0x125c], R114 ;  /* 0x00125c7201007387 */ /* 0x0009e80000100800 */
[----:B-1----:R-:W3:Y:S04]  /*47e80*/  LDL.LU R22, [R1+0x1290] ;  /* 0x0012900001167983 */ /* 0x002ee80000300800 */
[----:B------:R-:W-:Y:S01]  /*47e90*/  STL [R1+0x1268], R23 ;  /* 0x0012681701007387 */ /* 0x000fe20000100800 */
[----:B--2---:R-:W-:-:S03]  /*47ea0*/  IMAD.MOV.U32 R118, RZ, RZ, R23 ;  /* 0x000000ffff767224 */ /* 0x004fc600078e0017 */
[----:B------:R1:W-:Y:S01]  /*47eb0*/  STL [R1+0x1264], R113 ;  /* 0x0012647101007387 */ /* 0x0003e20000100800 */
[----:B------:R-:W-:-:S05]  /*47ec0*/  IMAD.MOV.U32 R119, RZ, RZ, R113 ;  /* 0x000000ffff777224 */ /* 0x000fca00078e0071 */
[----:B------:R-:W-:Y:S01]  /*47ed0*/  LDGSTS.E [R5+0x4], desc[UR8][R118.64], P0 ;  /* 0x0000400076057fae */ /* 0x000fe20008121848 */
[----:B------:R-:W-:-:S05]  /*47ee0*/  IADD3 R108, P2, R108, R2, RZ ;  /* 0x000000026c6c7210 */ /* 0x000fca0007f5e0ff */
[----:B------:R-:W-:Y:S01]  /*47ef0*/  IMAD.X R109, R109, 0x1, R0, P2 ;  /* 0x000000016d6d7824 */ /* 0x000fe200010e0600 */
[----:B------:R-:W-:Y:S04]  /*47f00*/  STL [R1+0x1270], R108 ;  /* 0x0012706c01007387 */ /* 0x000fe80000100800 */
[----:B----4-:R-:W2:Y:S04]  /*47f10*/  LDL.LU R114, [R1+0x128c] ;  /* 0x00128c0001727983 */ /* 0x010ea80000300800 */
        /* <DEDUP_REMOVED lines=8> */
[----:B------:R-:W-:-:S05]  /*47fa0*/  IADD3.X R116, R116, R0, RZ, P1, !PT ;  /* 0x0000000074747210 */ /* 0x000fca0000ffe4ff */
[----:B------:R1:W-:Y:S01]  /*47fb0*/  STL [R1+0x1274], R116 ;  /* 0x0012747401007387 */ /* 0x0003e20000100800 */
[----:B------:R-:W-:Y:S01]  /*47fc0*/  IMAD.MOV.U32 R117, RZ, RZ, R116 ;  /* 0x000000ffff757224 */ /* 0x000fe200078e0074 */
[----:B------:R-:W-:Y:S01]  /*47fd0*/  IADD3 R110, P2, R110, R2, RZ ;  /* 0x000000026e6e7210 */ /* 0x000fe20007f5e0ff */
[----:B-1----:R-:W-:-:S04]  /*47fe0*/  IMAD.MOV.U32 R116, RZ, RZ, R115 ;  /* 0x000000ffff747224 */ /* 0x002fc800078e0073 */
[----:B------:R-:W-:Y:S01]  /*47ff0*/  IMAD.X R111, R111, 0x1, R0, P2 ;  /* 0x000000016f6f7824 */ /* 0x000fe200010e0600 */
[----:B------:R-:W-:Y:S01]  /*48000*/  IADD3 R7, P3, R7, R2, RZ ;  /* 0x0000000207077210 */ /* 0x000fe20007f7e0ff */
[----:B------:R1:W-:Y:S03]  /*48010*/  LDGSTS.E [R5+0x8004], desc[UR8][R116.64], P0 ;  /* 0x0800400074057fae */ /* 0x0003e60008121848 */
[----:B------:R-:W-:Y:S01]  /*48020*/  IADD3.X R112, R112, R0, RZ, P3, !PT ;  /* 0x0000000070707210 */ /* 0x000fe20001ffe4ff */
[----:B------:R3:W-:Y:S04]  /*48030*/  STL [R1+0x1280], R110 ;  /* 0x0012806e01007387 */ /* 0x0007e80000100800 */
[----:B------:R3:W-:Y:S01]  /*48040*/  STL [R1+0x127c], R111 ;  /* 0x00127c6f01007387 */ /* 0x0007e20000100800 */
[----:B-1----:R-:W-:-:S02]  /*48050*/  IMAD.MOV.U32 R116, RZ, RZ, R110 ;  /* 0x000000ffff747224 */ /* 0x002fc400078e006e */
[----:B------:R-:W-:Y:S01]  /*48060*/  IMAD.MOV.U32 R117, RZ, RZ, R111 ;  /* 0x000000ffff757224 */ /* 0x000fe200078e006f */
[----:B------:R-:W-:Y:S04]  /*48070*/  STL [R1+0x1288], R7 ;  /* 0x0012880701007387 */ /* 0x000fe80000100800 */
[----:B---3--:R-:W3:Y:S04]  /*48080*/  LDL.LU R110, [R1+0x12a8] ;  /* 0x0012a800016e7983 */ /* 0x008ee80000300800 */
[----:B------:R1:W-:Y:S04]  /*48090*/  STL [R1+0x1284], R112 ;  /* 0x0012847001007387 */ /* 0x0003e80000100800 */
[----:B------:R1:W-:Y:S04]  /*480a0*/  LDGSTS.E [R5+0xc004], desc[UR8][R116.64], P0 ;  /* 0x0c00400074057fae */ /* 0x0003e80008121848 */
[----:B------:R-:W3:Y:S01]  /*480b0*/  LDL.LU R111, [R1+0x12a4] ;  /* 0x0012a400016f7983 */ /* 0x000ee20000300800 */
[----:B-1----:R-:W-:Y:S01]  /*480c0*/  MOV R117, R112 ;  /* 0x0000007000757202 */ /* 0x002fe20000000f00 */
[----:B------:R-:W-:-:S02]  /*480d0*/  IMAD.MOV.U32 R116, RZ, RZ, R7 ;  /* 0x000000ffff747224 */ /* 0x000fc400078e0007 */
        /* <DEDUP_REMOVED lines=12> */
[----:B--2---:R-:W-:-:S04]  /*481a0*/  IMAD.X R114, R114, 0x1, R0, P0 ;  /* 0x0000000172727824 */ /* 0x004fc800000e0600 */
[----:B------:R-:W-:Y:S01]  /*481b0*/  IMAD.MOV.U32 R115, RZ, RZ, R114 ;  /* 0x000000ffff737224 */ /* 0x000fe200078e0072 */
[----:B------:R1:W-:Y:S01]  /*481c0*/  STL [R1+0x128c], R114 ;  /* 0x00128c7201007387 */ /* 0x0003e20000100800 */
[----:B------:R-:W-:Y:S02]  /*481d0*/  IADD3 R23, P2, R23, R2, RZ ;  /* 0x0000000217177210 */ /* 0x000fe40007f5e0ff */
[----:B-1----:R-:W-:-:S03]  /*481e0*/  MOV R114, R22 ;  /* 0x0000001600727202 */ /* 0x002fc60000000f00 */
[----:B------:R-:W-:Y:S01]  /*481f0*/  IMAD.X R113, R113, 0x1, R0, P2 ;  /* 0x0000000171717824 */ /* 0x000fe200010e0600 */
[----:B------:R-:W-:Y:S04]  /*48200*/  STL [R1+0x1298], R23 ;  /* 0x0012981701007387 */ /* 0x000fe80000100800 */
[----:B------:R1:W-:Y:S04]  /*48210*/  STL [R1+0x1294], R113 ;  /* 0x0012947101007387 */ /* 0x0003e80000100800 */
[----:B------:R2:W-:Y:S04]  /*48220*/  LDGSTS.E [R5+0x4008], desc[UR8][R114.64], P1 ;  /* 0x0400800072057fae */ /* 0x0005e80008921848 */
[----:B------:R-:W3:Y:S01]  /*48230*/  LDL.LU R22, [R1+0x12b8] ;  /* 0x0012b80001167983 */ /* 0x000ee20000300800 */
[----:B----4-:R-:W-:-:S05]  /*48240*/  IADD3 R108, P0, R108, R2, RZ ;  /* 0x000000026c6c7210 */ /* 0x010fca0007f1e0ff */
[----:B------:R-:W-:Y:S02]  /*48250*/  IMAD.X R109, R109, 0x1, R0, P0 ;  /* 0x000000016d6d7824 */ /* 0x000fe400000e0600 */
[----:B--2---:R-:W-:Y:S02]  /*48260*/  IMAD.MOV.U32 R115, RZ, RZ, R113 ;  /* 0x000000ffff737224 */ /* 0x004fe400078e0071 */
[----:B------:R-:W-:Y:S01]  /*48270*/  IMAD.MOV.U32 R114, RZ, RZ, R23 ;  /* 0x000000ffff727224 */ /* 0x000fe200078e0017 */
[----:B-1----:R-:W2:Y:S01]  /*48280*/  LDL.LU R113, [R1+0x12b4] ;  /* 0x0012b40001717983 */ /* 0x002ea20000300800 */
[----:B------:R-:W-:-:S03]  /*48290*/  MOV R118, R108 ;  /* 0x0000006c00767202 */ /* 0x000fc60000000f00 */
[----:B------:R-:W4:Y:S04]  /*482a0*/  LDL.LU R23, [R1+0x12c0] ;  /* 0x0012c00001177983 */ /* 0x000f280000300800 */
[----:B------:R1:W-:Y:S04]  /*482b0*/  STL [R1+0x12a0], R108 ;  /* 0x0012a06c01007387 */ /* 0x0003e80000100800 */
[----:B------:R1:W-:Y:S04]  /*482c0*/  STL [R1+0x129c], R109 ;  /* 0x00129c6d01007387 */ /* 0x0003e80000100800 */
[----:B------:R-:W-:Y:S04]  /*482d0*/  LDGSTS.E [R5+0x8008], desc[UR8][R114.64], P1 ;  /* 0x0800800072057fae */ /* 0x000fe80008921848 */
[----:B-1----:R-:W4:Y:S04]  /*482e0*/  LDL.LU R108, [R1+0x12bc] ;  /* 0x0012bc00016c7983 */ /* 0x002f280000300800 */
[----:B------:R-:W4:Y:S01]  /*482f0*/  LDL.LU R116, [R1+0x1644] ;  /* 0x0016440001747983 */ /* 0x000f220000300800 */
[----:B------:R-:W-:-:S03]  /*48300*/  IMAD.MOV.U32 R119, RZ, RZ, R109 ;  /* 0x000000ffff777224 */ /* 0x000fc600078e006d */
[----:B------:R-:W4:Y:S04]  /*48310*/  LDL.LU R115, [R1+0x1648] ;  /* 0x0016480001737983 */ /* 0x000f280000300800 */
[----:B------:R1:W-:Y:S01]  /*48320*/  LDGSTS.E [R5+0xc008], desc[UR8][R118.64], P1 ;  /* 0x0c00800076057fae */ /* 0x0003e20008921848 */
[----:B------:R-:W-:-:S03]  /*48330*/  ISETP.NE.U32.AND P0, PT, RZ, UR12, PT ;  /* 0x0000000cff007c0c */ /* 0x000fc6000bf05070 */
[----:B------:R-:W4:Y:S01]  /*48340*/  LDL.LU R109, [R1+0x1650] ;  /* 0x00165000016d7983 */ /* 0x000f220000300800 */
[----:B---3--:R-:W-:-:S05]  /*48350*/  IADD3 R110, P1, R110, R2, RZ ;  /* 0x000000026e6e7210 */ /* 0x008fca0007f3e0ff */
[----:B------:R-:W-:Y:S01]  /*48360*/  STL [R1+0x12a8], R110 ;  /* 0x0012a86e01007387 */ /* 0x000fe20000100800 */
[----:B------:R-:W-:Y:S01]  /*48370*/  IMAD.X R111, R111, 0x1, R0, P1 ;  /* 0x000000016f6f7824 */ /* 0x000fe200008e0600 */
[----:B-1----:R-:W-:-:S04]  /*48380*/  MOV R118, R110 ;  /* 0x0000006e00767202 */ /* 0x002fc80000000f00 */
[----:B------:R1:W-:Y:S01]  /*48390*/  STL [R1+0x12a4], R111 ;  /* 0x0012a46f01007387 */ /* 0x0003e20000100800 */
[----:B------:R-:W-:-:S05]  /*483a0*/  IADD3 R7, P2, R7, R2, RZ ;  /* 0x0000000207077210 */ /* 0x000fca0007f5e0ff */
[----:B------:R-:W-:Y:S01]  /*483b0*/  IMAD.X R112, R112, 0x1, R0, P2 ;  /* 0x0000000170707824 */ /* 0x000fe200010e0600 */
[----:B------:R-:W-:Y:S01]  /*483c0*/  STL [R1+0x12b0], R7 ;  /* 0x0012b00701007387 */ /* 0x000fe20000100800 */
[----:B------:R-:W-:-:S03]  /*483d0*/  IMAD.MOV.U32 R119, RZ, RZ, R111 ;  /* 0x000000ffff777224 */ /* 0x000fc600078e006f */
[----:B------:R-:W3:Y:S04]  /*483e0*/  LDL.LU R114, [R1+0x164c] ;  /* 0x00164c0001727983 */ /* 0x000ee80000300800 */
[----:B------:R1:W-:Y:S04]  /*483f0*/  STL [R1+0x12ac], R112 ;  /* 0x0012ac7001007387 */ /* 0x0003e80000100800 */
[----:B-1----:R-:W3:Y:S04]  /*48400*/  LDL.LU R111, [R1+0x1654] ;  /* 0x00165400016f7983 */ /* 0x002ee80000300800 */
        /* <DEDUP_REMOVED lines=11> */
[----:B-1----:R-:W-:Y:S01]  /*484c0*/  IMAD.MOV.U32 R118, RZ, RZ, R22 ;  /* 0x000000ffff767224 */ /* 0x002fe200078e0016 */
[----:B------:R1:W-:Y:S01]  /*484d0*/  STL [R1+0x12b8], R22 ;  /* 0x0012b81601007387 */ /* 0x0003e20000100800 */
[----:B--2---:R-:W-:Y:S02]  /*484e0*/  IADD3.X R113, R113, R0, RZ, P1, !PT ;  /* 0x0000000071717210 */ /* 0x004fe40000ffe4ff */
[----:B----4-:R-:W-:-:S03]  /*484f0*/  IADD3 R23, P2, R23, R2, RZ ;  /* 0x0000000217177210 */ /* 0x010fc60007f5e0ff */
[----:B------:R-:W-:Y:S01]  /*48500*/  IMAD.MOV.U32 R119, RZ, RZ, R113 ;  /* 0x000000ffff777224 */ /* 0x000fe200078e0071 */
[----:B------:R-:W-:Y:S04]  /*48510*/  STL [R1+0x12b4], R113 ;  /* 0x0012b47101007387 */ /* 0x000fe80000100800 */
[----:B-1----:R-:W2:Y:S04]  /*48520*/  LDL.LU R22, [R1+0x1668] ;  /* 0x0016680001167983 */ /* 0x002ea80000300800 */
[----:B------:R1:W-:Y:S04]  /*48530*/  STL [R1+0x12c0], R23 ;  /* 0x0012c01701007387 */ /* 0x0003e80000100800 */
[----:B------:R4:W-:Y:S01]  /*48540*/  LDGSTS.E [R5+0x800c], desc[UR8][R118.64], P0 ;  /* 0x0800c00076057fae */ /* 0x0009e20008121848 */
[----:B------:R-:W-:Y:S01]  /*48550*/  IMAD.X R108, R108, 0x1, R0, P2 ;  /* 0x000000016c6c7824 */ /* 0x000fe200010e0600 */
[----:B------:R-:W-:-:S04]  /*48560*/  IADD3 R115, P3, R115, R2, RZ ;  /* 0x0000000273737210 */ /* 0x000fc80007f7e0ff */
[----:B------:R1:W-:Y:S01]  /*48570*/  STL [R1+0x12bc], R108 ;  /* 0x0012bc6c01007387 */ /* 0x0003e20000100800 */
[----:B------:R-:W-:Y:S01]  /*48580*/  IADD3.X R116, R116, R0, RZ, P3, !PT ;  /* 0x0000000074747210 */ /* 0x000fe20001ffe4ff */
[----:B----4-:R-:W-:Y:S02]  /*48590*/  IMAD.MOV.U32 R118, RZ, RZ, R23 ;  /* 0x000000ffff767224 */ /* 0x010fe400078e0017 */
        /* <DEDUP_REMOVED lines=8> */
[----:B------:R-:W-:Y:S01]  /*48620*/  IADD3 R109, P0, R109, R2, RZ ;  /* 0x000000026d6d7210 */ /* 0x000fe20007f1e0ff */
[----:B------:R-:W-:Y:S01]  /*48630*/  IMAD.MOV.U32 R117, RZ, RZ, R116 ;  /* 0x000000ffff757224 */ /* 0x000fe200078e0074 */
[----:B-1----:R-:W-:-:S03]  /*48640*/  MOV R116, R115 ;  /* 0x0000007300747202 */ /* 0x002fc60000000f00 */
[----:B------:R-:W-:Y:S04]  /*48650*/  STL [R1+0x1650], R109 ;  /* 0x0016506d01007387 */ /* 0x000fe80000100800 */
[----:B------:R-:W-:Y:S01]  /*48660*/  LDGSTS.E [R5+0x10000], desc[UR8][R116.64], P1 ;  /* 0x1000000074057fae */ /* 0x000fe20008921848 */
[----:B---3--:R-:W-:-:S04]  /*48670*/  IMAD.X R114, R114, 0x1, R0, P0 ;  /* 0x0000000172727824 */ /* 0x008fc800000e0600 */
[----:B------:R-:W-:Y:S01]  /*48680*/  IMAD.MOV.U32 R115, RZ, RZ, R114 ;  /* 0x000000ffff737224 */ /* 0x000fe200078e0072 */
[----:B------:R1:W-:Y:S01]  /*48690*/  STL [R1+0x164c], R114 ;  /* 0x00164c7201007387 */ /* 0x0003e20000100800 */
[----:B------:R-:W-:Y:S02]  /*486a0*/  IADD3 R110, P2, R110, R2, RZ ;  /* 0x000000026e6e7210 */ /* 0x000fe40007f5e0ff */
[----:B-1----:R-:W-:-:S03]  /*486b0*/  MOV R114, R109 ;  /* 0x0000006d00727202 */ /* 0x002fc60000000f00 */
[----:B------:R-:W-:Y:S01]  /*486c0*/  IMAD.X R111, R111, 0x1, R0, P2 ;  /* 0x000000016f6f7824 */ /* 0x000fe200010e0600 */
[----:B------:R1:W-:Y:S04]  /*486d0*/  STL [R1+0x1658], R110 ;  /* 0x0016586e01007387 */ /* 0x0003e80000100800 */
[----:B------:R-:W3:Y:S04]  /*486e0*/  LDL.LU R109, [R1+0x1678] ;  /* 0x00167800016d7983 */ /* 0x000ee80000300800 */
[----:B------:R1:W-:Y:S04]  /*486f0*/  LDGSTS.E [R5+0x14000], desc[UR8][R114.64], P1 ;  /* 0x1400000072057fae */ /* 0x0003e80008921848 */
[----:B------:R1:W-:Y:S01]  /*48700*/  STL [R1+0x1654], R111 ;  /* 0x0016546f01007387 */ /* 0x0003e20000100800 */
[----:B------:R-:W-:Y:S01]  /*48710*/  IADD3 R7, P0, R7, R2, RZ ;  /* 0x0000000207077210 */ /* 0x000fe20007f1e0ff */
[----:B-1----:R-:W-:-:S02]  /*48720*/  IMAD.MOV.U32 R114, RZ, RZ, R110 ;  /* 0x000000ffff727224 */ /* 0x002fc400078e006e */
[----:B------:R-:W-:Y:S01]  /*48730*/  IMAD.MOV.U32 R115, RZ, RZ, R111 ;  /* 0x000000ffff737224 */ /* 0x000fe200078e006f */
[----:B------:R-:W3:Y:S01]  /*48740*/  LDL.LU R110, [R1+0x1674] ;  /* 0x00167400016e7983 */ /* 0x000ee20000300800 */
[----:B------:R-:W-:-:S03]  /*48750*/  IMAD.X R112, R112, 0x1, R0, P0 ;  /* 0x0000000170707824 */ /* 0x000fc600000e0600 */
[----:B------:R-:W3:Y:S01]  /*48760*/  LDL.LU R111, [R1+0x1680] ;  /* 0x00168000016f7983 */ /* 0x000ee20000300800 */
[----:B------:R-:W-:-:S03]  /*48770*/  IMAD.MOV.U32 R117, RZ, RZ, R112 ;  /* 0x000000ffff757224 */ /* 0x000fc600078e0070 */
[----:B------:R-:W-:Y:S01]  /*48780*/  STL [R1+0x1660], R7 ;  /* 0x0016600701007387 */ /* 0x000fe20000100800 */
[----:B------:R-:W-:-:S03]  /*48790*/  MOV R116, R7 ;  /* 0x0000000700747202 */ /* 0x000fc60000000f00 */
        /* <DEDUP_REMOVED lines=10> */
[----:B--2---:R-:W-:-:S04]  /*48840*/  IADD3 R22, P1, R22, R2, RZ ;  /* 0x0000000216167210 */ /* 0x004fc80007f3e0ff */
[----:B------:R-:W-:Y:S01]  /*48850*/  MOV R116, R22 ;  /* 0x0000001600747202 */ /* 0x000fe20000000f00 */
[----:B------:R1:W-:Y:S01]  /*48860*/  STL [R1+0x1668], R22 ;  /* 0x0016681601007387 */ /* 0x0003e20000100800 */
[----:B----4-:R-:W-:-:S04]  /*48870*/  IMAD.X R23, R23, 0x1, R0, P1 ;  /* 0x0000000117177824 */ /* 0x010fc800008e0600 */
[----:B------:R-:W-:Y:S01]  /*48880*/  IMAD.MOV.U32 R117, RZ, RZ, R23 ;  /* 0x000000ffff757224 */ /* 0x000fe200078e0017 */
[----:B------:R2:W-:Y:S04]  /*48890*/  STL [R1+0x1664], R23 ;  /* 0x0016641701007387 */ /* 0x0005e80000100800 */
[----:B------:R-:W-:Y:S01]  /*488a0*/  LDGSTS.E [R5+0x10004], desc[UR8][R116.64], P0 ;  /* 0x1000400074057fae */ /* 0x000fe20008121848 */
[----:B------:R-:W-:-:S05]  /*488b0*/  IADD3 R108, P2, R108, R2, RZ ;  /* 0x000000026c6c7210 */ /* 0x000fca0007f5e0ff */
[----:B------:R-:W-:Y:S01]  /*488c0*/  IMAD.X R113, R113, 0x1, R0, P2 ;  /* 0x0000000171717824 */ /* 0x000fe200010e0600 */
[----:B------:R-:W-:Y:S04]  /*488d0*/  STL [R1+0x1670], R108 ;  /* 0x0016706c01007387 */ /* 0x000fe80000100800 */
[----:B-1----:R-:W4:Y:S01]  /*488e0*/  LDL.LU R22, [R1+0x1690] ;  /* 0x0016900001167983 */ /* 0x002f220000300800 */
[----:B------:R-:W-:-:S03]  /*488f0*/  IMAD.MOV.U32 R119, RZ, RZ, R113 ;  /* 0x000000ffff777224 */ /* 0x000fc600078e0071 */
[----:B------:R1:W-:Y:S04]  /*48900*/  STL [R1+0x166c], R113 ;  /* 0x00166c7101007387 */ /* 0x0003e80000100800 */
[----:B--2---:R-:W2:Y:S04]  /*48910*/  LDL.LU R23, [R1+0x168c] ;  /* 0x00168c0001177983 */ /* 0x004ea80000300800 */
[----:B------:R-:W2:Y:S04]  /*48920*/  LDL.LU R116, [R1+0x1694] ;  /* 0x0016940001747983 */ /* 0x000ea80000300800 */
[----:B-1----:R-:W2:Y:S01]  /*48930*/  LDL.LU R113, [R1+0x1698] ;  /* 0x0016980001717983 */ /* 0x002ea20000300800 */
[----:B------:R-:W-:-:S03]  /*48940*/  IMAD.MOV.U32 R118, RZ, RZ, R108 ;  /* 0x000000ffff767224 */ /* 0x000fc600078e006c */
[----:B------:R-:W2:Y:S04]  /*48950*/  LDL.LU R108, [R1+0x16a0] ;  /* 0x0016a000016c7983 */ /* 0x000ea80000300800 */
[----:B------:R1:W-:Y:S01]  /*48960*/  LDGSTS.E [R5+0x14004], desc[UR8][R118.64], P0 ;  /* 0x1400400076057fae */ /* 0x0003e20008121848 */
[----:B---3--:R-:W-:-:S05]  /*48970*/  IADD3 R109, P1, R109, R2, RZ ;  /* 0x000000026d6d7210 */ /* 0x008fca0007f3e0ff */
[----:B------:R3:W-:Y:S01]  /*48980*/  STL [R1+0x1678], R109 ;  /* 0x0016786d01007387 */ /* 0x0007e20000100800 */
[----:B-1----:R-:W-:Y:S01]  /*48990*/  IMAD.MOV.U32 R118, RZ, RZ, R109 ;  /* 0x000000ffff767224 */ /* 0x002fe200078e006d */
[----:B------:R-:W-:Y:S02]  /*489a0*/  IADD3.X R110, R110, R0, RZ, P1, !PT ;  /* 0x000000006e6e7210 */ /* 0x000fe40000ffe4ff */
[----:B------:R-:W-:-:S03]  /*489b0*/  IADD3 R111, P2, R111, R2, RZ ;  /* 0x000000026f6f7210 */ /* 0x000fc60007f5e0ff */
[----:B------:R1:W-:Y:S01]  /*489c0*/  STL [R1+0x1674], R110 ;  /* 0x0016746e01007387 */ /* 0x0003e20000100800 */
[----:B------:R-:W-:-:S03]  /*489d0*/  IMAD.MOV.U32 R119, RZ, RZ, R110 ;  /* 0x000000ffff777224 */ /* 0x000fc600078e006e */
[----:B---3--:R-:W3:Y:S04]  /*489e0*/  LDL.LU R109, [R1+0x169c] ;  /* 0x00169c00016d7983 */ /* 0x008ee80000300800 */
[----:B------:R1:W-:Y:S04]  /*489f0*/  LDGSTS.E [R5+0x18004], desc[UR8][R118.64], P0 ;  /* 0x1800400076057fae */ /* 0x0003e80008121848 */
[----:B-1----:R-:W3:Y:S01]  /*48a00*/  LDL.LU R110, [R1+0x16a8] ;  /* 0x0016a800016e7983 */ /* 0x002ee20000300800 */
[----:B------:R-:W-:-:S03]  /*48a10*/  IMAD.X R114, R114, 0x1, R0, P2 ;  /* 0x0000000172727824 */ /* 0x000fc600010e0600 */
[----:B------:R1:W-:Y:S01]  /*48a20*/  STL [R1+0x1680], R111 ;  /* 0x0016806f01007387 */ /* 0x0003e20000100800 */
[----:B------:R-:W-:Y:S02]  /*48a30*/  IMAD.MOV.U32 R118, RZ, RZ, R111 ;  /* 0x000000ffff767224 */ /* 0x000fe400078e006f */
[----:B------:R-:W-:Y:S01]  /*48a40*/  IMAD.MOV.U32 R119, RZ, RZ, R114 ;  /* 0x000000ffff777224 */ /* 0x000fe200078e0072 */
[----:B------:R-:W-:Y:S01]  /*48a50*/  IADD3 R7, P3, R7, R2, RZ ;  /* 0x0000000207077210 */ /* 0x000fe20007f7e0ff */
[----:B------:R-:W-:Y:S03]  /*48a60*/  STL [R1+0x167c], R114 ;  /* 0x00167c7201007387 */ /* 0x000fe60000100800 */
[----:B------:R-:W-:Y:S01]  /*48a70*/  IADD3.X R112, R112, R0, RZ, P3, !PT ;  /* 0x0000000070707210 */ /* 0x000fe20001ffe4ff */
        /* <DEDUP_REMOVED lines=10> */
[----:B------:R-:W-:Y:S02]  /*48b20*/  ISETP.NE.U32.AND P1, PT, RZ, UR12, PT ;  /* 0x0000000cff007c0c */ /* 0x000fe4000bf25070 */
[----:B------:R-:W-:Y:S02]  /*48b30*/  MOV R119, R112 ;  /* 0x0000007000777202 */ /* 0x000fe40000000f00 */
[----:B------:R-:W3:Y:S01]  /*48b40*/  LDL.LU R112, [R1+0x16b8] ;  /* 0x0016b80001707983 */ /* 0x000ee20000300800 */
[----:B------:R-:W-:-:S08]  /*48b50*/  UISETP.GT.AND UP1, UPT, UR16, 0x33, UPT ;  /* 0x000000331000788c */ /* 0x000fd0000bf24270 */
[----:B------:R1:W-:Y:S01]  /*48b60*/  LDGSTS.E [R5+0x10008], desc[UR8][R118.64], P1 ;  /* 0x1000800076057fae */ /* 0x0003e20008921848 */
[----:B------:R-:W-:-:S04]  /*48b70*/  USEL UR12, URZ, 0x4, !UP1 ;  /* 0x000000043f0c7887 */ /* 0x000fc8000c800000 */
[----:B------:R-:W-:Y:S01]  /*48b80*/  USEL UR12, UR12, URZ, !UP0 ;  /* 0x0000003f0c0c7287 */ /* 0x000fe2000c000000 */
[----:B----4-:R-:W-:-:S05]  /*48b90*/  IADD3 R22, P0, R22, R2, RZ ;  /* 0x0000000216167210 */ /* 0x010fca0007f1e0ff */
[----:B--2---:R-:W-:Y:S01]  /*48ba0*/  IMAD.X R23, R23, 0x1, R0, P0 ;  /* 0x0000000117177824 */ /* 0x004fe200000e0600 */
[----:B------:R-:W-:Y:S01]  /*48bb0*/  STL [R1+0x1690], R22 ;  /* 0x0016901601007387 */ /* 0x000fe20000100800 */
[----:B------:R-:W-:-:S03]  /*48bc0*/  IADD3 R113, P2, R113, R2, RZ ;  /* 0x0000000271717210 */ /* 0x000fc60007f5e0ff */
[----:B------:R2:W-:Y:S02]  /*48bd0*/  STL [R1+0x168c], R23 ;  /* 0x00168c1701007387 */ /* 0x0005e40000100800 */
[----:B------:R-:W-:Y:S02]  /*48be0*/  IMAD.X R116, R116, 0x1, R0, P2 ;  /* 0x0000000174747824 */ /* 0x000fe400010e0600 */
[----:B------:R-:W-:Y:S01]  /*48bf0*/  STL [R1+0x1698], R113 ;  /* 0x0016987101007387 */ /* 0x000fe20000100800 */
[----:B-1----:R-:W-:Y:S01]  /*48c00*/  MOV R119, R23 ;  /* 0x0000001700777202 */ /* 0x002fe20000000f00 */
[----:B------:R-:W-:Y:S02]  /*48c10*/  IMAD.MOV.U32 R118, RZ, RZ, R22 ;  /* 0x000000ffff767224 */ /* 0x000fe400078e0016 */
[----:B------:R-:W4:Y:S01]  /*48c20*/  LDL.LU R114, [R1+0x16b4] ;  /* 0x0016b40001727983 */ /* 0x000f220000300800 */
[----:B------:R-:W-:-:S03]  /*48c30*/  IADD3 R108, P0, R108, R2, RZ ;  /* 0x000000026c6c7210 */ /* 0x000fc60007f1e0ff */
[----:B------:R1:W-:Y:S01]  /*48c40*/  STL [R1+0x1694], R116 ;  /* 0x0016947401007387 */ /* 0x0003e20000100800 */
[----:B------:R-:W-:-:S03]  /*48c50*/  IMAD.MOV.U32 R117, RZ, RZ, R116 ;  /* 0x000000ffff757224 */ /* 0x000fc600078e0074 */
[----:B--2---:R-:W2:Y:S04]  /*48c60*/  LDL.LU R23, [R1+0x16bc] ;  /* 0x0016bc0001177983 */ /* 0x004ea80000300800 */
[----:B------:R-:W2:Y:S01]  /*48c70*/  LDL.LU R22, [R1+0x16c0] ;  /* 0x0016c00001167983 */ /* 0x000ea20000300800 */
[----:B-1----:R-:W-:-:S03]  /*48c80*/  IMAD.MOV.U32 R116, RZ, RZ, R113 ;  /* 0x000000ffff747224 */ /* 0x002fc600078e0071 */
[----:B------:R-:W-:Y:S04]  /*48c90*/  LDGSTS.E [R5+0x14008], desc[UR8][R118.64], P1 ;  /* 0x1400800076057fae */ /* 0x000fe80008921848 */
[----:B------:R1:W-:Y:S04]  /*48ca0*/  LDGSTS.E [R5+0x18008], desc[UR8][R116.64], P1 ;  /* 0x1800800074057fae */ /* 0x0003e80008921848 */
[----:B------:R3:W-:Y:S01]  /*48cb0*/  STL [R1+0x16a0], R108 ;  /* 0x0016a06c01007387 */ /* 0x0007e20000100800 */
[----:B-1----:R-:W-:Y:S01]  /*48cc0*/  MOV R116, R108 ;  /* 0x0000006c00747202 */ /* 0x002fe20000000f00 */
[----:B---3--:R-:W-:-:S04]  /*48cd0*/  IMAD.X R109, R109, 0x1, R0, P0 ;  /* 0x000000016d6d7824 */ /* 0x008fc800000e0600 */
[----:B------:R-:W-:Y:S01]  /*48ce0*/  IMAD.MOV.U32 R117, RZ, RZ, R109 ;  /* 0x000000ffff757224 */ /* 0x000fe200078e006d */
[----:B------:R1:W-:Y:S01]  /*48cf0*/  STL [R1+0x169c], R109 ;  /* 0x00169c6d01007387 */ /* 0x0003e20000100800 */
[----:B------:R-:W-:-:S03]  /*48d00*/  ISETP.NE.U32.AND P0, PT, RZ, UR12, PT ;  /* 0x0000000cff007c0c */ /* 0x000fc6000bf05070 */
[----:B------:R-:W3:Y:S04]  /*48d10*/  LDL.LU R108, [R1+0x12c8] ;  /* 0x0012c800016c7983 */ /* 0x000ee80000300800 */
[----:B------:R1:W-:Y:S01]  /*48d20*/  LDGSTS.E [R5+0x1c008], desc[UR8][R116.64], P1 ;  /* 0x1c00800074057fae */ /* 0x0003e20008921848 */
[----:B------:R-:W-:-:S03]  /*48d30*/  IADD3 R110, P1, R110, R2, RZ ;  /* 0x000000026e6e7210 */ /* 0x000fc60007f3e0ff */
[----:B-1----:R-:W3:Y:S04]  /*48d40*/  LDL.LU R109, [R1+0x12c4] ;  /* 0x0012c400016d7983 */ /* 0x002ee80000300800 */
[----:B------:R-:W-:Y:S01]  /*48d50*/  STL [R1+0x16a8], R110 ;  /* 0x0016a86e01007387 */ /* 0x000fe20000100800 */
[----:B------:R-:W-:Y:S01]  /*48d60*/  MOV R116, R110 ;  /* 0x0000006e00747202 */ /* 0x000fe20000000f00 */
[----:B------:R-:W-:-:S04]  /*48d70*/  IMAD.X R111, R111, 0x1, R0, P1 ;  /* 0x000000016f6f7824 */ /* 0x000fc800008e0600 */
[----:B------:R-:W-:Y:S01]  /*48d80*/  IMAD.MOV.U32 R117, RZ, RZ, R111 ;  /* 0x000000ffff757224 */ /* 0x000fe200078e006f */
        /* <DEDUP_REMOVED lines=16> */
[----:B------:R-:W-:-:S04]  /*48e90*/  UISETP.GT.AND UP1, UPT, UR16, 0x14, UPT ;  /* 0x000000141000788c */ /* 0x000fc8000bf24270 */
[----:B------:R-:W-:Y:S01]  /*48ea0*/  USEL UR12, URZ, 0x4, !UP1 ;  /* 0x000000043f0c7887 */ /* 0x000fe2000c800000 */
[C---:B-1----:R-:W-:Y:S01]  /*48eb0*/  IMAD.SHL.U32 R152, R156.reuse, 0x10, RZ ;  /* 0x000000109c987824 */ /* 0x042fe200078e00ff */
[----:B------:R-:W-:Y:S02]  /*48ec0*/  LOP3.LUT R156, R156, 0x7f, RZ, 0xc0, !PT ;  /* 0x0000007f9c9c7812 */ /* 0x000fe400078ec0ff */
[----:B------:R-:W-:Y:S01]  /*48ed0*/  USEL UR12, UR12, URZ, !UP0 ;  /* 0x0000003f0c0c7287 */ /* 0x000fe2000c000000 */
[----:B----4-:R-:W-:-:S05]  /*48ee0*/  IADD3.X R114, R114, R0, RZ, P1, !PT ;  /* 0x0000000072727210 */ /* 0x010fca0000ffe4ff */
[----:B------:R1:W-:Y:S01]  /*48ef0*/  STL [R1+0x16b4], R114 ;  /* 0x0016b47201007387 */ /* 0x0003e20000100800 */
[----:B------:R-:W-:Y:S01]  /*48f00*/  IMAD.MOV.U32 R115, RZ, RZ, R114 ;  /* 0x000000ffff737224 */ /* 0x000fe200078e0072 */
[----:B--2---:R-:W-:Y:S01]  /*48f10*/  IADD3 R22, P2, R22, R2, RZ ;  /* 0x0000000216167210 */ /* 0x004fe20007f5e0ff */
[----:B-1----:R-:W-:Y:S01]  /*48f20*/  IMAD.MOV.U32 R114, RZ, RZ, R112 ;  /* 0x000000ffff727224 */ /* 0x002fe200078e0070 */
[----:B------:R-:W-:-:S03]  /*48f30*/  LOP3.LUT R112, R152, 0x70, RZ, 0xc0, !PT ;  /* 0x0000007098707812 */ /* 0x000fc600078ec0ff */
[----:B------:R-:W-:Y:S01]  /*48f40*/  IMAD.X R23, R23, 0x1, R0, P2 ;  /* 0x0000000117177824 */ /* 0x000fe200010e0600 */
[----:B------:R1:W-:Y:S01]  /*48f50*/  STL [R1+0x16c0], R22 ;  /* 0x0016c01601007387 */ /* 0x0003e20000100800 */
[----:B------:R-:W-:-:S03]  /*48f60*/  IMAD R112, R156, 0x80, R112 ;  /* 0x000000809c707824 */ /* 0x000fc600078e0270 */
[----:B------:R2:W-:Y:S04]  /*48f70*/  LDGSTS.E [R5+0x1800c], desc[UR8][R114.64], P0 ;  /* 0x1800c00072057fae */ /* 0x0005e80008121848 */
[----:B------:R4:W-:Y:S01]  /*48f80*/  STL [R1+0x16bc], R23 ;  /* 0x0016bc1701007387 */ /* 0x0009e20000100800 */
[----:B------:R-:W-:Y:S02]  /*48f90*/  LOP3.LUT R112, R112, 0x50, RZ, 0x3c, !PT ;  /* 0x0000005070707812 */ /* 0x000fe400078e3cff */
[----:B--2---:R-:W-:Y:S01]  /*48fa0*/  MOV R114, R22 ;  /* 0x0000001600727202 */ /* 0x004fe20000000f00 */
[----:B------:R-:W-:Y:S01]  /*48fb0*/  IMAD.MOV.U32 R115, RZ, RZ, R23 ;  /* 0x000000ffff737224 */ /* 0x000fe200078e0017 */
[----:B-1----:R-:W2:Y:S04]  /*48fc0*/  LDL.LU R22, [R1+0x12e0] ;  /* 0x0012e00001167983 */ /* 0x002ea80000300800 */
[----:B------:R1:W-:Y:S01]  /*48fd0*/  LDGSTS.E [R5+0x1c00c], desc[UR8][R114.64], P0 ;  /* 0x1c00c00072057fae */ /* 0x0003e20008121848 */
[----:B------:R-:W-:-:S03]  /*48fe0*/  ISETP.NE.U32.AND P0, PT, RZ, UR12, PT ;  /* 0x0000000cff007c0c */ /* 0x000fc6000bf05070 */
[----:B------:R-:W2:Y:S01]  /*48ff0*/  LDL.LU R114, [R1+0x12dc] ;  /* 0x0012dc0001727983 */ /* 0x000ea20000300800 */
[----:B-1----:R-:W-:-:S03]  /*49000*/  VIADD R5, R112, UR17 ;  /* 0x0000001170057c36 */ /* 0x002fc60008000000 */
[----:B----4-:R-:W4:Y:S04]  /*49010*/  LDL.LU R23, [R1+0x12e8] ;  /* 0x0012e80001177983 */ /* 0x010f280000300800 */
[----:B------:R-:W4:Y:S01]  /*49020*/  LDL.LU R112, [R1+0x12e4] ;  /* 0x0012e40001707983 */ /* 0x000f220000300800 */
[----:B---3--:R-:W-:-:S04]  /*49030*/  IADD3 R108, P1, R108, R2, RZ ;  /* 0x000000026c6c7210 */ /* 0x008fc80007f3e0ff */
[----:B------:R-:W-:Y:S01]  /*49040*/  IADD3.X R109, R109, R0, RZ, P1, !PT ;  /* 0x000000006d6d7210 */ /* 0x000fe20000ffe4ff */
        /* <DEDUP_REMOVED lines=10> */
[----:B------:R-:W-:-:S03]  /*490f0*/  IADD3 R7, P2, R7, R2, RZ ;  /* 0x0000000207077210 */ /* 0x000fc60007f5e0ff */
[----:B------:R-:W-:Y:S02]  /*49100*/  STL [R1+0x12cc], R113 ;  /* 0x0012cc7101007387 */ /* 0x000fe40000100800 */
[----:B------:R-:W-:Y:S02]  /*49110*/  IMAD.X R110, R110, 0x1, R0, P2 ;  /* 0x000000016e6e7824 */ /* 0x000fe400010e0600 */
[----:B------:R-:W-:Y:S01]  /*49120*/  STL [R1+0x12d8], R7 ;  /* 0x0012d80701007387 */ /* 0x000fe20000100800 */
[----:B---3--:R-:W-:Y:S02]  /*49130*/  IMAD.MOV.U32 R116, RZ, RZ, R111 ;  /* 0x000000ffff747224 */ /* 0x008fe400078e006f */
[----:B------:R-:W-:Y:S01]  /*49140*/  IMAD.MOV.U32 R117, RZ, RZ, R113 ;  /* 0x000000ffff757224 */ /* 0x000fe200078e0071 */
[----:B------:R3:W-:Y:S01]  /*49150*/  STL [R1+0x12d4], R110 ;  /* 0x0012d46e01007387 */ /* 0x0007e20000100800 */
[----:B-1----:R-:W-:-:S03]  /*49160*/  MOV R111, R110 ;  /* 0x0000006e006f7202 */ /* 0x002fc60000000f00 */
[----:B------:R-:W4:Y:S04]  /*49170*/  LDL.LU R115, [R1+0x12f8] ;  /* 0x0012f80001737983 */ /* 0x000f280000300800 */
[----:B------:R-:W-:Y:S01]  /*49180*/  LDGSTS.E [R5+0x4000], desc[UR8][R116.64], P0 ;  /* 0x0400000074057fae */ /* 0x000fe20008121848 */
[----:B---3--:R-:W-:-:S05]  /*49190*/  IMAD.MOV.U32 R110, RZ, RZ, R7 ;  /* 0x000000ffff6e7224 */ /* 0x008fca00078e0007 */
        /* <DEDUP_REMOVED lines=11> */
[----:B------:R-:W-:Y:S01]  /*49250*/  IMAD.X R114, R114, 0x1, R0, P1 ;  /* 0x0000000172727824 */ /* 0x000fe200008e0600 */
[----:B----4-:R-:W-:-:S04]  /*49260*/  IADD3 R23, P1, R23, R2, RZ ;  /* 0x0000000217177210 */ /* 0x010fc80007f3e0ff */
[----:B------:R-:W-:Y:S01]  /*49270*/  MOV R119, R114 ;  /* 0x0000007200777202 */ /* 0x000fe20000000f00 */
[----:B------:R1:W-:Y:S01]  /*49280*/  STL [R1+0x12e0], R22 ;  /* 0x0012e01601007387 */ /* 0x0003e20000100800 */
[----:B------:R-:W-:-:S03]  /*49290*/  IMAD.X R112, R112, 0x1, R0, P1 ;  /* 0x0000000170707824 */ /* 0x000fc600008e0600 */
[----:B------:R2:W-:Y:S01]  /*492a0*/  LDGSTS.E [R5+0xc000], desc[UR8][R118.64], P0 ;  /* 0x0c00000076057fae */ /* 0x0005e20008121848 */
[----:B------:R-:W-:-:S03]  /*492b0*/  ISETP.NE.U32.AND P0, PT, RZ, UR12, PT ;  /* 0x0000000cff007c0c */ /* 0x000fc6000bf05070 */
[----:B------:R4:W-:Y:S04]  /*492c0*/  STL [R1+0x12dc], R114 ;  /* 0x0012dc7201007387 */ /* 0x0009e80000100800 */
[----:B-1----:R-:W3:Y:S04]  /*492d0*/  LDL.LU R22, [R1+0x1310] ;  /* 0x0013100001167983 */ /* 0x002ee80000300800 */
[----:B------:R-:W-:Y:S01]  /*492e0*/  STL [R1+0x12e8], R23 ;  /* 0x0012e81701007387 */ /* 0x000fe20000100800 */
[----:B--2---:R-:W-:-:S03]  /*492f0*/  IMAD.MOV.U32 R118, RZ, RZ, R23 ;  /* 0x000000ffff767224 */ /* 0x004fc600078e0017 */
[----:B------:R1:W-:Y:S01]  /*49300*/  STL [R1+0x12e4], R112 ;  /* 0x0012e47001007387 */ /* 0x0003e20000100800 */
[----:B------:R-:W-:-:S05]  /*49310*/  MOV R119, R112 ;  /* 0x0000007000777202 */ /* 0x000fca0000000f00 */
        /* <DEDUP_REMOVED lines=11> */
[----:B------:R-:W-:-:S05]  /*493d0*/  IADD3 R115, P1, R115, R2, RZ ;  /* 0x0000000273737210 */ /* 0x000fca0007f3e0ff */
[----:B------:R-:W-:Y:S01]  /*493e0*/  STL [R1+0x12f8], R115 ;  /* 0x0012f87301007387 */ /* 0x000fe20000100800 */
[----:B---3--:R-:W-:-:S04]  /*493f0*/  IMAD.X R116, R116, 0x1, R0, P1 ;  /* 0x0000000174747824 */ /* 0x008fc800008e0600 */
        /* <DEDUP_REMOVED lines=17> */
[----:B-1----:R-:W-:Y:S01]  /*49510*/  IMAD.MOV.U32 R117, RZ, RZ, R113 ;  /* 0x000000ffff757224 */ /* 0x002fe200078e0071 */
[----:B------:R-:W-:-:S02]  /*49520*/  MOV R116, R7 ;  /* 0x0000000700747202 */ /* 0x000fc40000000f00 */
[----:B------:R-:W3:Y:S04]  /*49530*/  LDL.LU R113, [R1+0x132c] ;  /* 0x00132c0001717983 */ /* 0x000ee80000300800 */
[----:B------:R-:W3:Y:S01]  /*49540*/  LDL.LU R7, [R1+0x1330] ;  /* 0x0013300001077983 */ /* 0x000ee20000300800 */
[----:B------:R-:W-:-:S04]  /*49550*/  UISETP.GT.AND UP1, UPT, UR16, 0x16, UPT ;  /* 0x000000161000788c */ /* 0x000fc8000bf24270 */
[----:B------:R-:W-:-:S04]  /*49560*/  USEL UR12, URZ, 0x4, !UP1 ;  /* 0x000000043f0c7887 */ /* 0x000fc8000c800000 */
[----:B------:R-:W-:-:S06]  /*49570*/  USEL UR12, UR12, URZ, !UP0 ;  /* 0x0000003f0c0c7287 */ /* 0x000fcc000c000000 */
[----:B------:R-:W-:-:S13]  /*49580*/  ISETP.NE.U32.AND P1, PT, RZ, UR12, PT ;  /* 0x0000000cff007c0c */ /* 0x000fda000bf25070 */
[----:B------:R-:W-:Y:S01]  /*49590*/  LDGSTS.E [R5+0x8], desc[UR8][R116.64], P1 ;  /* 0x0000800074057fae */ /* 0x000fe20008921848 */
[----:B------:R-:W-:-:S04]  /*495a0*/  UISETP.GT.AND UP1, UPT, UR16, 0x17, UPT ;  /* 0x000000171000788c */ /* 0x000fc8000bf24270 */
[----:B------:R-:W-:-:S04]  /*495b0*/  USEL UR12, URZ, 0x4, !UP1 ;  /* 0x000000043f0c7887 */ /* 0x000fc8000c800000 */
[----:B------:R-:W-:Y:S01]  /*495c0*/  USEL UR12, UR12, URZ, !UP0 ;  /* 0x0000003f0c0c7287 */ /* 0x000fe2000c000000 */
[----:B------:R-:W-:-:S05]  /*495d0*/  IADD3 R22, P0, R22, R2, RZ ;  /* 0x0000000216167210 */ /* 0x000fca0007f1e0ff */
[----:B------:R-:W-:Y:S01]  /*495e0*/  STL [R1+0x1310], R22 ;  /* 0x0013101601007387 */ /* 0x000fe20000100800 */
[----:B--2---:R-:W-:-:S05]  /*495f0*/  IMAD.X R114, R114, 0x1, R0, P0 ;  /* 0x0000000172727824 */ /* 0x004fca00000e0600 */
        /* <DEDUP_REMOVED lines=10> */
[----:B-1----:R-:W-:-:S03]  /*496a0*/  IMAD.MOV.U32 R115, RZ, RZ, R112 ;  /* 0x000000ffff737224 */ /* 0x002fc600078e0070 */
[----:B------:R-:W-:Y:S01]  /*496b0*/  IADD3.X R109, R109, R0, RZ, P0, !PT ;  /* 0x000000006d6d7210 */ /* 0x000fe200007fe4ff */
[----:B------:R-:W-:Y:S01]  /*496c0*/  IMAD.MOV.U32 R114, RZ, RZ, R23 ;  /* 0x000000ffff727224 */ /* 0x000fe200078e0017 */
[----:B--2---:R-:W2:Y:S01]  /*496d0*/  LDL.LU R112, [R1+0x1334] ;  /* 0x0013340001707983 */ /* 0x004ea20000300800 */
        /* <DEDUP_REMOVED lines=9> */
[----:B------:R1:W-:Y:S04]  /*49770*/  LDGSTS.E [R5+0xc008], desc[UR8][R118.64], P1 ;  /* 0x0c00800076057fae */ /* 0x0003e80008921848 */
[----:B------:R-:W4:Y:S01]  /*49780*/  LDL.LU R109, [R1+0x16d0] ;  /* 0x0016d000016d7983 */ /* 0x000f220000300800 */
[----:B------:R-:W-:-:S02]  /*49790*/  ISETP.NE.U32.AND P0, PT, RZ, UR12, PT ;  /* 0x0000000cff007c0c */ /* 0x000fc4000bf05070 */
[----:B---3--:R-:W-:-:S05]  /*497a0*/  IADD3 R110, P1, R110, R2, RZ ;  /* 0x000000026e6e7210 */ /* 0x008fca0007f3e0ff */
[----:B------:R-:W-:Y:S01]  /*497b0*/  STL [R1+0x1328], R110 ;  /* 0x0013286e01007387 */ /* 0x000fe20000100800 */
[----:B------:R-:W-:-:S05]  /*497c0*/  IMAD.X R111, R111, 0x1, R0, P1 ;  /* 0x000000016f6f7824 */ /* 0x000fca00008e0600 */
[----:B------:R3:W-:Y:S01]  /*497d0*/  STL [R1+0x1324], R111 ;  /* 0x0013246f01007387 */ /* 0x0007e20000100800 */
[----:B------:R-:W-:-:S04]  /*497e0*/  IADD3 R7, P2, R7, R2, RZ ;  /* 0x0000000207077210 */ /* 0x000fc80007f5e0ff */
[----:B------:R-:W-:Y:S01]  /*497f0*/  IADD3.X R113, R113, R0, RZ, P2, !PT ;  /* 0x0000000071717210 */ /* 0x000fe200017fe4ff */
[----:B------:R-:W-:Y:S01]  /*49800*/  STL [R1+0x1330], R7 ;  /* 0x0013300701007387 */ /* 0x000fe20000100800 */
[----:B-1----:R-:W-:-:S03]  /*49810*/  IMAD.MOV.U32 R119, RZ, RZ, R111 ;  /* 0x000000ffff777224 */ /* 0x002fc600078e006f */
[----:B------:R-:W4:Y:S01]  /*49820*/  LDL.LU R114, [R1+0x16cc] ;  /* 0x0016cc0001727983 */ /* 0x000f220000300800 */
[----:B------:R-:W-:-:S03]  /*49830*/  IMAD.MOV.U32 R118, RZ, RZ, R110 ;  /* 0x000000ffff767224 */ /* 0x000fc600078e006e */
[----:B------:R1:W-:Y:S04]  /*49840*/  STL [R1+0x132c], R113 ;  /* 0x00132c7101007387 */ /* 0x0003e80000100800 */
[----:B---3--:R-:W3:Y:S04]  /*49850*/  LDL.LU R111, [R1+0x16d4] ;  /* 0x0016d400016f7983 */ /* 0x008ee80000300800 */
[----:B------:R-:W3:Y:S04]  /*49860*/  LDL.LU R110, [R1+0x16d8] ;  /* 0x0016d800016e7983 */ /* 0x000ee80000300800 */
[----:B------:R1:W-:Y:S02]  /*49870*/  LDGSTS.E [R5+0xc], desc[UR8][R118.64], P0 ;  /* 0x0000c00076057fae */ /* 0x0003e40008121848 */
[----:B-1----:R-:W-:Y:S01]  /*49880*/  MOV R119, R113 ;  /* 0x0000007100777202 */ /* 0x002fe20000000f00 */
[----:B------:R-:W-:Y:S01]  /*49890*/  IMAD.MOV.U32 R118, RZ, RZ, R7 ;  /* 0x000000ffff767224 */ /* 0x000fe200078e0007 */
[----:B------:R-:W3:Y:S04]  /*498a0*/  LDL.LU R113, [R1+0x16dc] ;  /* 0x0016dc0001717983 */ /* 0x000ee80000300800 */
[----:B------:R-:W3:Y:S01]  /*498b0*/  LDL.LU R7, [R1+0x16e0] ;  /* 0x0016e00001077983 */ /* 0x000ee20000300800 */
[----:B------:R-:W-:-:S03]  /*498c0*/  UISETP.GT.AND UP1, UPT, UR16, 0x34, UPT ;  /* 0x000000341000788c */ /* 0x000fc6000bf24270 */
[----:B------:R1:W-:Y:S01]  /*498d0*/  LDGSTS.E [R5+0x400c], desc[UR8][R118.64], P0 ;  /* 0x0400c00076057fae */ /* 0x0003e20008121848 */
[----:B------:R-:W-:-:S04]  /*498e0*/  USEL UR12, URZ, 0x4, !UP1 ;  /* 0x000000043f0c7887 */ /* 0x000fc8000c800000 */
[----:B------:R-:W-:Y:S01]  /*498f0*/  USEL UR12, UR12, URZ, !UP0 ;  /* 0x0000003f0c0c7287 */ /* 0x000fe2000c000000 */
[----:B------:R-:W-:-:S05]  /*49900*/  IADD3 R22, P1, R22, R2, RZ ;  /* 0x0000000216167210 */ /* 0x000fca0007f3e0ff */
[----:B--2---:R-:W-:Y:S01]  /*49910*/  IMAD.X R112, R112, 0x1, R0, P1 ;  /* 0x0000000170707824 */ /* 0x004fe200008e0600 */
[----:B----4-:R-:W-:Y:S01]  /*49920*/  IADD3 R23, P2, R23, R2, RZ ;  /* 0x0000000217177210 */ /* 0x010fe20007f5e0ff */
[----:B-1----:R-:W-:Y:S01]  /*49930*/  IMAD.MOV.U32 R118, RZ, RZ, R22 ;  /* 0x000000ffff767224 */ /* 0x002fe200078e0016 */
[----:B------:R1:W-:Y:S01]  /*49940*/  STL [R1+0x1338], R22 ;  /* 0x0013381601007387 */ /* 0x0003e20000100800 */
[----:B------:R-:W-:-:S03]  /*49950*/  IMAD.MOV.U32 R119, RZ, RZ, R112 ;  /* 0x000000ffff777224 */ /* 0x000fc600078e0070 */
[----:B------:R-:W-:Y:S04]  /*49960*/  STL [R1+0x1334], R112 ;  /* 0x0013347001007387 */ /* 0x000fe80000100800 */
[----:B------:R2:W-:Y:S04]  /*49970*/  LDGSTS.E [R5+0x800c], desc[UR8][R118.64], P0 ;  /* 0x0800c00076057fae */ /* 0x0005e80008121848 */
[----:B-1----:R-:W4:Y:S01]  /*49980*/  LDL.LU R22, [R1+0x16e8] ;  /* 0x0016e80001167983 */ /* 0x002f220000300800 */
[----:B------:R-:W-:-:S03]  /*49990*/  IADD3.X R108, R108, R0, RZ, P2, !PT ;  /* 0x000000006c6c7210 */ /* 0x000fc600017fe4ff */
[----:B------:R1:W-:Y:S01]  /*499a0*/  STL [R1+0x1340], R23 ;  /* 0x0013401701007387 */ /* 0x0003e20000100800 */
[----:B------:R-:W-:-:S03]  /*499b0*/  IADD3 R115, P3, R115, R2, RZ ;  /* 0x0000000273737210 */ /* 0x000fc60007f7e0ff */
[----:B------:R1:W-:Y:S01]  /*499c0*/  STL [R1+0x133c], R108 ;  /* 0x00133c6c01007387 */ /* 0x0003e20000100800 */
[----:B--2---:R-:W-:Y:S02]  /*499d0*/  IMAD.MOV.U32 R118, RZ, RZ, R23 ;  /* 0x000000ffff767224 */ /* 0x004fe400078e0017 */
[----:B------:R-:W-:Y:S01]  /*499e0*/  IMAD.X R116, R116, 0x1, R0, P3 ;  /* 0x0000000174747824 */ /* 0x000fe200018e0600 */
[----:B------:R-:W-:Y:S01]  /*499f0*/  STL [R1+0x16c8], R115 ;  /* 0x0016c87301007387 */ /* 0x000fe20000100800 */
[----:B------:R-:W-:-:S03]  /*49a00*/  IMAD.MOV.U32 R119, RZ, RZ, R108 ;  /* 0x000000ffff777224 */ /* 0x000fc600078e006c */
[----:B-1----:R-:W2:Y:S04]  /*49a10*/  LDL.LU R23, [R1+0x16e4] ;  /* 0x0016e40001177983 */ /* 0x002ea80000300800 */
[----:B------:R1:W-:Y:S04]  /*49a20*/  STL [R1+0x16c4], R116 ;  /* 0x0016c47401007387 */ /* 0x0003e80000100800 */
[----:B------:R-:W2:Y:S04]  /*49a30*/  LDL.LU R112, [R1+0x16ec] ;  /* 0x0016ec0001707983 */ /* 0x000ea80000300800 */
[----:B------:R-:W2:Y:S01]  /*49a40*/  LDL.LU R108, [R1+0x16f0] ;  /* 0x0016f000016c7983 */ /* 0x000ea20000300800 */
[----:B------:R-:W-:-:S03]  /*49a50*/  ISETP.NE.U32.AND P1, PT, RZ, UR12, PT ;  /* 0x0000000cff007c0c */ /* 0x000fc6000bf25070 */
[----:B------:R-:W-:Y:S01]  /*49a60*/  LDGSTS.E [R5+0xc00c], desc[UR8][R118.64], P0 ;  /* 0x0c00c00076057fae */ /* 0x000fe20008121848 */
[----:B------:R-:W-:Y:S02]  /*49a70*/  IADD3 R109, P0, R109, R2, RZ ;  /* 0x000000026d6d7210 */ /* 0x000fe40007f1e0ff */
[----:B------:R-:W-:Y:S01]  /*49a80*/  MOV R117, R116 ;  /* 0x0000007400757202 */ /* 0x000fe20000000f00 */
[----:B-1----:R-:W-:Y:S02]  /*49a90*/  IMAD.MOV.U32 R116, RZ, RZ, R115 ;  /* 0x000000ffff747224 */ /* 0x002fe400078e0073 */
[----:B------:R-:W-:Y:S04]  /*49aa0*/  STL [R1+0x16d0], R109 ;  /* 0x0016d06d01007387 */ /* 0x000fe80000100800 */
[----:B------:R-:W-:Y:S01]  /*49ab0*/  LDGSTS.E [R5+0x10000], desc[UR8][R116.64], P1 ;  /* 0x1000000074057fae */ /* 0x000fe20008921848 */
[----:B------:R-:W-:-:S05]  /*49ac0*/  IMAD.X R114, R114, 0x1, R0, P0 ;  /* 0x0000000172727824 */ /* 0x000fca00000e0600 */
[----:B------:R1:W-:Y:S01]  /*49ad0*/  STL [R1+0x16cc], R114 ;  /* 0x0016cc7201007387 */ /* 0x0003e20000100800 */
[----:B------:R-:W-:Y:S02]  /*49ae0*/  MOV R115, R114 ;  /* 0x0000007200737202 */ /* 0x000fe40000000f00 */
[----:B---3--:R-:W-:Y:S01]  /*49af0*/  IADD3 R110, P2, R110, R2, RZ ;  /* 0x000000026e6e7210 */ /* 0x008fe20007f5e0ff */
[----:B-1----:R-:W-:-:S04]  /*49b00*/  IMAD.MOV.U32 R114, RZ, RZ, R109 ;  /* 0x000000ffff727224 */ /* 0x002fc800078e006d */
[----:B------:R-:W-:Y:S01]  /*49b10*/  IMAD.X R111, R111, 0x1, R0, P2 ;  /* 0x000000016f6f7824 */ /* 0x000fe200010e0600 */
[----:B------:R-:W-:Y:S04]  /*49b20*/  STL [R1+0x16d8], R110 ;  /* 0x0016d86e01007387 */ /* 0x000fe80000100800 */
[----:B------:R-:W3:Y:S04]  /*49b30*/  LDL.LU R109, [R1+0x16f8] ;  /* 0x0016f800016d7983 */ /* 0x000ee80000300800 */
[----:B------:R1:W-:Y:S04]  /*49b40*/  LDGSTS.E [R5+0x14000], desc[UR8][R114.64], P1 ;  /* 0x1400000072057fae */ /* 0x0003e80008921848 */
[----:B------:R1:W-:Y:S02]  /*49b50*/  STL [R1+0x16d4], R111 ;  /* 0x0016d46f01007387 */ /* 0x0003e40000100800 */
[----:B-1----:R-:W-:-:S02]  /*49b60*/  IMAD.MOV.U32 R115, RZ, RZ, R111 ;  /* 0x000000ffff737224 */ /* 0x002fc400078e006f */
[----:B------:R-:W3:Y:S01]  /*49b70*/  LDL.LU R111, [R1+0x16f4] ;  /* 0x0016f400016f7983 */ /* 0x000ee20000300800 */
[----:B------:R-:W-:Y:S01]  /*49b80*/  IADD3 R7, P0, R7, R2, RZ ;  /* 0x0000000207077210 */ /* 0x000fe20007f1e0ff */
[----:B------:R-:W-:Y:S02]  /*49b90*/  IMAD.MOV.U32 R114, RZ, RZ, R110 ;  /* 0x000000ffff727224 */ /* 0x000fe400078e006e */
[----:B------:R-:W3:Y:S01]  /*49ba0*/  LDL.LU R110, [R1+0x1700] ;  /* 0x00170000016e7983 */ /* 0x000ee20000300800 */
[----:B------:R-:W-:-:S03]  /*49bb0*/  IADD3.X R113, R113, R0, RZ, P0, !PT ;  /* 0x0000000071717210 */ /* 0x000fc600007fe4ff */
[----:B------:R-:W-:Y:S01]  /*49bc0*/  STL [R1+0x16e0], R7 ;  /* 0x0016e00701007387 */ /* 0x000fe20000100800 */
[----:B------:R-:W-:Y:S02]  /*49bd0*/  IMAD.MOV.U32 R116, RZ, RZ, R7 ;  /* 0x000000ffff747224 */ /* 0x000fe400078e0007 */
[----:B------:R-:W-:Y:S01]  /*49be0*/  IMAD.MOV.U32 R117, RZ, RZ, R113 ;  /* 0x000000ffff757224 */ /* 0x000fe200078e0071 */
        /* <DEDUP_REMOVED lines=13> */
[----:B--2---:R-:W-:-:S04]  /*49cc0*/  IMAD.X R23, R23, 0x1, R0, P1 ;  /* 0x0000000117177824 */ /* 0x004fc800008e0600 */
[----:B------:R-:W-:Y:S01]  /*49cd0*/  IMAD.MOV.U32 R117, RZ, RZ, R23 ;  /* 0x000000ffff757224 */ /* 0x000fe200078e0017 */
[----:B------:R2:W-:Y:S04]  /*49ce0*/  STL [R1+0x16e4], R23 ;  /* 0x0016e41701007387 */ /* 0x0005e80000100800 */
[----:B------:R-:W-:Y:S01]  /*49cf0*/  LDGSTS.E [R5+0x10004], desc[UR8][R116.64], P0 ;  /* 0x1000400074057fae */ /* 0x000fe20008121848 */
[----:B------:R-:W-:-:S04]  /*49d00*/  IADD3 R108, P2, R108, R2, RZ ;  /* 0x000000026c6c7210 */ /* 0x000fc80007f5e0ff */
[----:B------:R-:W-:Y:S01]  /*49d10*/  IADD3.X R112, R112, R0, RZ, P2, !PT ;  /* 0x0000000070707210 */ /* 0x000fe200017fe4ff */
[----:B------:R-:W-:Y:S04]  /*49d20*/  STL [R1+0x16f0], R108 ;  /* 0x0016f06c01007387 */ /* 0x000fe80000100800 */
[----:B-1----:R-:W4:Y:S01]  /*49d30*/  LDL.LU R22, [R1+0x1710] ;  /* 0x0017100001167983 */ /* 0x002f220000300800 */
[----:B------:R-:W-:-:S03]  /*49d40*/  MOV R119, R112 ;  /* 0x0000007000777202 */ /* 0x000fc60000000f00 */
        /* <DEDUP_REMOVED lines=8> */
[----:B------:R-:W-:Y:S01]  /*49dd0*/  STL [R1+0x16f8], R109 ;  /* 0x0016f86d01007387 */ /* 0x000fe20000100800 */
[----:B------:R-:W-:-:S04]  /*49de0*/  IMAD.X R111, R111, 0x1, R0, P1 ;  /* 0x000000016f6f7824 */ /* 0x000fc800008e0600 */
[----:B-1----:R-:W-:Y:S01]  /*49df0*/  IMAD.MOV.U32 R119, RZ, RZ, R111 ;  /* 0x000000ffff777224 */ /* 0x002fe200078e006f */
[----:B------:R1:W-:Y:S01]  /*49e00*/  STL [R1+0x16f4], R111 ;  /* 0x0016f46f01007387 */ /* 0x0003e20000100800 */
[----:B------:R-:W-:-:S03]  /*49e10*/  IADD3 R110, P2, R110, R2, RZ ;  /* 0x000000026e6e7210 */ /* 0x000fc60007f5e0ff */
[----:B-1----:R-:W3:Y:S01]  /*49e20*/  LDL.LU R111, [R1+0x171c] ;  /* 0x00171c00016f7983 */ /* 0x002ee20000300800 */
[----:B------:R-:W-:-:S03]  /*49e30*/  IMAD.MOV.U32 R118, RZ, RZ, R109 ;  /* 0x000000ffff767224 */ /* 0x000fc600078e006d */
[----:B------:R-:W3:Y:S04]  /*49e40*/  LDL.LU R109, [R1+0x1728] ;  /* 0x00172800016d7983 */ /* 0x000ee80000300800 */
[----:B------:R1:W-:Y:S01]  /*49e50*/  LDGSTS.E [R5+0x18004], desc[UR8][R118.64], P0 ;  /* 0x1800400076057fae */ /* 0x0003e20008121848 */
[----:B------:R-:W-:Y:S02]  /*49e60*/  IADD3.X R114, R114, R0, RZ, P2, !PT ;  /* 0x0000000072727210 */ /* 0x000fe400017fe4ff */
[----:B------:R-:W-:Y:S01]  /*49e70*/  IADD3 R7, P3, R7, R2, RZ ;  /* 0x0000000207077210 */ /* 0x000fe20007f7e0ff */
[----:B------:R1:W-:Y:S02]  /*49e80*/  STL [R1+0x1700], R110 ;  /* 0x0017006e01007387 */ /* 0x0003e40000100800 */
[----:B-1----:R-:W-:-:S02]  /*49e90*/  IMAD.MOV.U32 R118, RZ, RZ, R110 ;  /* 0x000000ffff767224 */ /* 0x002fc400078e006e */
[----:B------:R-:W-:Y:S02]  /*49ea0*/  IMAD.X R113, R113, 0x1, R0, P3 ;  /* 0x0000000171717824 */ /* 0x000fe400018e0600 */
[----:B------:R-:W-:Y:S01]  /*49eb0*/  IMAD.MOV.U32 R119, RZ, RZ, R114 ;  /* 0x000000ffff777224 */ /* 0x000fe200078e0072 */
[----:B------:R-:W-:Y:S04]  /*49ec0*/  STL [R1+0x16fc], R114 ;  /* 0x0016fc7201007387 */ /* 0x000fe80000100800 */
[----:B------:R1:W-:Y:S04]  /*49ed0*/  STL [R1+0x1708], R7 ;  /* 0x0017080701007387 */ /* 0x0003e80000100800 */
[----:B------:R-:W3:Y:S04]  /*49ee0*/  LDL.LU R110, [R1+0x1724] ;  /* 0x00172400016e7983 */ /* 0x000ee80000300800 */
[----:B------:R1:W-:Y:S04]  /*49ef0*/  STL [R1+0x1704], R113 ;  /* 0x0017047101007387 */ /* 0x0003e80000100800 */
[----:B------:R1:W-:Y:S04]  /*49f00*/  LDGSTS.E [R5+0x1c004], desc[UR8][R118.64], P0 ;  /* 0x1c00400076057fae */ /* 0x0003e80008121848 */
[----:B------:R-:W3:Y:S01]  /*49f10*/  LDL.LU R115, [R1+0x172c] ;  /* 0x00172c0001737983 */ /* 0x000ee20000300800 */
[----:B-1----:R-:W-:-:S03]  /*49f20*/  MOV R118, R7 ;  /* 0x0000000700767202 */ /* 0x002fc60000000f00 */
[----:B------:R-:W3:Y:S01]  /*49f30*/  LDL.LU R7, [R1+0x1730] ;  /* 0x0017300001077983 */ /* 0x000ee20000300800 */
[----:B------:R-:W-:-:S04]  /*49f40*/  UISETP.GT.AND UP1, UPT, UR16, 0x36, UPT ;  /* 0x000000361000788c */ /* 0x000fc8000bf24270 */
[----:B------:R-:W-:-:S04]  /*49f50*/  USEL UR12, URZ, 0x4, !UP1 ;  /* 0x000000043f0c7887 */ /* 0x000fc8000c800000 */
[----:B------:R-:W-:-:S06]  /*49f60*/  USEL UR12, UR12, URZ, !UP0 ;  /* 0x0000003f0c0c7287 */ /* 0x000fcc000c000000 */
[----:B------:R-:W-:Y:S01]  /*49f70*/  ISETP.NE.U32.AND P1, PT, RZ, UR12, PT ;  /* 0x0000000cff007c0c */ /* 0x000fe2000bf25070 */
[----:B------:R-:W-:Y:S02]  /*49f80*/  IMAD.MOV.U32 R119, RZ, RZ, R113 ;  /* 0x000000ffff777224 */ /* 0x000fe400078e0071 */
[----:B------:R-:W3:Y:S10]  /*49f90*/  LDL.LU R113, [R1+0x1738] ;  /* 0x0017380001717983 */ /* 0x000ef40000300800 */
[----:B------:R1:W-:Y:S01]  /*49fa0*/  LDGSTS.E [R5+0x10008], desc[UR8][R118.64], P1 ;  /* 0x1000800076057fae */ /* 0x0003e20008921848 */
[----:B------:R-:W-:-:S04]  /*49fb0*/  UISETP.GT.AND UP1, UPT, UR16, 0x37, UPT ;  /* 0x000000371000788c */ /* 0x000fc8000bf24270 */
        /* <DEDUP_REMOVED lines=9> */
[----:B-1----:R-:W-:Y:S01]  /*4a050*/  IMAD.MOV.U32 R119, RZ, RZ, R23 ;  /* 0x000000ffff777224 */ /* 0x002fe200078e0017 */
[----:B------:R-:W-:Y:S02]  /*4a060*/  MOV R118, R22 ;  /* 0x0000001600767202 */ /* 0x000fe40000000f00 */
        /* <DEDUP_REMOVED lines=10> */
[----:B-1----:R-:W-:Y:S01]  /*4a110*/  IMAD.MOV.U32 R116, RZ, RZ, R108 ;  /* 0x000000ffff747224 */ /* 0x002fe200078e006c */
[----:B---3--:R-:W-:-:S05]  /*4a120*/  IADD3.X R111, R111, R0, RZ, P0, !PT ;  /* 0x000000006f6f7210 */ /* 0x008fca00007fe4ff */
[----:B------:R1:W-:Y:S04]  /*4a130*/  STL [R1+0x171c], R111 ;  /* 0x00171c6f01007387 */ /* 0x0003e80000100800 */
[----:B------:R-:W3:Y:S01]  /*4a140*/  LDL.LU R108, [R1+0x1348] ;  /* 0x00134800016c7983 */ /* 0x000ee20000300800 */
[----:B------:R-:W-:-:S03]  /*4a150*/  IMAD.MOV.U32 R117, RZ, RZ, R111 ;  /* 0x000000ffff757224 */ /* 0x000fc600078e006f */
[----:B-1----:R-:W3:Y:S04]  /*4a160*/  LDL.LU R111, [R1+0x1344] ;  /* 0x00134400016f7983 */ /* 0x002ee80000300800 */
[----:B------:R1:W-:Y:S01]  /*4a170*/  LDGSTS.E [R5+0x1c008], desc[UR8][R116.64], P1 ;  /* 0x1c00800074057fae */ /* 0x0003e20008921848 */
[----:B------:R-:W-:Y:S02]  /*4a180*/  IADD3 R109, P1, R109, R2, RZ ;  /* 0x000000026d6d7210 */ /* 0x000fe40007f3e0ff */
[----:B------:R-:W-:-:S03]  /*4a190*/  ISETP.NE.U32.AND P0, PT, RZ, UR12, PT ;  /* 0x0000000cff007c0c */ /* 0x000fc6000bf05070 */
[----:B------:R-:W-:Y:S01]  /*4a1a0*/  STL [R1+0x1728], R109 ;  /* 0x0017286d01007387 */ /* 0x000fe20000100800 */
[----:B------:R-:W-:Y:S02]  /*4a1b0*/  IMAD.X R110, R110, 0x1, R0, P1 ;  /* 0x000000016e6e7824 */ /* 0x000fe400008e0600 */
[----:B-1----:R-:W-:Y:S02]  /*4a1c0*/  IMAD.MOV.U32 R116, RZ, RZ, R109 ;  /* 0x000000ffff747224 */ /* 0x002fe400078e006d */
[----:B------:R-:W-:Y:S01]  /*4a1d0*/  IMAD.MOV.U32 R117, RZ, RZ, R110 ;  /* 0x000000ffff757224 */ /* 0x000fe200078e006e */
[----:B------:R1:W-:Y:S04]  /*4a1e0*/  STL [R1+0x1724], R110 ;  /* 0x0017246e01007387 */ /* 0x0003e80000100800 */
[----:B------:R1:W-:Y:S01]  /*4a1f0*/  LDGSTS.E [R5+0x1000c], desc[UR8][R116.64], P0 ;  /* 0x1000c00074057fae */ /* 0x0003e20008121848 */
[----:B------:R-:W-:-:S04]  /*4a200*/  IADD3 R7, P2, R7, R2, RZ ;  /* 0x0000000207077210 */ /* 0x000fc80007f5e0ff */
[----:B------:R-:W-:Y:S01]  /*4a210*/  IADD3.X R115, R115, R0, RZ, P2, !PT ;  /* 0x0000000073737210 */ /* 0x000fe200017fe4ff */
[----:B------:R1:W-:Y:S04]  /*4a220*/  STL [R1+0x1730], R7 ;  /* 0x0017300701007387 */ /* 0x0003e80000100800 */
[----:B-1----:R-:W3:Y:S01]  /*4a230*/  LDL.LU R110, [R1+0x1350] ;  /* 0x00135000016e7983 */ /* 0x002ee20000300800 */
[----:B------:R-:W-:-:S03]  /*4a240*/  IMAD.MOV.U32 R116, RZ, RZ, R7 ;  /* 0x000000ffff747224 */ /* 0x000fc600078e0007 */
[----:B------:R1:W-:Y:S04]  /*4a250*/  STL [R1+0x172c], R115 ;  /* 0x00172c7301007387 */ /* 0x0003e80000100800 */
[----:B------:R-:W3:Y:S04]  /*4a260*/  LDL.LU R112, [R1+0x134c] ;  /* 0x00134c0001707983 */ /* 0x000ee80000300800 */
[----:B------:R-:W3:Y:S04]  /*4a270*/  LDL.LU R109, [R1+0x1354] ;  /* 0x00135400016d7983 */ /* 0x000ee80000300800 */
[----:B------:R-:W3:Y:S01]  /*4a280*/  LDL.LU R7, [R1+0x1358] ;  /* 0x0013580001077983 */ /* 0x000ee20000300800 */
[----:B------:R-:W1:Y:S01]  /*4a290*/  S2R R156, SR_TID.X ;  /* 0x00000000009c7919 */ /* 0x000e620000002100 */
[----:B------:R-:W-:-:S02]  /*4a2a0*/  IADD3 R113, P1, R113, R2, RZ ;  /* 0x0000000271717210 */ /* 0x000fc40007f3e0ff */
[----:B------:R-:W-:-:S03]  /*4a2b0*/  MOV R117, R115 ;  /* 0x0000007300757202 */ /* 0x000fc60000000f00 */
        /* <DEDUP_REMOVED lines=10> */
[----:B--2---:R-:W-:Y:S02]  /*4a360*/  IADD3 R22, P2, R22, R2, RZ ;  /* 0x0000000216167210 */ /* 0x004fe40007f5e0ff */
[----:B-1----:R-:W-:Y:S02]  /*4a370*/  MOV R114, R113 ;  /* 0x0000007100727202 */ /* 0x002fe40000000f00 */
[----:B------:R-:W-:Y:S01]  /*4a380*/  LOP3.LUT R113, R152, 0x70, RZ, 0xc0, !PT ;  /* 0x0000007098717812 */ /* 0x000fe200078ec0ff */
[----:B------:R-:W-:Y:S01]  /*4a390*/  IMAD.X R23, R23, 0x1, R0, P2 ;  /* 0x0000000117177824 */ /* 0x000fe200010e0600 */
[----:B------:R1:W-:Y:S02]  /*4a3a0*/  STL [R1+0x1740], R22 ;  /* 0x0017401601007387 */ /* 0x0003e40000100800 */
[----:B------:R-:W-:-:S02]  /*4a3b0*/  LEA R113, R156, R113, 0x7 ;  /* 0x000000719c717211 */ /* 0x000fc400078e38ff */
[----:B------:R2:W-:Y:S02]  /*4a3c0*/  LDGSTS.E [R5+0x1800c], desc[UR8][R114.64], P0 ;  /* 0x1800c00072057fae */ /* 0x0005e40008121848 */
[----:B------:R-:W-:Y:S02]  /*4a3d0*/  LOP3.LUT R113, R113, 0x60, RZ, 0x3c, !PT ;  /* 0x0000006071717812 */ /* 0x000fe400078e3cff */
[----:B------:R4:W-:Y:S01]  /*4a3e0*/  STL [R1+0x173c], R23 ;  /* 0x00173c1701007387 */ /* 0x0009e20000100800 */
[----:B--2---:R-:W-:Y:S02]  /*4a3f0*/  IMAD.MOV.U32 R114, RZ, RZ, R22 ;  /* 0x000000ffff727224 */ /* 0x004fe400078e0016 */
[----:B------:R-:W-:Y:S01]  /*4a400*/  IMAD.MOV.U32 R115, RZ, RZ, R23 ;  /* 0x000000ffff737224 */ /* 0x000fe200078e0017 */
[----:B-1----:R-:W2:Y:S04]  /*4a410*/  LDL.LU R22, [R1+0x1360] ;  /* 0x0013600001167983 */ /* 0x002ea80000300800 */
[----:B------:R1:W-:Y:S04]  /*4a420*/  LDGSTS.E [R5+0x1c00c], desc[UR8][R114.64], P0 ;  /* 0x1c00c00072057fae */ /* 0x0003e80008121848 */
[----:B------:R-:W2:Y:S01]  /*4a430*/  LDL.LU R114, [R1+0x135c] ;  /* 0x00135c0001727983 */ /* 0x000ea20000300800 */
[----:B-1----:R-:W-:-:S03]  /*4a440*/  VIADD R5, R113, UR17 ;  /* 0x0000001171057c36 */ /* 0x002fc60008000000 */
[----:B----4-:R-:W4:Y:S04]  /*4a450*/  LDL.LU R23, [R1+0x1368] ;  /* 0x0013680001177983 */ /* 0x010f280000300800 */
[----:B------:R-:W4:Y:S01]  /*4a460*/  LDL.LU R113, [R1+0x1364] ;  /* 0x0013640001717983 */ /* 0x000f220000300800 */
[----:B---3--:R-:W-:-:S05]  /*4a470*/  IADD3 R108, P1, R108, R2, RZ ;  /* 0x000000026c6c7210 */ /* 0x008fca0007f3e0ff */
[----:B------:R-:W-:Y:S01]  /*4a480*/  IMAD.X R111, R111, 0x1, R0, P1 ;  /* 0x000000016f6f7824 */ /* 0x000fe200008e0600 */
[----:B------:R-:W-:Y:S01]  /*4a490*/  STL [R1+0x1348], R108 ;  /* 0x0013486c01007387 */ /* 0x000fe20000100800 */
[----:B------:R-:W-:-:S03]  /*4a4a0*/  IMAD.MOV.U32 R116, RZ, RZ, R108 ;  /* 0x000000ffff747224 */ /* 0x000fc600078e006c */
[----:B------:R1:W-:Y:S01]  /*4a4b0*/  STL [R1+0x1344], R111 ;  /* 0x0013446f01007387 */ /* 0x0003e20000100800 */
[----:B------:R-:W-:Y:S02]  /*4a4c0*/  MOV R117, R111 ;  /* 0x0000006f00757202 */ /* 0x000fe40000000f00 */
[----:B------:R-:W-:Y:S01]  /*4a4d0*/  ISETP.NE.U32.AND P0, PT, RZ, UR12, PT ;  /* 0x0000000cff007c0c */ /* 0x000fe2000bf05070 */
[----:B-1----:R-:W3:Y:S04]  /*4a4e0*/  LDL.LU R111, [R1+0x136c] ;  /* 0x00136c00016f7983 */ /* 0x002ee80000300800 */
[----:B------:R-:W3:Y:S08]  /*4a4f0*/  LDL.LU R108, [R1+0x1370] ;  /* 0x00137000016c7983 */ /* 0x000ef00000300800 */
[----:B------:R1:W-:Y:S01]  /*4a500*/  LDGSTS.E [R5], desc[UR8][R116.64], P0 ;  /* 0x0000000074057fae */ /* 0x0003e20008121848 */
[----:B------:R-:W-:-:S05]  /*4a510*/  IADD3 R110, P1, R110, R2, RZ ;  /* 0x000000026e6e7210 */ /* 0x000fca0007f3e0ff */
[----:B------:R-:W-:Y:S02]  /*4a520*/  IMAD.X R112, R112, 0x1, R0, P1 ;  /* 0x0000000170707824 */ /* 0x000fe400008e0600 */
[----:B-1----:R-:W-:-:S03]  /*4a530*/  IMAD.MOV.U32 R116, RZ, RZ, R110 ;  /* 0x000000ffff747224 */ /* 0x002fc600078e006e */
[----:B------:R-:W-:Y:S02]  /*4a540*/  MOV R117, R112 ;  /* 0x0000007000757202 */ /* 0x000fe40000000f00 */
[----:B------:R-:W-:Y:S01]  /*4a550*/  IADD3 R7, P2, R7, R2, RZ ;  /* 0x0000000207077210 */ /* 0x000fe20007f5e0ff */
[----:B------:R-:W-:Y:S04]  /*4a560*/  STL [R1+0x1350], R110 ;  /* 0x0013506e01007387 */ /* 0x000fe80000100800 */
[----:B------:R-:W-:Y:S01]  /*4a570*/  IMAD.X R109, R109, 0x1, R0, P2 ;  /* 0x000000016d6d7824 */ /* 0x000fe200010e0600 */
[----:B------:R1:W-:Y:S04]  /*4a580*/  STL [R1+0x134c], R112 ;  /* 0x00134c7001007387 */ /* 0x0003e80000100800 */
[----:B------:R1:W-:Y:S04]  /*4a590*/  LDGSTS.E [R5+0x4000], desc[UR8][R116.64], P0 ;  /* 0x0400000074057fae */ /* 0x0003e80008121848 */
[----:B------:R1:W-:Y:S04]  /*4a5a0*/  STL [R1+0x1358], R7 ;  /* 0x0013580701007387 */ /* 0x0003e80000100800 */
[----:B------:R1:W-:Y:S02]  /*4a5b0*/  STL [R1+0x1354], R109 ;  /* 0x0013546d01007387 */ /* 0x0003e40000100800 */
[----:B-1----:R-:W-:-:S02]  /*4a5c0*/  IMAD.MOV.U32 R116, RZ, RZ, R7 ;  /* 0x000000ffff747224 */ /* 0x002fc400078e0007 */
[----:B------:R-:W3:Y:S01]  /*4a5d0*/  LDL.LU R115, [R1+0x1378] ;  /* 0x0013780001737983 */ /* 0x000ee20000300800 */
[----:B------:R-:W-:-:S05]  /*4a5e0*/  IMAD.MOV.U32 R117, RZ, RZ, R109 ;  /* 0x000000ffff757224 */ /* 0x000fca00078e006d */
        /* <DEDUP_REMOVED lines=9> */
[----:B--2---:R-:W-:-:S04]  /*4a680*/  IADD3 R22, P1, R22, R2, RZ ;  /* 0x0000000216167210 */ /* 0x004fc80007f3e0ff */
[----:B------:R-:W-:Y:S01]  /*4a690*/  MOV R118, R22 ;  /* 0x0000001600767202 */ /* 0x000fe20000000f00 */
[----:B------:R1:W-:Y:S01]  /*4a6a0*/  STL [R1+0x1360], R22 ;  /* 0x0013601601007387 */ /* 0x0003e20000100800 */
[----:B------:R-:W-:Y:S01]  /*4a6b0*/  IMAD.X R114, R114, 0x1, R0, P1 ;  /* 0x0000000172727824 */ /* 0x000fe200008e0600 */
[----:B----4-:R-:W-:-:S03]  /*4a6c0*/  IADD3 R23, P1, R23, R2, RZ ;  /* 0x0000000217177210 */ /* 0x010fc60007f3e0ff */
[----:B------:R-:W-:Y:S01]  /*4a6d0*/  IMAD.MOV.U32 R119, RZ, RZ, R114 ;  /* 0x000000ffff777224 */ /* 0x000fe200078e0072 */
[----:B------:R2:W-:Y:S01]  /*4a6e0*/  STL [R1+0x135c], R114 ;  /* 0x00135c7201007387 */ /* 0x0005e20000100800 */
[----:B------:R-:W-:-:S03]  /*4a6f0*/  IMAD.X R113, R113, 0x1, R0, P1 ;  /* 0x0000000171717824 */ /* 0x000fc600008e0600 */
[----:B------:R4:W-:Y:S01]  /*4a700*/  LDGSTS.E [R5+0xc000], desc[UR8][R118.64], P0 ;  /* 0x0c00000076057fae */ /* 0x0009e20008121848 */
[----:B------:R-:W-:-:S03]  /*4a710*/  ISETP.NE.U32.AND P0, PT, RZ, UR12, PT ;  /* 0x0000000cff007c0c */ /* 0x000fc6000bf05070 */
[----:B-1----:R-:W2:Y:S04]  /*4a720*/  LDL.LU R22, [R1+0x1390] ;  /* 0x0013900001167983 */ /* 0x002ea80000300800 */
[----:B------:R-:W-:Y:S04]  /*4a730*/  STL [R1+0x1368], R23 ;  /* 0x0013681701007387 */ /* 0x000fe80000100800 */
[----:B------:R1:W-:Y:S01]  /*4a740*/  STL [R1+0x1364], R113 ;  /* 0x0013647101007387 */ /* 0x0003e20000100800 */
[----:B----4-:R-:W-:Y:S01]  /*4a750*/  IMAD.MOV.U32 R119, RZ, RZ, R113 ;  /* 0x000000ffff777224 */ /* 0x010fe200078e0071 */
[----:B------:R-:W-:-:S05]  /*4a760*/  MOV R118, R23 ;  /* 0x0000001700767202 */ /* 0x000fca0000000f00 */
[----:B------:R4:W-:Y:S01]  /*4a770*/  LDGSTS.E [R5+0x4], desc[UR8][R118.64], P0 ;  /* 0x0000400076057fae */ /* 0x0009e20008121848 */
[----:B---3--:R-:W-:-:S05]  /*4a780*/  IADD3 R108, P2, R108, R2, RZ ;  /* 0x000000026c6c7210 */ /* 0x008fca0007f5e0ff */
[----:B------:R-:W-:Y:S01]  /*4a790*/  IMAD.X R111, R111, 0x1, R0, P2 ;  /* 0x000000016f6f7824 */ /* 0x000fe200010e0600 */
[----:B------:R-:W-:Y:S04]  /*4a7a0*/  STL [R1+0x1370], R108 ;  /* 0x0013706c01007387 */ /* 0x000fe80000100800 */
[----:B--2---:R-:W2:Y:S04]  /*4a7b0*/  LDL.LU R114, [R1+0x138c] ;  /* 0x00138c0001727983 */ /* 0x004ea80000300800 */
[----:B------:R3:W-:Y:S04]  /*4a7c0*/  STL [R1+0x136c], R111 ;  /* 0x00136c6f01007387 */ /* 0x0007e80000100800 */
[----:B-1----:R-:W2:Y:S04]  /*4a7d0*/  LDL.LU R113, [R1+0x1394] ;  /* 0x0013940001717983 */ /* 0x002ea80000300800 */
[----:B------:R-:W2:Y:S01]  /*4a7e0*/  LDL.LU R23, [R1+0x1398] ;  /* 0x0013980001177983 */ /* 0x000ea20000300800 */
[----:B----4-:R-:W-:-:S02]  /*4a7f0*/  IMAD.MOV.U32 R119, RZ, RZ, R111 ;  /* 0x000000ffff777224 */ /* 0x010fc400078e006f */
[----:B------:R-:W-:Y:S01]  /*4a800*/  IMAD.MOV.U32 R118, RZ, RZ, R108 ;  /* 0x000000ffff767224 */ /* 0x000fe200078e006c */
[----:B---3--:R-:W3:Y:S04]  /*4a810*/  LDL.LU R111, [R1+0x139c] ;  /* 0x00139c00016f7983 */ /* 0x008ee80000300800 */
[----:B------:R-:W4:Y:S04]  /*4a820*/  LDL.LU R108, [R1+0x13a0] ;  /* 0x0013a000016c7983 */ /* 0x000f280000300800 */
[----:B------:R-:W-:Y:S01]  /*4a830*/  LDGSTS.E [R5+0x4004], desc[UR8][R118.64], P0 ;  /* 0x0400400076057fae */ /* 0x000fe20008121848 */
[----:B------:R-:W-:-:S05]  /*4a840*/  IADD3 R115, P1, R115, R2, RZ ;  /* 0x0000000273737210 */ /* 0x000fca0007f3e0ff */
[----:B------:R-:W-:Y:S01]  /*4a850*/  STL [R1+0x1378], R115 ;  /* 0x0013787301007387 */ /* 0x000fe20000100800 */
[----:B------:R-:W-:-:S05]  /*4a860*/  IADD3.X R116, R116, R0, RZ, P1, !PT ;  /* 0x0000000074747210 */ /* 0x000fca0000ffe4ff */
[----:B------:R1:W-:Y:S01]  /*4a870*/  STL [R1+0x1374], R116 ;  /* 0x0013747401007387 */ /* 0x0003e20000100800 */
[----:B------:R-:W-:Y:S01]  /*4a880*/  IMAD.MOV.U32 R117, RZ, RZ, R116 ;  /* 0x000000ffff757224 */ /* 0x000fe200078e0074 */
[----:B------:R-:W-:-:S05]  /*4a890*/  IADD3 R7, P2, R7, R2, RZ ;  /* 0x0000000207077210 */ /* 0x000fca0007f5e0ff */
[----:B------:R-:W-:Y:S02]  /*4a8a0*/  IMAD.X R112, R112, 0x1, R0, P2 ;  /* 0x0000000170707824 */ /* 0x000fe400010e0600 */
[----:B-1----:R-:W-:Y:S01]  /*4a8b0*/  IMAD.MOV.U32 R116, RZ, RZ, R115 ;  /* 0x000000ffff747224 */ /* 0x002fe200078e0073 */
[----:B------:R-:W-:Y:S01]  /*4a8c0*/  IADD3 R109, P3, R109, R2, RZ ;  /* 0x000000026d6d7210 */ /* 0x000fe20007f7e0ff */
[----:B------:R1:W-:Y:S03]  /*4a8d0*/  STL [R1+0x1380], R7 ;  /* 0x0013800701007387 */ /* 0x0003e60000100800 */
[----:B------:R-:W-:Y:S01]  /*4a8e0*/  IADD3.X R110, R110, R0, RZ, P3, !PT ;  /* 0x000000006e6e7210 */ /* 0x000fe20001ffe4ff */
[----:B------:R1:W-:Y:S04]  /*4a8f0*/  LDGSTS.E [R5+0x8004], desc[UR8][R116.64], P0 ;  /* 0x0800400074057fae */ /* 0x0003e80008121848 */
[----:B------:R1:W-:Y:S04]  /*4a900*/  STL [R1+0x137c], R112 ;  /* 0x00137c7001007387 */ /* 0x0003e80000100800 */
[----:B------:R-:W-:Y:S01]  /*4a910*/  STL [R1+0x1388], R109 ;  /* 0x0013886d01007387 */ /* 0x000fe20000100800 */
[----:B-1----:R-:W-:-:S02]  /*4a920*/  IMAD.MOV.U32 R116, RZ, RZ, R7 ;  /* 0x000000ffff747224 */ /* 0x002fc400078e0007 */
[----:B------:R-:W-:Y:S01]  /*4a930*/  IMAD.MOV.U32 R117, RZ, RZ, R112 ;  /* 0x000000ffff757224 */ /* 0x000fe200078e0070 */
[----:B------:R-:W3:Y:S04]  /*4a940*/  LDL.LU R7, [R1+0x13a8] ;  /* 0x0013a80001077983 */ /* 0x000ee80000300800 */
        /* <DEDUP_REMOVED lines=10> */
[----:B------:R-:W-:-:S13]  /*4a9f0*/  ISETP.NE.U32.AND P1, PT, RZ, UR12, PT ;  /* 0x0000000cff007c0c */ /* 0x000fda000bf25070 */
[----:B------:R-:W-:Y:S01]  /*4aa00*/  LDGSTS.E [R5+0x8], desc[UR8][R116.64], P1 ;  /* 0x0000800074057fae */ /* 0x000fe20008921848 */
[----:B------:R-:W-:-:S05]  /*4aa10*/  IADD3 R22, P0, R22, R2, RZ ;  /* 0x0000000216167210 */ /* 0x000fca0007f1e0ff */
[----:B------:R-:W-:Y:S01]  /*4aa20*/  STL [R1+0x1390], R22 ;  /* 0x0013901601007387 */ /* 0x000fe20000100800 */
[----:B--2---:R-:W-:-:S04]  /*4aa30*/  IMAD.X R114, R114, 0x1, R0, P0 ;  /* 0x0000000172727824 */ /* 0x004fc800000e0600 */
[----:B------:R-:W-:Y:S01]  /*4aa40*/  IMAD.MOV.U32 R115, RZ, RZ, R114 ;  /* 0x000000ffff737224 */ /* 0x000fe200078e0072 */
[----:B------:R1:W-:Y:S01]  /*4aa50*/  STL [R1+0x138c], R114 ;  /* 0x00138c7201007387 */ /* 0x0003e20000100800 */
[----:B------:R-:W-:Y:S02]  /*4aa60*/  IADD3 R23, P2, R23, R2, RZ ;  /* 0x0000000217177210 */ /* 0x000fe40007f5e0ff */
[----:B-1----:R-:W-:-:S03]  /*4aa70*/  MOV R114, R22 ;  /* 0x0000001600727202 */ /* 0x002fc60000000f00 */
[----:B------:R-:W-:Y:S02]  /*4aa80*/  IMAD.X R113, R113, 0x1, R0, P2 ;  /* 0x0000000171717824 */ /* 0x000fe400010e0600 */
[----:B------:R1:W-:Y:S01]  /*4aa90*/  LDGSTS.E [R5+0x4008], desc[UR8][R114.64], P1 ;  /* 0x0400800072057fae */ /* 0x0003e20008921848 */
[----:B----4-:R-:W-:-:S03]  /*4aaa0*/  IADD3 R108, P0, R108, R2, RZ ;  /* 0x000000026c6c7210 */ /* 0x010fc60007f1e0ff */
[----:B------:R2:W-:Y:S02]  /*4aab0*/  STL [R1+0x1398], R23 ;  /* 0x0013981701007387 */ /* 0x0005e40000100800 */
[----:B---3--:R-:W-:Y:S02]  /*4aac0*/  IMAD.X R111, R111, 0x1, R0, P0 ;  /* 0x000000016f6f7824 */ /* 0x008fe400000e0600 */
[----:B------:R-:W-:Y:S01]  /*4aad0*/  STL [R1+0x1394], R113 ;  /* 0x0013947101007387 */ /* 0x000fe20000100800 */
[----:B-1----:R-:W-:-:S03]  /*4aae0*/  IMAD.MOV.U32 R114, RZ, RZ, R23 ;  /* 0x000000ffff727224 */ /* 0x002fc600078e0017 */
[----:B------:R-:W3:Y:S01]  /*4aaf0*/  LDL.LU R22, [R1+0x13b8] ;  /* 0x0013b80001167983 */ /* 0x000ee20000300800 */
[----:B------:R-:W-:Y:S01]  /*4ab00*/  IMAD.MOV.U32 R115, RZ, RZ, R113 ;  /* 0x000000ffff737224 */ /* 0x000fe200078e0071 */
[----:B------:R-:W-:-:S04]  /*4ab10*/  MOV R118, R108 ;  /* 0x0000006c00767202 */ /* 0x000fc80000000f00 */
[----:B------:R-:W-:Y:S04]  /*4ab20*/  LDGSTS.E [R5+0x8008], desc[UR8][R114.64], P1 ;  /* 0x0800800072057fae */ /* 0x000fe80008921848 */
[----:B------:R-:W4:Y:S04]  /*4ab30*/  LDL.LU R114, [R1+0x13b4] ;  /* 0x0013b40001727983 */ /* 0x000f280000300800 */
[----:B--2---:R-:W2:Y:S04]  /*4ab40*/  LDL.LU R23, [R1+0x13c0] ;  /* 0x0013c00001177983 */ /* 0x004ea80000300800 */
[----:B------:R1:W-:Y:S04]  /*4ab50*/  STL [R1+0x13a0], R108 ;  /* 0x0013a06c01007387 */ /* 0x0003e80000100800 */
[----:B------:R1:W-:Y:S04]  /*4ab60*/  STL [R1+0x139c], R111 ;  /* 0x00139c6f01007387 */ /* 0x0003e80000100800 */
[----:B-1----:R-:W2:Y:S04]  /*4ab70*/  LDL.LU R108, [R1+0x13bc] ;  /* 0x0013bc00016c7983 */ /* 0x002ea80000300800 */
[----:B------:R-:W2:Y:S04]  /*4ab80*/  LDL.LU R116, [R1+0x1744] ;  /* 0x0017440001747983 */ /* 0x000ea80000300800 */
[----:B------:R-:W2:Y:S01]  /*4ab90*/  LDL.LU R115, [R1+0x1748] ;  /* 0x0017480001737983 */ /* 0x000ea20000300800 */
[----:B------:R-:W-:-:S03]  /*4aba0*/  IMAD.MOV.U32 R119, RZ, RZ, R111 ;  /* 0x000000ffff777224 */ /* 0x000fc600078e006f */
[----:B------:R-:W2:Y:S04]  /*4abb0*/  LDL.LU R111, [R1+0x1750] ;  /* 0x00175000016f7983 */ /* 0x000ea80000300800 */
[----:B------:R1:W-:Y:S01]  /*4abc0*/  LDGSTS.E [R5+0xc008], desc[UR8][R118.64], P1 ;  /* 0x0c00800076057fae */ /* 0x0003e20008921848 */
[----:B------:R-:W-:-:S05]  /*4abd0*/  IADD3 R7, P1, R7, R2, RZ ;  /* 0x0000000207077210 */ /* 0x000fca0007f3e0ff */
        /* <DEDUP_REMOVED lines=8> */
[----:B------:R-:W2:Y:S04]  /*4ac60*/  LDL.LU R113, [R1+0x174c] ;  /* 0x00174c0001717983 */ /* 0x000ea80000300800 */
[----:B------:R1:W-:Y:S04]  /*4ac70*/  STL [R1+0x13ac], R110 ;  /* 0x0013ac6e01007387 */ /* 0x0003e80000100800 */
[----:B-1----:R-:W2:Y:S04]  /*4ac80*/  LDL.LU R112, [R1+0x1754] ;  /* 0x0017540001707983 */ /* 0x002ea80000300800 */
[----:B------:R-:W2:Y:S01]  /*4ac90*/  LDL.LU R7, [R1+0x1758] ;  /* 0x0017580001077983 */ /* 0x000ea20000300800 */
[----:B------:R-:W-:-:S04]  /*4aca0*/  UISETP.GT.AND UP1, UPT, UR16, 0x1b, UPT ;  /* 0x0000001b1000788c */ /* 0x000fc8000bf24270 */
[----:B------:R-:W-:-:S04]  /*4acb0*/  USEL UR12, URZ, 0x4, !UP1 ;  /* 0x000000043f0c7887 */ /* 0x000fc8000c800000 */
[----:B------:R-:W-:-:S06]  /*4acc0*/  USEL UR12, UR12, URZ, !UP0 ;  /* 0x0000003f0c0c7287 */ /* 0x000fcc000c000000 */
[----:B------:R-:W-:-:S13]  /*4acd0*/  ISETP.NE.U32.AND P0, PT, RZ, UR12, PT ;  /* 0x0000000cff007c0c */ /* 0x000fda000bf05070 */
[----:B------:R1:W-:Y:S02]  /*4ace0*/  LDGSTS.E [R5+0xc], desc[UR8][R118.64], P0 ;  /* 0x0000c00076057fae */ /* 0x0003e40008121848 */
[----:B-1----:R-:W-:Y:S02]  /*4acf0*/  IMAD.MOV.U32 R119, RZ, RZ, R110 ;  /* 0x000000ffff777224 */ /* 0x002fe400078e006e */
[----:B------:R-:W-:Y:S01]  /*4ad00*/  IMAD.MOV.U32 R118, RZ, RZ, R109 ;  /* 0x000000ffff767224 */ /* 0x000fe200078e006d */
[----:B------:R-:W2:Y:S04]  /*4ad10*/  LDL.LU R110, [R1+0x175c] ;  /* 0x00175c00016e7983 */ /* 0x000ea80000300800 */
[----:B------:R-:W2:Y:S04]  /*4ad20*/  LDL.LU R109, [R1+0x1760] ;  /* 0x00176000016d7983 */ /* 0x000ea80000300800 */
[----:B------:R1:W-:Y:S01]  /*4ad30*/  LDGSTS.E [R5+0x400c], desc[UR8][R118.64], P0 ;  /* 0x0400c00076057fae */ /* 0x0003e20008121848 */
[----:B------:R-:W-:-:S04]  /*4ad40*/  UISETP.GT.AND UP1, UPT, UR16, 0x38, UPT ;  /* 0x000000381000788c */ /* 0x000fc8000bf24270 */
[----:B------:R-:W-:-:S04]  /*4ad50*/  USEL UR12, URZ, 0x4, !UP1 ;  /* 0x000000043f0c7887 */ /* 0x000fc8000c800000 */
[----:B------:R-:W-:Y:S01]  /*4ad60*/  USEL UR12, UR12, URZ, !UP0 ;  /* 0x0000003f0c0c7287 */ /* 0x000fe2000c000000 */
[----:B---3--:R-:W-:-:S05]  /*4ad70*/  IADD3 R22, P1, R22, R2, RZ ;  /* 0x0000000216167210 */ /* 0x008fca0007f3e0ff */
[----:B-1----:R-:W-:Y:S01]  /*4ad80*/  IMAD.MOV.U32 R118, RZ, RZ, R22 ;  /* 0x000000ffff767224 */ /* 0x002fe200078e0016 */
[----:B------:R1:W-:Y:S01]  /*4ad90*/  STL [R1+0x13b8], R22 ;  /* 0x0013b81601007387 */ /* 0x0003e20000100800 */
[----:B----4-:R-:W-:Y:S02]  /*4ada0*/  IADD3.X R114, R114, R0, RZ, P1, !PT ;  /* 0x0000000072727210 */ /* 0x010fe40000ffe4ff */
[----:B--2---:R-:W-:-:S03]  /*4adb0*/  IADD3 R23, P2, R23, R2, RZ ;  /* 0x0000000217177210 */ /* 0x004fc60007f5e0ff */
[----:B------:R-:W-:Y:S01]  /*4adc0*/  IMAD.MOV.U32 R119, RZ, RZ, R114 ;  /* 0x000000ffff777224 */ /* 0x000fe200078e0072 */
[----:B------:R-:W-:Y:S04]  /*4add0*/  STL [R1+0x13b4], R114 ;  /* 0x0013b47201007387 */ /* 0x000fe80000100800 */
[----:B-1----:R-:W2:Y:S04]  /*4ade0*/  LDL.LU R22, [R1+0x1768] ;  /* 0x0017680001167983 */ /* 0x002ea80000300800 */
[----:B------:R1:W-:Y:S01]  /*4adf0*/  STL [R1+0x13c0], R23 ;  /* 0x0013c01701007387 */ /* 0x0003e20000100800 */
[----:B------:R-:W-:-:S03]  /*4ae00*/  IMAD.X R108, R108, 0x1, R0, P2 ;  /* 0x000000016c6c7824 */ /* 0x000fc600010e0600 */
[----:B------:R3:W-:Y:S01]  /*4ae10*/  LDGSTS.E [R5+0x800c], desc[UR8][R118.64], P0 ;  /* 0x0800c00076057fae */ /* 0x0007e20008121848 */
[----:B------:R-:W-:-:S03]  /*4ae20*/  IADD3 R115, P3, R115, R2, RZ ;  /* 0x0000000273737210 */ /* 0x000fc60007f7e0ff */
[----:B------:R4:W-:Y:S01]  /*4ae30*/  STL [R1+0x13bc], R108 ;  /* 0x0013bc6c01007387 */ /* 0x0009e20000100800 */
[----:B------:R-:W-:Y:S01]  /*4ae40*/  IADD3.X R116, R116, R0, RZ, P3, !PT ;  /* 0x0000000074747210 */ /* 0x000fe20001ffe4ff */
[----:B---3--:R-:W-:Y:S02]  /*4ae50*/  IMAD.MOV.U32 R118, RZ, RZ, R23 ;  /* 0x000000ffff767224 */ /* 0x008fe400078e0017 */
[----:B------:R-:W-:Y:S01]  /*4ae60*/  STL [R1+0x1748], R115 ;  /* 0x0017487301007387 */ /* 0x000fe20000100800 */
[----:B------:R-:W-:-:S03]  /*4ae70*/  IMAD.MOV.U32 R119, RZ, RZ, R108 ;  /* 0x000000ffff777224 */ /* 0x000fc600078e006c */
[----:B-1----:R-:W3:Y:S04]  /*4ae80*/  LDL.LU R23, [R1+0x1764] ;  /* 0x0017640001177983 */ /* 0x002ee80000300800 */
[----:B------:R1:W-:Y:S04]  /*4ae90*/  STL [R1+0x1744], R116 ;  /* 0x0017447401007387 */ /* 0x0003e80000100800 */
[----:B------:R-:W3:Y:S04]  /*4aea0*/  LDL.LU R114, [R1+0x176c] ;  /* 0x00176c0001727983 */ /* 0x000ee80000300800 */
[----:B----4-:R-:W4:Y:S01]  /*4aeb0*/  LDL.LU R108, [R1+0x1770] ;  /* 0x00177000016c7983 */ /* 0x010f220000300800 */
[----:B------:R-:W-:-:S03]  /*4aec0*/  ISETP.NE.U32.AND P1, PT, RZ, UR12, PT ;  /* 0x0000000cff007c0c */ /* 0x000fc6000bf25070 */
[----:B------:R-:W-:Y:S01]  /*4aed0*/  LDGSTS.E [R5+0xc00c], desc[UR8][R118.64], P0 ;  /* 0x0c00c00076057fae */ /* 0x000fe20008121848 */
[----:B------:R-:W-:Y:S01]  /*4aee0*/  IADD3 R111, P0, R111, R2, RZ ;  /* 0x000000026f6f7210 */ /* 0x000fe20007f1e0ff */
[----:B------:R-:W-:Y:S01]  /*4aef0*/  IMAD.MOV.U32 R117, RZ, RZ, R116 ;  /* 0x000000ffff757224 */ /* 0x000fe200078e0074 */
[----:B-1----:R-:W-:-:S03]  /*4af00*/  MOV R116, R115 ;  /* 0x0000007300747202 */ /* 0x002fc60000000f00 */
[----:B------:R1:W-:Y:S04]  /*4af10*/  STL [R1+0x1750], R111 ;  /* 0x0017506f01007387 */ /* 0x0003e80000100800 */
[----:B------:R1:W-:Y:S02]  /*4af20*/  LDGSTS.E [R5+0x10000], desc[UR8][R116.64], P1 ;  /* 0x1000000074057fae */ /* 0x0003e40008921848 */
[----:B-1----:R-:W-:Y:S02]  /*4af30*/  IMAD.MOV.U32 R116, RZ, RZ, R111 ;  /* 0x000000ffff747224 */ /* 0x002fe400078e006f */
[----:B------:R-:W-:-:S05]  /*4af40*/  IMAD.X R113, R113, 0x1, R0, P0 ;  /* 0x0000000171717824 */ /* 0x000fca00000e0600 */
[----:B------:R-:W-:Y:S01]  /*4af50*/  MOV R117, R113 ;  /* 0x0000007100757202 */ /* 0x000fe20000000f00 */
[----:B------:R-:W-:Y:S04]  /*4af60*/  STL [R1+0x174c], R113 ;  /* 0x00174c7101007387 */ /* 0x000fe80000100800 */
[----:B------:R1:W-:Y:S01]  /*4af70*/  LDGSTS.E [R5+0x14000], desc[UR8][R116.64], P1 ;  /* 0x1400000074057fae */ /* 0x0003e20008921848 */
[----:B------:R-:W-:-:S05]  /*4af80*/  IADD3 R7, P2, R7, R2, RZ ;  /* 0x0000000207077210 */ /* 0x000fca0007f5e0ff */
[----:B------:R-:W-:Y:S01]  /*4af90*/  IMAD.X R112, R112, 0x1, R0, P2 ;  /* 0x0000000170707824 */ /* 0x000fe200010e0600 */
[----:B------:R-:W-:Y:S04]  /*4afa0*/  STL [R1+0x1758], R7 ;  /* 0x0017580701007387 */ /* 0x000fe80000100800 */
[----:B------:R-:W4:Y:S01]  /*4afb0*/  LDL.LU R111, [R1+0x1778] ;  /* 0x00177800016f7983 */ /* 0x000f220000300800 */
[----:B-1----:R-:W-:-:S03]  /*4afc0*/  IMAD.MOV.U32 R117, RZ, RZ, R112 ;  /* 0x000000ffff757224 */ /* 0x002fc600078e0070 */
[----:B------:R1:W-:Y:S04]  /*4afd0*/  STL [R1+0x1754], R112 ;  /* 0x0017547001007387 */ /* 0x0003e80000100800 */
[----:B-1----:R-:W4:Y:S01]  /*4afe0*/  LDL.LU R112, [R1+0x1774] ;  /* 0x0017740001707983 */ /* 0x002f220000300800 */
[----:B------:R-:W-:Y:S01]  /*4aff0*/  UISETP.GT.AND UP1, UPT, UR16, 0x39, UPT ;  /* 0x000000391000788c */ /* 0x000fe2000bf24270 */
[----:B------:R-:W-:Y:S02]  /*4b000*/  IMAD.MOV.U32 R116, RZ, RZ, R7 ;  /* 0x000000ffff747224 */ /* 0x000fe400078e0007 */
[----:B------:R-:W4:Y:S01]  /*4b010*/  LDL.LU R7, [R1+0x1780] ;  /* 0x0017800001077983 */ /* 0x000f220000300800 */
[----:B------:R-:W-:-:S03]  /*4b020*/  USEL UR12, URZ, 0x4, !UP1 ;  /* 0x000000043f0c7887 */ /* 0x000fc6000c800000 */
[----:B------:R1:W-:Y:S01]  /*4b030*/  LDGSTS.E [R5+0x18000], desc[UR8][R116.64], P1 ;  /* 0x1800000074057fae */ /* 0x0003e20008921848 */
[----:B------:R-:W-:Y:S01]  /*4b040*/  USEL UR12, UR12, URZ, !UP0 ;  /* 0x0000003f0c0c7287 */ /* 0x000fe2000c000000 */
[----:B------:R-:W-:-:S05]  /*4b050*/  IADD3 R109, P0, R109, R2, RZ ;  /* 0x000000026d6d7210 */ /* 0x000fca0007f1e0ff */
[----:B------:R-:W-:Y:S01]  /*4b060*/  IMAD.X R110, R110, 0x1, R0, P0 ;  /* 0x000000016e6e7824 */ /* 0x000fe200000e0600 */
[----:B-1----:R-:W-:Y:S01]  /*4b070*/  MOV R116, R109 ;  /* 0x0000006d00747202 */ /* 0x002fe20000000f00 */
[----:B------:R1:W-:Y:S02]  /*4b080*/  STL [R1+0x1760], R109 ;  /* 0x0017606d01007387 */ /* 0x0003e40000100800 */
[----:B------:R-:W-:Y:S02]  /*4b090*/  IMAD.MOV.U32 R117, RZ, RZ, R110 ;  /* 0x000000ffff757224 */ /* 0x000fe400078e006e */
[----:B------:R1:W-:Y:S01]  /*4b0a0*/  STL [R1+0x175c], R110 ;  /* 0x00175c6e01007387 */ /* 0x0003e20000100800 */
[----:B------:R-:W-:-:S03]  /*4b0b0*/  ISETP.NE.U32.AND P0, PT, RZ, UR12, PT ;  /* 0x0000000cff007c0c */ /* 0x000fc6000bf05070 */
[----:B------:R2:W-:Y:S04]  /*4b0c0*/  LDGSTS.E [R5+0x1c000], desc[UR8][R116.64], P1 ;  /* 0x1c00000074057fae */ /* 0x0005e80008921848 */
[----:B-1----:R-:W4:Y:S04]  /*4b0d0*/  LDL.LU R109, [R1+0x177c] ;  /* 0x00177c00016d7983 */ /* 0x002f280000300800 */
[----:B------:R-:W4:Y:S04]  /*4b0e0*/  LDL.LU R113, [R1+0x1784] ;  /* 0x0017840001717983 */ /* 0x000f280000300800 */
[----:B------:R-:W4:Y:S01]  /*4b0f0*/  LDL.LU R110, [R1+0x1788] ;  /* 0x00178800016e7983 */ /* 0x000f220000300800 */
[----:B--2---:R-:W-:-:S04]  /*4b100*/  IADD3 R22, P1, R22, R2, RZ ;  /* 0x0000000216167210 */ /* 0x004fc80007f3e0ff */
[----:B------:R-:W-:Y:S01]  /*4b110*/  MOV R116, R22 ;  /* 0x0000001600747202 */ /* 0x000fe20000000f00 */
[----:B------:R1:W-:Y:S01]  /*4b120*/  STL [R1+0x1768], R22 ;  /* 0x0017681601007387 */ /* 0x0003e20000100800 */
[----:B---3--:R-:W-:-:S04]  /*4b130*/  IMAD.X R23, R23, 0x1, R0, P1 ;  /* 0x0000000117177824 */ /* 0x008fc800008e0600 */
[----:B------:R-:W-:Y:S01]  /*4b140*/  IMAD.MOV.U32 R117, RZ, RZ, R23 ;  /* 0x000000ffff757224 */ /* 0x000fe200078e0017 */
[----:B------:R2:W-:Y:S04]  /*4b150*/  STL [R1+0x1764], R23 ;  /* 0x0017641701007387 */ /* 0x0005e80000100800 */
[----:B------:R-:W-:Y:S01]  /*4b160*/  LDGSTS.E [R5+0x10004], desc[UR8][R116.64], P0 ;  /* 0x1000400074057fae */ /* 0x000fe20008121848 */
[----:B----4-:R-:W-:-:S05]  /*4b170*/  IADD3 R108, P2, R108, R2, RZ ;  /* 0x000000026c6c7210 */ /* 0x010fca0007f5e0ff */
[----:B------:R-:W-:Y:S01]  /*4b180*/  IMAD.X R114, R114, 0x1, R0, P2 ;  /* 0x0000000172727824 */ /* 0x000fe200010e0600 */
[----:B------:R3:W-:Y:S04]  /*4b190*/  STL [R1+0x1770], R108 ;  /* 0x0017706c01007387 */ /* 0x0007e80000100800 */
[----:B-1----:R-:W4:Y:S04]  /*4b1a0*/  LDL.LU R22, [R1+0x1790] ;  /* 0x0017900001167983 */ /* 0x002f280000300800 */
[----:B------:R1:W-:Y:S04]  /*4b1b0*/  STL [R1+0x176c], R114 ;  /* 0x00176c7201007387 */ /* 0x0003e80000100800 */
[----:B--2---:R-:W2:Y:S04]  /*4b1c0*/  LDL.LU R23, [R1+0x178c] ;  /* 0x00178c0001177983 */ /* 0x004ea80000300800 */
[----:B------:R-:W2:Y:S04]  /*4b1d0*/  LDL.LU R116, [R1+0x1794] ;  /* 0x0017940001747983 */ /* 0x000ea80000300800 */
[----:B------:R-:W2:Y:S01]  /*4b1e0*/  LDL.LU R115, [R1+0x1798] ;  /* 0x0017980001737983 */ /* 0x000ea20000300800 */
[----:B------:R-:W-:-:S03]  /*4b1f0*/  IMAD.MOV.U32 R118, RZ, RZ, R108 ;  /* 0x000000ffff767224 */ /* 0x000fc600078e006c */
[----:B---3--:R-:W3:Y:S01]  /*4b200*/  LDL.LU R108, [R1+0x17a0] ;  /* 0x0017a000016c7983 */ /* 0x008ee20000300800 */
[----:B------:R-:W-:Y:S01]  /*4b210*/  IMAD.MOV.U32 R119, RZ, RZ, R114 ;  /* 0x000000ffff777224 */ /* 0x000fe200078e0072 */
[----:B------:R-:W-:-:S04]  /*4b220*/  UISETP.GT.AND UP1, UPT, UR16, 0x3a, UPT ;  /* 0x0000003a1000788c */ /* 0x000fc8000bf24270 */
[----:B------:R1:W-:Y:S01]  /*4b230*/  LDGSTS.E [R5+0x14004], desc[UR8][R118.64], P0 ;  /* 0x1400400076057fae */ /* 0x0003e20008121848 */
[----:B------:R-:W-:-:S05]  /*4b240*/  IADD3 R111, P1, R111, R2, RZ ;  /* 0x000000026f6f7210 */ /* 0x000fca0007f3e0ff */
[----:B------:R1:W-:Y:S01]  /*4b250*/  STL [R1+0x1778], R111 ;  /* 0x0017786f01007387 */ /* 0x0003e20000100800 */
[----:B------:R-:W-:-:S05]  /*4b260*/  IADD3.X R112, R112, R0, RZ, P1, !PT ;  /* 0x0000000070707210 */ /* 0x000fca0000ffe4ff */
[----:B------:R1:W-:Y:S04]  /*4b270*/  STL [R1+0x1774], R112 ;  /* 0x0017747001007387 */ /* 0x0003e80000100800 */
[----:B-1----:R-:W3:Y:S01]  /*4b280*/  LDL.LU R114, [R1+0x179c] ;  /* 0x00179c0001727983 */ /* 0x002ee20000300800 */
[----:B------:R-:W-:Y:S01]  /*4b290*/  IADD3 R7, P2, R7, R2, RZ ;  /* 0x0000000207077210 */ /* 0x000fe20007f5e0ff */
[----:B------:R-:W-:Y:S01]  /*4b2a0*/  IMAD.MOV.U32 R118, RZ, RZ, R111 ;  /* 0x000000ffff767224 */ /* 0x000fe200078e006f */
[----:B------:R-:W-:Y:S01]  /*4b2b0*/  USEL UR12, URZ, 0x4, !UP1 ;  /* 0x000000043f0c7887 */ /* 0x000fe2000c800000 */
[----:B------:R-:W-:Y:S01]  /*4b2c0*/  IMAD.MOV.U32 R119, RZ, RZ, R112 ;  /* 0x000000ffff777224 */ /* 0x000fe200078e0070 */
[----:B------:R-:W3:Y:S02]  /*4b2d0*/  LDL.LU R111, [R1+0x17a8] ;  /* 0x0017a800016f7983 */ /* 0x000ee40000300800 */
[----:B------:R-:W-:-:S02]  /*4b2e0*/  USEL UR12, UR12, URZ, !UP0 ;  /* 0x0000003f0c0c7287 */ /* 0x000fc4000c000000 */
[----:B------:R-:W-:Y:S04]  /*4b2f0*/  STL [R1+0x1780], R7 ;  /* 0x0017800701007387 */ /* 0x000fe80000100800 */
[----:B------:R1:W-:Y:S01]  /*4b300*/  LDGSTS.E [R5+0x18004], desc[UR8][R118.64], P0 ;  /* 0x1800400076057fae */ /* 0x0003e20008121848 */
[----:B------:R-:W-:Y:S01]  /*4b310*/  ISETP.NE.U32.AND P1, PT, RZ, UR12, PT ;  /* 0x0000000cff007c0c */ /* 0x000fe2000bf25070 */
[----:B-1----:R-:W-:Y:S02]  /*4b320*/  IMAD.MOV.U32 R118, RZ, RZ, R7 ;  /* 0x000000ffff767224 */ /* 0x002fe400078e0007 */
[----:B------:R-:W-:Y:S01]  /*4b330*/  IMAD.X R109, R109, 0x1, R0, P2 ;  /* 0x000000016d6d7824 */ /* 0x000fe200010e0600 */
[----:B------:R-:W-:-:S04]  /*4b340*/  IADD3 R110, P3, R110, R2, RZ ;  /* 0x000000026e6e7210 */ /* 0x000fc80007f7e0ff */
[----:B------:R1:W-:Y:S01]  /*4b350*/  STL [R1+0x177c], R109 ;  /* 0x00177c6d01007387 */ /* 0x0003e20000100800 */
[----:B------:R-:W-:Y:S01]  /*4b360*/  IADD3.X R113, R113, R0, RZ, P3, !PT ;  /* 0x0000000071717210 */ /* 0x000fe20001ffe4ff */
[----:B------:R-:W-:Y:S02]  /*4b370*/  IMAD.MOV.U32 R119, RZ, RZ, R109 ;  /* 0x000000ffff777224 */ /* 0x000fe400078e006d */
[----:B------:R1:W-:Y:S04]  /*4b380*/  STL [R1+0x1788], R110 ;  /* 0x0017886e01007387 */ /* 0x0003e80000100800 */
[----:B------:R-:W3:Y:S04]  /*4b390*/  LDL.LU R112, [R1+0x17a4] ;  /* 0x0017a40001707983 */ /* 0x000ee80000300800 */
[----:B------:R2:W-:Y:S04]  /*4b3a0*/  STL [R1+0x1784], R113 ;  /* 0x0017847101007387 */ /* 0x0005e80000100800 */
[----:B-1----:R-:W3:Y:S04]  /*4b3b0*/  LDL.LU R109, [R1+0x17ac] ;  /* 0x0017ac00016d7983 */ /* 0x002ee80000300800 */
[----:B------:R-:W3:Y:S04]  /*4b3c0*/  LDL.LU R7, [R1+0x17b0] ;  /* 0x0017b00001077983 */ /* 0x000ee80000300800 */
[----:B------:R1:W-:Y:S02]  /*4b3d0*/  LDGSTS.E [R5+0x1c004], desc[UR8][R118.64], P0 ;  /* 0x1c00400076057fae */ /* 0x0003e40008121848 */
[----:B-1----:R-:W-:Y:S01]  /*4b3e0*/  IMAD.MOV.U32 R118, RZ, RZ, R110 ;  /* 0x000000ffff767224 */ /* 0x002fe200078e006e */
[----:B------:R-:W-:Y:S01]  /*4b3f0*/  MOV R119, R113 ;  /* 0x0000007100777202 */ /* 0x000fe20000000f00 */
[----:B------:R-:W3:Y:S04]  /*4b400*/  LDL.LU R110, [R1+0x17b8] ;  /* 0x0017b800016e7983 */ /* 0x000ee80000300800 */
[----:B------:R1:W-:Y:S01]  /*4b410*/  LDGSTS.E [R5+0x10008], desc[UR8][R118.64], P1 ;  /* 0x1000800076057fae */ /* 0x0003e20008921848 */
        /* <DEDUP_REMOVED lines=9> */
[----:B------:R-:W4:Y:S04]  /*4b4b0*/  LDL.LU R113, [R1+0x17b4] ;  /* 0x0017b40001717983 */ /* 0x000f280000300800 */
[----:B------:R1:W-:Y:S04]  /*4b4c0*/  STL [R1+0x1794], R116 ;  /* 0x0017947401007387 */ /* 0x0003e80000100800 */
[----:B--2---:R-:W2:Y:S04]  /*4b4d0*/  LDL.LU R23, [R1+0x17bc] ;  /* 0x0017bc0001177983 */ /* 0x004ea80000300800 */
[----:B------:R-:W2:Y:S01]  /*4b4e0*/  LDL.LU R22, [R1+0x17c0] ;  /* 0x0017c00001167983 */ /* 0x000ea20000300800 */
[----:B---3--:R-:W-:Y:S01]  /*4b4f0*/  IADD3 R108, P0, R108, R2, RZ ;  /* 0x000000026c6c7210 */ /* 0x008fe20007f1e0ff */
[----:B------:R-:W-:-:S02]  /*4b500*/  IMAD.MOV.U32 R117, RZ, RZ, R116 ;  /* 0x000000ffff757224 */ /* 0x000fc400078e0074 */
[----:B-1----:R-:W-:Y:S01]  /*4b510*/  IMAD.MOV.U32 R116, RZ, RZ, R115 ;  /* 0x000000ffff747224 */ /* 0x002fe200078e0073 */
[----:B------:R-:W-:Y:S04]  /*4b520*/  LDGSTS.E [R5+0x14008], desc[UR8][R118.64], P1 ;  /* 0x1400800076057fae */ /* 0x000fe80008921848 */
[----:B------:R-:W-:Y:S04]  /*4b530*/  STL [R1+0x17a0], R108 ;  /* 0x0017a06c01007387 */ /* 0x000fe80000100800 */
[----:B------:R1:W-:Y:S01]  /*4b540*/  LDGSTS.E [R5+0x18008], desc[UR8][R116.64], P1 ;  /* 0x1800800074057fae */ /* 0x0003e20008921848 */
[----:B------:R-:W-:-:S05]  /*4b550*/  IMAD.X R114, R114, 0x1, R0, P0 ;  /* 0x0000000172727824 */ /* 0x000fca00000e0600 */
[----:B------:R3:W-:Y:S01]  /*4b560*/  STL [R1+0x179c], R114 ;  /* 0x00179c7201007387 */ /* 0x0007e20000100800 */
[----:B------:R-:W-:Y:S01]  /*4b570*/  MOV R115, R114 ;  /* 0x0000007200737202 */ /* 0x000fe20000000f00 */
[----:B---3--:R-:W-:Y:S02]  /*4b580*/  IMAD.MOV.U32 R114, RZ, RZ, R108 ;  /* 0x000000ffff727224 */ /* 0x008fe400078e006c */
[----:B------:R-:W3:Y:S04]  /*4b590*/  LDL.LU R108, [R1+0x13c8] ;  /* 0x0013c800016c7983 */ /* 0x000ee80000300800 */
[----:B------:R-:W-:Y:S04]  /*4b5a0*/  LDGSTS.E [R5+0x1c008], desc[UR8][R114.64], P1 ;  /* 0x1c00800072057fae */ /* 0x000fe80008921848 */
[----:B------:R-:W3:Y:S01]  /*4b5b0*/  LDL.LU R114, [R1+0x13c4] ;  /* 0x0013c40001727983 */ /* 0x000ee20000300800 */
[----:B------:R-:W-:-:S04]  /*4b5c0*/  UISETP.GT.AND UP1, UPT, UR16, 0x3b, UPT ;  /* 0x0000003b1000788c */ /* 0x000fc8000bf24270 */
[----:B------:R-:W-:Y:S01]  /*4b5d0*/  USEL UR12, URZ, 0x4, !UP1 ;  /* 0x000000043f0c7887 */ /* 0x000fe2000c800000 */
[----:B------:R-:W1:Y:S03]  /*4b5e0*/  S2R R156, SR_TID.X ;  /* 0x00000000009c7919 */ /* 0x000e660000002100 */
[----:B------:R-:W-:Y:S01]  /*4b5f0*/  USEL UR12, UR12, URZ, !UP0 ;  /* 0x0000003f0c0c7287 */ /* 0x000fe2000c000000 */
[----:B------:R-:W-:-:S05]  /*4b600*/  IADD3 R111, P1, R111, R2, RZ ;  /* 0x000000026f6f7210 */ /* 0x000fca0007f3e0ff */
[----:B------:R-:W-:Y:S01]  /*4b610*/  ISETP.NE.U32.AND P0, PT, RZ, UR12, PT ;  /* 0x0000000cff007c0c */ /* 0x000fe2000bf05070 */
[----:B------:R-:W-:Y:S01]  /*4b620*/  IMAD.X R112, R112, 0x1, R0, P1 ;  /* 0x0000000170707824 */ /* 0x000fe200008e0600 */
[----:B-1----:R-:W-:Y:S01]  /*4b630*/  MOV R116, R111 ;  /* 0x0000006f00747202 */ /* 0x002fe20000000f00 */
[----:B------:R1:W-:Y:S02]  /*4b640*/  STL [R1+0x17a8], R111 ;  /* 0x0017a86f01007387 */ /* 0x0003e40000100800 */
[----:B------:R-:W-:Y:S01]  /*4b650*/  IMAD.MOV.U32 R117, RZ, RZ, R112 ;  /* 0x000000ffff757224 */ /* 0x000fe200078e0070 */
[-C--:B------:R-:W-:Y:S01]  /*4b660*/  IADD3 R7, P2, R7, R2.reuse, RZ ;  /* 0x0000000207077210 */ /* 0x080fe20007f5e0ff */
[----:B------:R1:W-:Y:S04]  /*4b670*/  STL [R1+0x17a4], R112 ;  /* 0x0017a47001007387 */ /* 0x0003e80000100800 */
[----:B------:R-:W-:Y:S01]  /*4b680*/  IMAD.X R109, R109, 0x1, R0, P2 ;  /* 0x000000016d6d7824 */ /* 0x000fe200010e0600 */
[----:B------:R-:W-:Y:S04]  /*4b690*/  STL [R1+0x17b0], R7 ;  /* 0x0017b00701007387 */ /* 0x000fe80000100800 */
[----:B-1----:R-:W3:Y:S04]  /*4b6a0*/  LDL.LU R111, [R1+0x13d0] ;  /* 0x0013d000016f7983 */ /* 0x002ee80000300800 */
[----:B------:R1:W-:Y:S04]  /*4b6b0*/  STL [R1+0x17ac], R109 ;  /* 0x0017ac6d01007387 */ /* 0x0003e80000100800 */
[----:B------:R1:W-:Y:S01]  /*4b6c0*/  LDGSTS.E [R5+0x1000c], desc[UR8][R116.64], P0 ;  /* 0x1000c00074057fae */ /* 0x0003e20008121848 */
[----:B------:R-:W-:-:S03]  /*4b6d0*/  IADD3 R110, P1, R110, R2, RZ ;  /* 0x000000026e6e7210 */ /* 0x000fc60007f3e0ff */
[----:B------:R-:W3:Y:S01]  /*4b6e0*/  LDL.LU R112, [R1+0x13cc] ;  /* 0x0013cc0001707983 */ /* 0x000ee20000300800 */
[----:B-1----:R-:W-:Y:S02]  /*4b6f0*/  IMAD.MOV.U32 R117, RZ, RZ, R109 ;  /* 0x000000ffff757224 */ /* 0x002fe400078e006d */
[----:B------:R-:W-:Y:S01]  /*4b700*/  IMAD.MOV.U32 R116, RZ, RZ, R7 ;  /* 0x000000ffff747224 */ /* 0x000fe200078e0007 */
[----:B------:R-:W3:Y:S04]  /*4b710*/  LDL.LU R109, [R1+0x13d4] ;  /* 0x0013d400016d7983 */ /* 0x000ee80000300800 */
[----:B------:R-:W3:Y:S04]  /*4b720*/  LDL.LU R7, [R1+0x13d8] ;  /* 0x0013d80001077983 */ /* 0x000ee80000300800 */
[----:B------:R1:W-:Y:S01]  /*4b730*/  LDGSTS.E [R5+0x1400c], desc[UR8][R116.64], P0 ;  /* 0x1400c00074057fae */ /* 0x0003e20008121848 */
[----:B------:R-:W-:-:S03]  /*4b740*/  SHF.L.U32 R152, R156, 0x4, RZ ;  /* 0x000000049c987819 */ /* 0x000fc600000006ff */
[----:B------:R2:W-:Y:S01]  /*4b750*/  STL [R1+0x17b8], R110 ;  /* 0x0017b86e01007387 */ /* 0x0005e20000100800 */
[----:B------:R-:W-:Y:S01]  /*4b760*/  LOP3.LUT R156, R156, 0x7f, RZ, 0xc0, !PT ;  /* 0x0000007f9c9c7812 */ /* 0x000fe200078ec0ff */
[----:B-1----:R-:W-:Y:S01]  /*4b770*/  IMAD.MOV.U32 R116, RZ, RZ, R110 ;  /* 0x000000ffff747224 */ /* 0x002fe200078e006e */
[----:B----4-:R-:W-:-:S05]  /*4b780*/  IADD3.X R113, R113, R0, RZ, P1, !PT ;  /* 0x0000000071717210 */ /* 0x010fca0000ffe4ff */
[----:B------:R-:W-:Y:S01]  /*4b790*/  IMAD.MOV.U32 R117, RZ, RZ, R113 ;  /* 0x000000ffff757224 */ /* 0x000fe200078e0071 */
[----:B--2---:R-:W-:Y:S01]  /*4b7a0*/  IADD3 R22, P2, R22, R2, RZ ;  /* 0x0000000216167210 */ /* 0x004fe20007f5e0ff */
[----:B------:R1:W-:Y:S04]  /*4b7b0*/  STL [R1+0x17b4], R113 ;  /* 0x0017b47101007387 */ /* 0x0003e80000100800 */
[----:B------:R-:W-:Y:S01]  /*4b7c0*/  IMAD.X R23, R23, 0x1, R0, P2 ;  /* 0x0000000117177824 */ /* 0x000fe200010e0600 */
[----:B------:R-:W-:Y:S04]  /*4b7d0*/  STL [R1+0x17c0], R22 ;  /* 0x0017c01601007387 */ /* 0x000fe80000100800 */
[----:B------:R-:W-:Y:S04]  /*4b7e0*/  LDGSTS.E [R5+0x1800c], desc[UR8][R116.64], P0 ;  /* 0x1800c00074057fae */ /* 0x000fe80008121848 */
[----:B------:R2:W-:Y:S04]  /*4b7f0*/  STL [R1+0x17bc], R23 ;  /* 0x0017bc1701007387 */ /* 0x0005e80000100800 */
[----:B------:R2:W-:Y:S04]  /*4b800*/  LDGSTS.E [R5+0x1c00c], desc[UR8][R22.64], P0 ;  /* 0x1c00c00016057fae */ /* 0x0005e80008121848 */
[----:B------:R-:W4:Y:S04]  /*4b810*/  LDL.LU R110, [R1+0x13e0] ;  /* 0x0013e000016e7983 */ /* 0x000f280000300800 */
[----:B-1----:R-:W4:Y:S01]  /*4b820*/  LDL.LU R113, [R1+0x13dc] ;  /* 0x0013dc0001717983 */ /* 0x002f220000300800 */
[----:B--2---:R-:W-:-:S03]  /*4b830*/  LOP3.LUT R23, R152, 0x70, RZ, 0xc0, !PT ;  /* 0x0000007098177812 */ /* 0x004fc600078ec0ff */
[----:B------:R-:W2:Y:S02]  /*4b840*/  LDL.LU R22, [R1+0x13e8] ;  /* 0x0013e80001167983 */ /* 0x000ea40000300800 */
[----:B------:R-:W-:-:S05]  /*4b850*/  IMAD R23, R156, 0x80, R23 ;  /* 0x000000809c177824 */ /* 0x000fca00078e0217 */
[----:B------:R-:W-:-:S05]  /*4b860*/  LOP3.LUT R23, R23, 0x70, RZ, 0x3c, !PT ;  /* 0x0000007017177812 */ /* 0x000fca00078e3cff */
[----:B------:R-:W-:Y:S02]  /*4b870*/  VIADD R5, R23, UR17 ;  /* 0x0000001117057c36 */ /* 0x000fe40008000000 */
[----:B------:R-:W2:Y:S01]  /*4b880*/  LDL.LU R23, [R1+0x13e4] ;  /* 0x0013e40001177983 */ /* 0x000ea20000300800 */
[----:B---3--:R-:W-:-:S05]  /*4b890*/  IADD3 R108, P1, R108, R2, RZ ;  /* 0x000000026c6c7210 */ /* 0x008fca0007f3e0ff */
[----:B------:R1:W-:Y:S01]  /*4b8a0*/  STL [R1+0x13c8], R108 ;  /* 0x0013c86c01007387 */ /* 0x0003e20000100800 */
[----:B------:R-:W-:-:S05]  /*4b8b0*/  IMAD.X R114, R114, 0x1, R0, P1 ;  /* 0x0000000172727824 */ /* 0x000fca00008e0600 */
[----:B------:R-:W-:Y:S04]  /*4b8c0*/  STL [R1+0x13c4], R114 ;  /* 0x0013c47201007387 */ /* 0x000fe80000100800 */
[----:B------:R-:W3:Y:S04]  /*4b8d0*/  LDL.LU R116, [R1+0x13ec] ;  /* 0x0013ec0001747983 */ /* 0x000ee80000300800 */
[----:B------:R-:W3:Y:S01]  /*4b8e0*/  LDL.LU R115, [R1+0x13f0] ;  /* 0x0013f00001737983 */ /* 0x000ee20000300800 */
[----:B------:R-:W-:-:S04]  /*4b8f0*/  UISETP.GT.AND UP1, UPT, UR16, 0x1c, UPT ;  /* 0x0000001c1000788c */ /* 0x000fc8000bf24270 */
[----:B------:R-:W-:-:S04]  /*4b900*/  USEL UR12, URZ, 0x4, !UP1 ;  /* 0x000000043f0c7887 */ /* 0x000fc8000c800000 */
[----:B------:R-:W-:-:S06]  /*4b910*/  USEL UR12, UR12, URZ, !UP0 ;  /* 0x0000003f0c0c7287 */ /* 0x000fcc000c000000 */
[----:B------:R-:W-:Y:S01]  /*4b920*/  ISETP.NE.U32.AND P0, PT, RZ, UR12, PT ;  /* 0x0000000cff007c0c */ /* 0x000fe2000bf05070 */
[----:B------:R-:W-:Y:S01]  /*4b930*/  IMAD.MOV.U32 R119, RZ, RZ, R114 ;  /* 0x000000ffff777224 */ /* 0x000fe200078e0072 */
[----:B------:R-:W-:Y:S02]  /*4b940*/  MOV R118, R108 ;  /* 0x0000006c00767202 */ /* 0x000fe40000000f00 */
[----:B-1----:R-:W3:Y:S01]  /*4b950*/  LDL.LU R108, [R1+0x13f8] ;  /* 0x0013f800016c7983 */ /* 0x002ee20000300800 */
[----:B------:R-:W-:-:S08]  /*4b960*/  IADD3 R111, P1, R111, R2, RZ ;  /* 0x000000026f6f7210 */ /* 0x000fd00007f3e0ff */
[----:B------:R1:W-:Y:S04]  /*4b970*/  LDGSTS.E [R5], desc[UR8][R118.64], P0 ;  /* 0x0000000076057fae */ /* 0x0003e80008121848 */
[----:B------:R-:W-:Y:S01]  /*4b980*/  STL [R1+0x13d0], R111 ;  /* 0x0013d06f01007387 */ /* 0x000fe20000100800 */
[----:B------:R-:W-:-:S05]  /*4b990*/  IMAD.X R112, R112, 0x1, R0, P1 ;  /* 0x0000000170707824 */ /* 0x000fca00008e0600 */
[----:B------:R1:W-:Y:S01]  /*4b9a0*/  STL [R1+0x13cc], R112 ;  /* 0x0013cc7001007387 */ /* 0x0003e20000100800 */
[----:B------:R-:W-:-:S05]  /*4b9b0*/  IADD3 R7, P2, R7, R2, RZ ;  /* 0x0000000207077210 */ /* 0x000fca0007f5e0ff */
[----:B------:R-:W-:Y:S01]  /*4b9c0*/  IMAD.X R109, R109, 0x1, R0, P2 ;  /* 0x000000016d6d7824 */ /* 0x000fe200010e0600 */
[----:B------:R-:W-:Y:S01]  /*4b9d0*/  STL [R1+0x13d8], R7 ;  /* 0x0013d80701007387 */ /* 0x000fe20000100800 */
[----:B-1----:R-:W-:-:S03]  /*4b9e0*/  IMAD.MOV.U32 R119, RZ, RZ, R112 ;  /* 0x000000ffff777224 */ /* 0x002fc600078e0070 */
[----:B------:R1:W-:Y:S01]  /*4b9f0*/  STL [R1+0x13d4], R109 ;  /* 0x0013d46d01007387 */ /* 0x0003e20000100800 */
[----:B------:R-:W-:-:S03]  /*4ba00*/  MOV R118, R111 ;  /* 0x0000006f00767202 */ /* 0x000fc60000000f00 */
[----:B------:R-:W3:Y:S04]  /*4ba10*/  LDL.LU R112, [R1+0x13f4] ;  /* 0x0013f40001707983 */ /* 0x000ee80000300800 */
[----:B------:R1:W-:Y:S04]  /*4ba20*/  LDGSTS.E [R5+0x4000], desc[UR8][R118.64], P0 ;  /* 0x0400000076057fae */ /* 0x0003e80008121848 */
[----:B------:R-:W3:Y:S01]  /*4ba30*/  LDL.LU R111, [R1+0x13fc] ;  /* 0x0013fc00016f7983 */ /* 0x000ee20000300800 */
[----:B-1----:R-:W-:-:S03]  /*4ba40*/  IMAD.MOV.U32 R119, RZ, RZ, R109 ;  /* 0x000000ffff777224 */ /* 0x002fc600078e006d */
[----:B------:R-:W3:Y:S01]  /*4ba50*/  LDL.LU R109, [R1+0x1400] ;  /* 0x00140000016d7983 */ /* 0x000ee20000300800 */
[----:B------:R-:W-:-:S03]  /*4ba60*/  IMAD.MOV.U32 R118, RZ, RZ, R7 ;  /* 0x000000ffff767224 */ /* 0x000fc600078e0007 */
[----:B------:R-:W3:Y:S04]  /*4ba70*/  LDL.LU R114, [R1+0x1404] ;  /* 0x0014040001727983 */ /* 0x000ee80000300800 */
[----:B------:R-:W3:Y:S04]  /*4ba80*/  LDL.LU R7, [R1+0x1408] ;  /* 0x0014080001077983 */ /* 0x000ee80000300800 */
[----:B------:R1:W-:Y:S01]  /*4ba90*/  LDGSTS.E [R5+0x8000], desc[UR8][R118.64], P0 ;  /* 0x0800000076057fae */ /* 0x0003e20008121848 */
[----:B----4-:R-:W-:-:S04]  /*4baa0*/  IADD3 R110, P1, R110, R2, RZ ;  /* 0x000000026e6e7210 */ /* 0x010fc80007f3e0ff */
[----:B------:R-:W-:Y:S02]  /*4bab0*/  IADD3.X R113, R113, R0, RZ, P1, !PT ;  /* 0x0000000071717210 */ /* 0x000fe40000ffe4ff */
[----:B--2---:R-:W-:Y:S01]  /*4bac0*/  IADD3 R22, P1, R22, R2, RZ ;  /* 0x0000000216167210 */ /* 0x004fe20007f3e0ff */
[----:B------:R2:W-:Y:S01]  /*4bad0*/  STL [R1+0x13e0], R110 ;  /* 0x0013e06e01007387 */ /* 0x0005e20000100800 */
[----:B-1----:R-:W-:Y:S02]  /*4bae0*/  IMAD.MOV.U32 R118, RZ, RZ, R110 ;  /* 0x000000ffff767224 */ /* 0x002fe400078e006e */
[----:B------:R-:W-:Y:S01]  /*4baf0*/  IMAD.MOV.U32 R119, RZ, RZ, R113 ;  /* 0x000000ffff777224 */ /* 0x000fe200078e0071 */
[----:B------:R1:W-:Y:S04]  /*4bb00*/  STL [R1+0x13dc], R113 ;  /* 0x0013dc7101007387 */ /* 0x0003e80000100800 */
[----:B------:R4:W-:Y:S04]  /*4bb10*/  LDGSTS.E [R5+0xc000], desc[UR8][R118.64], P0 ;  /* 0x0c00000076057fae */ /* 0x0009e80008121848 */
[----:B--2---:R-:W2:Y:S01]  /*4bb20*/  LDL.LU R110, [R1+0x1410] ;  /* 0x00141000016e7983 */ /* 0x004ea20000300800 */
[----:B------:R-:W-:-:S03]  /*4bb30*/  IMAD.X R23, R23, 0x1, R0, P1 ;  /* 0x0000000117177824 */ /* 0x000fc600008e0600 */
[----:B------:R-:W-:Y:S04]  /*4bb40*/  STL [R1+0x13e8], R22 ;  /* 0x0013e81601007387 */ /* 0x000fe80000100800 */
[----:B------:R1:W-:Y:S01]  /*4bb50*/  STL [R1+0x13e4], R23 ;  /* 0x0013e41701007387 */ /* 0x0003e20000100800 */
[----:B----4-:R-:W-:Y:S02]  /*4bb60*/  IMAD.MOV.U32 R119, RZ, RZ, R23 ;  /* 0x000000ffff777224 */ /* 0x010fe400078e0017 */
[----:B------:R-:W-:Y:S01]  /*4bb70*/  IMAD.MOV.U32 R118, RZ, RZ, R22 ;  /* 0x000000ffff767224 */ /* 0x000fe200078e0016 */
[----:B---3--:R-:W-:-:S04]  /*4bb80*/  IADD3 R115, P2, R115, R2, RZ ;  /* 0x0000000273737210 */ /* 0x008fc80007f5e0ff */
[----:B------:R-:W-:Y:S01]  /*4bb90*/  IADD3.X R116, R116, R0, RZ, P2, !PT ;  /* 0x0000000074747210 */ /* 0x000fe200017fe4ff */
[----:B------:R-:W-:Y:S04]  /*4bba0*/  STL [R1+0x13f0], R115 ;  /* 0x0013f07301007387 */ /* 0x000fe80000100800 */
[----:B-1----:R-:W3:Y:S04]  /*4bbb0*/  LDL.LU R113, [R1+0x140c] ;  /* 0x00140c0001717983 */ /* 0x002ee80000300800 */
[----:B------:R1:W-:Y:S04]  /*4bbc0*/  STL [R1+0x13ec], R116 ;  /* 0x0013ec7401007387 */ /* 0x0003e80000100800 */
[----:B------:R-:W4:Y:S04]  /*4bbd0*/  LDL.LU R23, [R1+0x1414] ;  /* 0x0014140001177983 */ /* 0x000f280000300800 */
[----:B------:R-:W4:Y:S01]  /*4bbe0*/  LDL.LU R22, [R1+0x1418] ;  /* 0x0014180001167983 */ /* 0x000f220000300800 */
[----:B------:R-:W-:-:S04]  /*4bbf0*/  UISETP.GT.AND UP1, UPT, UR16, 0x1d, UPT ;  /* 0x0000001d1000788c */ /* 0x000fc8000bf24270 */
[----:B------:R-:W-:-:S04]  /*4bc00*/  USEL UR12, URZ, 0x4, !UP1 ;  /* 0x000000043f0c7887 */ /* 0x000fc8000c800000 */
[----:B------:R-:W-:Y:S01]  /*4bc10*/  USEL UR12, UR12, URZ, !UP0 ;  /* 0x0000003f0c0c7287 */ /* 0x000fe2000c000000 */
[----:B------:R-:W-:-:S05]  /*4bc20*/  IADD3 R108, P1, R108, R2, RZ ;  /* 0x000000026c6c7210 */ /* 0x000fca0007f3e0ff */
[----:B------:R-:W-:Y:S01]  /*4bc30*/  ISETP.NE.U32.AND P0, PT, RZ, UR12, PT ;  /* 0x0000000cff007c0c */ /* 0x000fe2000bf05070 */
[----:B------:R-:W-:Y:S01]  /*4bc40*/  IMAD.MOV.U32 R117, RZ, RZ, R116 ;  /* 0x000000ffff757224 */ /* 0x000fe200078e0074 */
[----:B-1----:R-:W-:Y:S01]  /*4bc50*/  MOV R116, R115 ;  /* 0x0000007300747202 */ /* 0x002fe20000000f00 */
[----:B------:R1:W-:Y:S01]  /*4bc60*/  STL [R1+0x13f8], R108 ;  /* 0x0013f86c01007387 */ /* 0x0003e20000100800 */
[----:B------:R-:W-:-:S09]  /*4bc70*/  UISETP.GT.AND UP1, UPT, UR16, 0x1e, UPT ;  /* 0x0000001e1000788c */ /* 0x000fd2000bf24270 */
[----:B------:R-:W-:Y:S04]  /*4bc80*/  LDGSTS.E [R5+0x4], desc[UR8][R118.64], P0 ;  /* 0x0000400076057fae */ /* 0x000fe80008121848 */
[----:B------:R1:W-:Y:S01]  /*4bc90*/  LDGSTS.E [R5+0x4004], desc[UR8][R116.64], P0 ;  /* 0x0400400074057fae */ /* 0x0003e20008121848 */
[----:B------:R-:W-:Y:S02]  /*4bca0*/  IMAD.X R112, R112, 0x1, R0, P1 ;  /* 0x0000000170707824 */ /* 0x000fe400008e0600 */
[----:B-1----:R-:W-:-:S03]  /*4bcb0*/  IMAD.MOV.U32 R116, RZ, RZ, R108 ;  /* 0x000000ffff747224 */ /* 0x002fc600078e006c */
[----:B------:R1:W-:Y:S04]  /*4bcc0*/  STL [R1+0x13f4], R112 ;  /* 0x0013f47001007387 */ /* 0x0003e80000100800 */
[----:B------:R-:W4:Y:S01]  /*4bcd0*/  LDL.LU R108, [R1+0x1420] ;  /* 0x00142000016c7983 */ /* 0x000f220000300800 */
[----:B------:R-:W-:-:S03]  /*4bce0*/  IMAD.MOV.U32 R117, RZ, RZ, R112 ;  /* 0x000000ffff757224 */ /* 0x000fc600078e0070 */
[----:B-1----:R-:W4:Y:S01]  /*4bcf0*/  LDL.LU R112, [R1+0x141c] ;  /* 0x00141c0001707983 */ /* 0x002f220000300800 */
[----:B------:R-:W-:Y:S01]  /*4bd00*/  IADD3 R109, P2, R109, R2, RZ ;  /* 0x000000026d6d7210 */ /* 0x000fe20007f5e0ff */
[----:B------:R-:W-:Y:S02]  /*4bd10*/  USEL UR12, URZ, 0x4, !UP1 ;  /* 0x000000043f0c7887 */ /* 0x000fe4000c800000 */
[----:B------:R1:W-:Y:S01]  /*4bd20*/  LDGSTS.E [R5+0x8004], desc[UR8][R116.64], P0 ;  /* 0x0800400074057fae */ /* 0x0003e20008121848 */
[----:B------:R-:W-:Y:S02]  /*4bd30*/  IADD3.X R111, R111, R0, RZ, P2, !PT ;  /* 0x000000006f6f7210 */ /* 0x000fe400017fe4ff */
[----:B------:R-:W-:Y:S01]  /*4bd40*/  IADD3 R7, P3, R7, R2, RZ ;  /* 0x0000000207077210 */ /* 0x000fe20007f7e0ff */
[----:B------:R1:W-:Y:S01]  /*4bd50*/  STL [R1+0x1400], R109 ;  /* 0x0014006d01007387 */ /* 0x0003e20000100800 */
[----:B------:R-:W-:-:S03]  /*4bd60*/  USEL UR12, UR12, URZ, !UP0 ;  /* 0x0000003f0c0c7287 */ /* 0x000fc6000c000000 */
[----:B------:R-:W-:Y:S01]  /*4bd70*/  IMAD.X R114, R114, 0x1, R0, P3 ;  /* 0x0000000172727824 */ /* 0x000fe200018e0600 */
[----:B------:R1:W-:Y:S02]  /*4bd80*/  STL [R1+0x13fc], R111 ;  /* 0x0013fc6f01007387 */ /* 0x0003e40000100800 */
[----:B-1----:R-:W-:Y:S02]  /*4bd90*/  IMAD.MOV.U32 R116, RZ, RZ, R109 ;  /* 0x000000ffff747224 */ /* 0x002fe400078e006d */
[----:B------:R-:W-:Y:S01]  /*4bda0*/  IMAD.MOV.U32 R117, RZ, RZ, R111 ;  /* 0x000000ffff757224 */ /* 0x000fe200078e006f */
[----:B------:R-:W-:Y:S01]  /*4bdb0*/  STL [R1+0x1408], R7 ;  /* 0x0014080701007387 */ /* 0x000fe20000100800 */
[----:B------:R-:W-:-:S03]  /*4bdc0*/  MOV R115, R114 ;  /* 0x0000007200737202 */ /* 0x000fc60000000f00 */
[----:B------:R-:W4:Y:S04]  /*4bdd0*/  LDL.LU R109, [R1+0x1428] ;  /* 0x00142800016d7983 */ /* 0x000f280000300800 */
[----:B------:R1:W-:Y:S01]  /*4bde0*/  STL [R1+0x1404], R114 ;  /* 0x0014047201007387 */ /* 0x0003e20000100800 */
[----:B------:R-:W-:-:S03]  /*4bdf0*/  ISETP.NE.U32.AND P1, PT, RZ, UR12, PT ;  /* 0x0000000cff007c0c */ /* 0x000fc6000bf25070 */
[----:B------:R-:W-:Y:S04]  /*4be00*/  LDGSTS.E [R5+0xc004], desc[UR8][R116.64], P0 ;  /* 0x0c00400074057fae */ /* 0x000fe80008121848 */
[----:B------:R-:W4:Y:S01]  /*4be10*/  LDL.LU R111, [R1+0x1424] ;  /* 0x00142400016f7983 */ /* 0x000f220000300800 */
[----:B-1----:R-:W-:-:S05]  /*4be20*/  IMAD.MOV.U32 R114, RZ, RZ, R7 ;  /* 0x000000ffff727224 */ /* 0x002fca00078e0007 */
[----:B------:R1:W-:Y:S04]  /*4be30*/  LDGSTS.E [R5+0x8], desc[UR8][R114.64], P1 ;  /* 0x0000800072057fae */ /* 0x0003e80008921848 */
[----:B------:R-:W4:Y:S04]  /*4be40*/  LDL.LU R116, [R1+0x142c] ;  /* 0x00142c0001747983 */ /* 0x000f280000300800 */
[----:B------:R-:W4:Y:S01]  /*4be50*/  LDL.LU R7, [R1+0x1430] ;  /* 0x0014300001077983 */ /* 0x000f220000300800 */
[----:B--2---:R-:W-:-:S05]  /*4be60*/  IADD3 R110, P0, R110, R2, RZ ;  /* 0x000000026e6e7210 */ /* 0x004fca0007f1e0ff */
[----:B------:R2:W-:Y:S01]  /*4be70*/  STL [R1+0x1410], R110 ;  /* 0x0014106e01007387 */ /* 0x0005e20000100800 */
[----:B-1----:R-:W-:Y:S01]  /*4be80*/  MOV R114, R110 ;  /* 0x0000006e00727202 */ /* 0x002fe20000000f00 */
[----:B---3--:R-:W-:-:S04]  /*4be90*/  IMAD.X R113, R113, 0x1, R0, P0 ;  /* 0x0000000171717824 */ /* 0x008fc800000e0600 */
[----:B------:R-:W-:Y:S01]  /*4bea0*/  IMAD.MOV.U32 R115, RZ, RZ, R113 ;  /* 0x000000ffff737224 */ /* 0x000fe200078e0071 */
[----:B------:R-:W-:Y:S04]  /*4beb0*/  STL [R1+0x140c], R113 ;  /* 0x00140c7101007387 */ /* 0x000fe80000100800 */
[----:B------:R-:W-:Y:S01]  /*4bec0*/  LDGSTS.E [R5+0x4008], desc[UR8][R114.64], P1 ;  /* 0x0400800072057fae */ /* 0x000fe20008921848 */
[----:B----4-:R-:W-:-:S05]  /*4bed0*/  IADD3 R22, P2, R22, R2, RZ ;  /* 0x0000000216167210 */ /* 0x010fca0007f5e0ff */
[----:B------:R-:W-:Y:S01]  /*4bee0*/  IMAD.X R23, R23, 0x1, R0, P2 ;  /* 0x0000000117177824 */ /* 0x000fe200010e0600 */
[----:B------:R-:W-:Y:S04]  /*4bef0*/  STL [R1+0x1418], R22 ;  /* 0x0014181601007387 */ /* 0x000fe80000100800 */
[----:B--2---:R-:W2:Y:S04]  /*4bf00*/  LDL.LU R110, [R1+0x1438] ;  /* 0x00143800016e7983 */ /* 0x004ea80000300800 */
[----:B------:R1:W-:Y:S04]  /*4bf10*/  STL [R1+0x1414], R23 ;  /* 0x0014141701007387 */ /* 0x0003e80000100800 */
[----:B------:R-:W3:Y:S04]  /*4bf20*/  LDL.LU R115, [R1+0x1434] ;  /* 0x0014340001737983 */ /* 0x000ee80000300800 */
[----:B------:R-:W-:Y:S04]  /*4bf30*/  LDGSTS.E [R5+0x8008], desc[UR8][R22.64], P1 ;  /* 0x0800800016057fae */ /* 0x000fe80008921848 */
[----:B-1----:R-:W4:Y:S04]  /*4bf40*/  LDL.LU R23, [R1+0x143c] ;  /* 0x00143c0001177983 */ /* 0x002f280000300800 */
[----:B------:R-:W4:Y:S04]  /*4bf50*/  LDL.LU R22, [R1+0x1440] ;  /* 0x0014400001167983 */ /* 0x000f280000300800 */
[----:B------:R-:W4:Y:S04]  /*4bf60*/  LDL.LU R114, [R1+0x17c4] ;  /* 0x0017c40001727983 */ /* 0x000f280000300800 */
[----:B------:R-:W4:Y:S01]  /*4bf70*/  LDL.LU R113, [R1+0x17c8] ;  /* 0x0017c80001717983 */ /* 0x000f220000300800 */
[----:B------:R-:W-:-:S05]  /*4bf80*/  IADD3 R108, P0, R108, R2, RZ ;  /* 0x000000026c6c7210 */ /* 0x000fca0007f1e0ff */
[----:B------:R-:W-:Y:S02]  /*4bf90*/  IMAD.X R112, R112, 0x1, R0, P0 ;  /* 0x0000000170707824 */ /* 0x000fe400000e0600 */
[----:B------:R-:W-:-:S03]  /*4bfa0*/  IMAD.MOV.U32 R118, RZ, RZ, R108 ;  /* 0x000000ffff767224 */ /* 0x000fc600078e006c */
[----:B------:R-:W-:Y:S01]  /*4bfb0*/  MOV R119, R112 ;  /* 0x0000007000777202 */ /* 0x000fe20000000f00 */
[----:B------:R-:W-:-:S04]  /*4bfc0*/  UISETP.GT.AND UP1, UPT, UR16, 0x1f, UPT ;  /* 0x0000001f1000788c */ /* 0x000fc8000bf24270 */
[----:B------:R1:W-:Y:S01]  /*4bfd0*/  LDGSTS.E [R5+0xc008], desc[UR8][R118.64], P1 ;  /* 0x0c00800076057fae */ /* 0x0003e20008921848 */
[----:B------:R-:W-:-:S03]  /*4bfe0*/  USEL UR12, URZ, 0x4, !UP1 ;  /* 0x000000043f0c7887 */ /* 0x000fc6000c800000 */
[----:B------:R1:W-:Y:S01]  /*4bff0*/  STL [R1+0x1420], R108 ;  /* 0x0014206c01007387 */ /* 0x0003e20000100800 */
[----:B------:R-:W-:-:S03]  /*4c000*/  USEL UR12, UR12, URZ, !UP0 ;  /* 0x0000003f0c0c7287 */ /* 0x000fc6000c000000 */
[----:B------:R1:W-:Y:S04]  /*4c010*/  STL [R1+0x141c], R112 ;  /* 0x00141c7001007387 */ /* 0x0003e80000100800 */
[----:B-1----:R-:W4:Y:S01]  /*4c020*/  LDL.LU R108, [R1+0x17d0] ;  /* 0x0017d000016c7983 */ /* 0x002f220000300800 */
[----:B------:R-:W-:-:S05]  /*4c030*/  IADD3 R109, P1, R109, R2, RZ ;  /* 0x000000026d6d7210 */ /* 0x000fca0007f3e0ff */
[----:B------:R-:W-:Y:S01]  /*4c040*/  STL [R1+0x1428], R109 ;  /* 0x0014286d01007387 */ /* 0x000fe20000100800 */
[----:B------:R-:W-:Y:S01]  /*4c050*/  IMAD.X R111, R111, 0x1, R0, P1 ;  /* 0x000000016f6f7824 */ /* 0x000fe200008e0600 */
[----:B------:R-:W-:-:S04]  /*4c060*/  ISETP.NE.U32.AND P0, PT, RZ, UR12, PT ;  /* 0x0000000cff007c0c */ /* 0x000fc8000bf05070 */
[----:B------:R1:W-:Y:S01]  /*4c070*/  STL [R1+0x1424], R111 ;  /* 0x0014246f01007387 */ /* 0x0003e20000100800 */
[----:B------:R-:W-:-:S05]  /*4c080*/  IADD3 R7, P2, R7, R2, RZ ;  /* 0x0000000207077210 */ /* 0x000fca0007f5e0ff */
[----:B------:R-:W-:Y:S01]  /*4c090*/  IMAD.X R116, R116, 0x1, R0, P2 ;  /* 0x0000000174747824 */ /* 0x000fe200010e0600 */
[----:B------:R-:W-:Y:S01]  /*4c0a0*/  STL [R1+0x1430], R7 ;  /* 0x0014300701007387 */ /* 0x000fe20000100800 */
[----:B------:R-:W-:Y:S01]  /*4c0b0*/  MOV R119, R111 ;  /* 0x0000006f00777202 */ /* 0x000fe20000000f00 */
[----:B------:R-:W-:Y:S02]  /*4c0c0*/  IMAD.MOV.U32 R118, RZ, RZ, R109 ;  /* 0x000000ffff767224 */ /* 0x000fe400078e006d */
[----:B------:R-:W4:Y:S04]  /*4c0d0*/  LDL.LU R112, [R1+0x17cc] ;  /* 0x0017cc0001707983 */ /* 0x000f280000300800 */
[----:B------:R1:W-:Y:S04]  /*4c0e0*/  STL [R1+0x142c], R116 ;  /* 0x00142c7401007387 */ /* 0x0003e80000100800 */
[----:B-1----:R-:W4:Y:S04]  /*4c0f0*/  LDL.LU R111, [R1+0x17d4] ;  /* 0x0017d400016f7983 */ /* 0x002f280000300800 */
[----:B------:R-:W4:Y:S01]  /*4c100*/  LDL.LU R109, [R1+0x17d8] ;  /* 0x0017d800016d7983 */ /* 0x000f220000300800 */
[----:B------:R-:W-:-:S02]  /*4c110*/  IMAD.MOV.U32 R117, RZ, RZ, R116 ;  /* 0x000000ffff757224 */ /* 0x000fc400078e0074 */
[----:B------:R-:W-:Y:S01]  /*4c120*/  IMAD.MOV.U32 R116, RZ, RZ, R7 ;  /* 0x000000ffff747224 */ /* 0x000fe200078e0007 */
[----:B------:R-:W-:Y:S04]  /*4c130*/  LDGSTS.E [R5+0xc], desc[UR8][R118.64], P0 ;  /* 0x0000c00076057fae */ /* 0x000fe80008121848 */
[----:B------:R-:W4:Y:S04]  /*4c140*/  LDL.LU R7, [R1+0x17e0] ;  /* 0x0017e00001077983 */ /* 0x000f280000300800 */
[----:B------:R1:W-:Y:S01]  /*4c150*/  LDGSTS.E [R5+0x400c], desc[UR8][R116.64], P0 ;  /* 0x0400c00074057fae */ /* 0x0003e20008121848 */
[----:B--2---:R-:W-:-:S05]  /*4c160*/  IADD3 R110, P1, R110, R2, RZ ;  /* 0x000000026e6e7210 */ /* 0x004fca0007f3e0ff */
[----:B---3--:R-:W-:Y:S01]  /*4c170*/  IMAD.X R115, R115, 0x1, R0, P1 ;  /* 0x0000000173737824 */ /* 0x008fe200008e0600 */
[----:B------:R2:W-:Y:S01]  /*4c180*/  STL [R1+0x1438], R110 ;  /* 0x0014386e01007387 */ /* 0x0005e20000100800 */
[----:B-1----:R-:W-:-:S03]  /*4c190*/  MOV R116, R110 ;  /* 0x0000006e00747202 */ /* 0x002fc60000000f00 */
[----:B------:R-:W-:Y:S04]  /*4c1a0*/  STL [R1+0x1434], R115 ;  /* 0x0014347301007387 */ /* 0x000fe80000100800 */
[----:B--2---:R-:W2:Y:S01]  /*4c1b0*/  LDL.LU R110, [R1+0x17dc] ;  /* 0x0017dc00016e7983 */ /* 0x004ea20000300800 */
[----:B------:R-:W-:-:S05]  /*4c1c0*/  IMAD.MOV.U32 R117, RZ, RZ, R115 ;  /* 0x000000ffff757224 */ /* 0x000fca00078e0073 */
[----:B------:R1:W-:Y:S01]  /*4c1d0*/  LDGSTS.E [R5+0x800c], desc[UR8][R116.64], P0 ;  /* 0x0800c00074057fae */ /* 0x0003e20008121848 */
[----:B----4-:R-:W-:-:S05]  /*4c1e0*/  IADD3 R22, P2, R22, R2, RZ ;  /* 0x0000000216167210 */ /* 0x010fca0007f5e0ff */
[----:B------:R-:W-:Y:S01]  /*4c1f0*/  IMAD.X R23, R23, 0x1, R0, P2 ;  /* 0x0000000117177824 */ /* 0x000fe200010e0600 */
[----:B------:R-:W-:-:S03]  /*4c200*/  IADD3 R113, P3, R113, R2, RZ ;  /* 0x0000000271717210 */ /* 0x000fc60007f7e0ff */
[----:B-1----:R-:W-:Y:S01]  /*4c210*/  IMAD.MOV.U32 R117, RZ, RZ, R23 ;  /* 0x000000ffff757224 */ /* 0x002fe200078e0017 */
[----:B------:R-:W-:Y:S01]  /*4c220*/  MOV R116, R22 ;  /* 0x0000001600747202 */ /* 0x000fe20000000f00 */
[----:B------:R1:W-:Y:S01]  /*4c230*/  STL [R1+0x1440], R22 ;  /* 0x0014401601007387 */ /* 0x0003e20000100800 */
[----:B------:R-:W-:-:S03]  /*4c240*/  IMAD.X R114, R114, 0x1, R0, P3 ;  /* 0x0000000172727824 */ /* 0x000fc600018e0600 */
[----:B------:R3:W-:Y:S04]  /*4c250*/  STL [R1+0x143c], R23 ;  /* 0x00143c1701007387 */ /* 0x0007e80000100800 */
[----:B------:R-:W-:Y:S04]  /*4c260*/  STL [R1+0x17c8], R113 ;  /* 0x0017c87101007387 */ /* 0x000fe80000100800 */
[----:B-1----:R-:W4:Y:S04]  /*4c270*/  LDL.LU R22, [R1+0x17e8] ;  /* 0x0017e80001167983 */ /* 0x002f280000300800 */
        /* <DEDUP_REMOVED lines=9> */
[----:B------:R-:W-:Y:S01]  /*4c310*/  USEL UR12, UR12, URZ, !UP0 ;  /* 0x0000003f0c0c7287 */ /* 0x000fe2000c000000 */
[----:B------:R-:W-:-:S05]  /*4c320*/  IADD3 R108, P0, R108, R2, RZ ;  /* 0x000000026c6c7210 */ /* 0x000fca0007f1e0ff */
[----:B------:R-:W-:Y:S01]  /*4c330*/  ISETP.NE.U32.AND P1, PT, RZ, UR12, PT ;  /* 0x0000000cff007c0c */ /* 0x000fe2000bf25070 */
[----:B------:R1:W-:-:S12]  /*4c340*/  STL [R1+0x17d0], R108 ;  /* 0x0017d06c01007387 */ /* 0x0003d80000100800 */
[----:B------:R1:W-:Y:S01]  /*4c350*/  LDGSTS.E [R5+0x10000], desc[UR8][R116.64], P1 ;  /* 0x1000000074057fae */ /* 0x0003e20008921848 */
[----:B------:R-:W-:Y:S01]  /*4c360*/  IADD3.X R112, R112, R0, RZ, P0, !PT ;  /* 0x0000000070707210 */ /* 0x000fe200007fe4ff */
[----:B-1----:R-:W-:-:S04]  /*4c370*/  IMAD.MOV.U32 R116, RZ, RZ, R108 ;  /* 0x000000ffff747224 */ /* 0x002fc800078e006c */
[----:B------:R-:W-:Y:S01]  /*4c380*/  STL [R1+0x17cc], R112 ;  /* 0x0017cc7001007387 */ /* 0x000fe20000100800 */
[----:B------:R-:W-:-:S05]  /*4c390*/  IMAD.MOV.U32 R117, RZ, RZ, R112 ;  /* 0x000000ffff757224 */ /* 0x000fca00078e0070 */
[----:B------:R1:W-:Y:S01]  /*4c3a0*/  LDGSTS.E [R5+0x14000], desc[UR8][R116.64], P1 ;  /* 0x1400000074057fae */ /* 0x0003e20008921848 */
[----:B------:R-:W-:-:S05]  /*4c3b0*/  IADD3 R109, P2, R109, R2, RZ ;  /* 0x000000026d6d7210 */ /* 0x000fca0007f5e0ff */
[----:B------:R-:W-:Y:S01]  /*4c3c0*/  IMAD.X R111, R111, 0x1, R0, P2 ;  /* 0x000000016f6f7824 */ /* 0x000fe200010e0600 */
[----:B------:R1:W-:Y:S04]  /*4c3d0*/  STL [R1+0x17d8], R109 ;  /* 0x0017d86d01007387 */ /* 0x0003e80000100800 */
[----:B------:R-:W3:Y:S01]  /*4c3e0*/  LDL.LU R108, [R1+0x17f8] ;  /* 0x0017f800016c7983 */ /* 0x000ee20000300800 */
[----:B-1----:R-:W-:Y:S02]  /*4c3f0*/  MOV R116, R109 ;  /* 0x0000006d00747202 */ /* 0x002fe40000000f00 */
[----:B------:R-:W-:Y:S01]  /*4c400*/  IADD3 R7, P0, R7, R2, RZ ;  /* 0x0000000207077210 */ /* 0x000fe20007f1e0ff */
[----:B------:R1:W-:Y:S04]  /*4c410*/  STL [R1+0x17d4], R111 ;  /* 0x0017d46f01007387 */ /* 0x0003e80000100800 */
[----:B------:R-:W3:Y:S01]  /*4c420*/  LDL.LU R109, [R1+0x17f4] ;  /* 0x0017f400016d7983 */ /* 0x000ee20000300800 */
[----:B------:R-:W-:-:S03]  /*4c430*/  IMAD.MOV.U32 R117, RZ, RZ, R111 ;  /* 0x000000ffff757224 */ /* 0x000fc600078e006f */
[----:B------:R-:W3:Y:S04]  /*4c440*/  LDL.LU R115, [R1+0x1800] ;  /* 0x0018000001737983 */ /* 0x000ee80000300800 */
[----:B-1----:R-:W3:Y:S04]  /*4c450*/  LDL.LU R111, [R1+0x1808] ;  /* 0x00180800016f7983 */ /* 0x002ee80000300800 */
[----:B------:R1:W-:Y:S04]  /*4c460*/  STL [R1+0x17e0], R7 ;  /* 0x0017e00701007387 */ /* 0x0003e80000100800 */
[----:B------:R-:W-:Y:S01]  /*4c470*/  LDGSTS.E [R5+0x18000], desc[UR8][R116.64], P1 ;  /* 0x1800000074057fae */ /* 0x000fe20008921848 */
[----:B--2---:R-:W-:-:S05]  /*4c480*/  IMAD.X R110, R110, 0x1, R0, P0 ;  /* 0x000000016e6e7824 */ /* 0x004fca00000e0600 */
[----:B------:R2:W-:Y:S04]  /*4c490*/  STL [R1+0x17dc], R110 ;  /* 0x0017dc6e01007387 */ /* 0x0005e80000100800 */
[----:B------:R-:W2:Y:S04]  /*4c4a0*/  LDL.LU R116, [R1+0x17fc] ;  /* 0x0017fc0001747983 */ /* 0x000ea80000300800 */
[----:B------:R-:W2:Y:S01]  /*4c4b0*/  LDL.LU R112, [R1+0x1804] ;  /* 0x0018040001707983 */ /* 0x000ea20000300800 */
[----:B------:R-:W-:Y:S01]  /*4c4c0*/  IMAD.MOV.U32 R118, RZ, RZ, R7 ;  /* 0x000000ffff767224 */ /* 0x000fe200078e0007 */
[----:B------:R-:W-:-:S02]  /*4c4d0*/  MOV R119, R110 ;  /* 0x0000006e00777202 */ /* 0x000fc40000000f00 */
[----:B-1----:R-:W2:Y:S04]  /*4c4e0*/  LDL.LU R7, [R1+0x1810] ;  /* 0x0018100001077983 */ /* 0x002ea80000300800 */
[----:B------:R1:W-:Y:S01]  /*4c4f0*/  LDGSTS.E [R5+0x1c000], desc[UR8][R118.64], P1 ;  /* 0x1c00000076057fae */ /* 0x0003e20008921848 */
[----:B----4-:R-:W-:-:S05]  /*4c500*/  IADD3 R22, P1, R22, R2, RZ ;  /* 0x0000000216167210 */ /* 0x010fca0007f3e0ff */
[----:B------:R-:W-:Y:S01]  /*4c510*/  STL [R1+0x17e8], R22 ;  /* 0x0017e81601007387 */ /* 0x000fe20000100800 */
[----:B---3--:R-:W-:-:S05]  /*4c520*/  IMAD.X R23, R23, 0x1, R0, P1 ;  /* 0x0000000117177824 */ /* 0x008fca00008e0600 */
[----:B------:R3:W-:Y:S01]  /*4c530*/  STL [R1+0x17e4], R23 ;  /* 0x0017e41701007387 */ /* 0x0007e20000100800 */
[----:B------:R-:W-:-:S05]  /*4c540*/  IADD3 R113, P2, R113, R2, RZ ;  /* 0x0000000271717210 */ /* 0x000fca0007f5e0ff */
[----:B------:R-:W-:Y:S01]  /*4c550*/  IMAD.X R114, R114, 0x1, R0, P2 ;  /* 0x0000000172727824 */ /* 0x000fe200010e0600 */
[----:B------:R4:W-:Y:S01]  /*4c560*/  STL [R1+0x17f0], R113 ;  /* 0x0017f07101007387 */ /* 0x0009e20000100800 */
[----:B-1----:R-:W-:Y:S01]  /*4c570*/  MOV R119, R23 ;  /* 0x0000001700777202 */ /* 0x002fe20000000f00 */
[----:B------:R-:W-:Y:S02]  /*4c580*/  IMAD.MOV.U32 R118, RZ, RZ, R22 ;  /* 0x000000ffff767224 */ /* 0x000fe400078e0016 */
[----:B--2---:R-:W2:Y:S04]  /*4c590*/  LDL.LU R110, [R1+0x180c] ;  /* 0x00180c00016e7983 */ /* 0x004ea80000300800 */
[----:B------:R1:W-:Y:S04]  /*4c5a0*/  STL [R1+0x17ec], R114 ;  /* 0x0017ec7201007387 */ /* 0x0003e80000100800 */
[----:B---3--:R-:W3:Y:S04]  /*4c5b0*/  LDL.LU R23, [R1+0x1814] ;  /* 0x0018140001177983 */ /* 0x008ee80000300800 */
[----:B------:R-:W3:Y:S01]  /*4c5c0*/  LDL.LU R22, [R1+0x1818] ;  /* 0x0018180001167983 */ /* 0x000ee20000300800 */
[----:B------:R-:W-:-:S04]  /*4c5d0*/  UISETP.GT.AND UP1, UPT, UR16, 0x3d, UPT ;  /* 0x0000003d1000788c */ /* 0x000fc8000bf24270 */
[----:B------:R-:W-:-:S04]  /*4c5e0*/  USEL UR12, URZ, 0x4, !UP1 ;  /* 0x000000043f0c7887 */ /* 0x000fc8000c800000 */
[----:B------:R-:W-:-:S06]  /*4c5f0*/  USEL UR12, UR12, URZ, !UP0 ;  /* 0x0000003f0c0c7287 */ /* 0x000fcc000c000000 */
[----:B------:R-:W-:-:S13]  /*4c600*/  ISETP.NE.U32.AND P0, PT, RZ, UR12, PT ;  /* 0x0000000cff007c0c */ /* 0x000fda000bf05070 */
[----:B------:R4:W-:Y:S01]  /*4c610*/  LDGSTS.E [R5+0x10004], desc[UR8][R118.64], P0 ;  /* 0x1000400076057fae */ /* 0x0009e20008121848 */
[-C--:B------:R-:W-:Y:S01]  /*4c620*/  IADD3 R108, P1, R108, R2.reuse, RZ ;  /* 0x000000026c6c7210 */ /* 0x080fe20007f3e0ff */
[----:B----4-:R-:W-:Y:S02]  /*4c630*/  IMAD.MOV.U32 R118, RZ, RZ, R113 ;  /* 0x000000ffff767224 */ /* 0x010fe400078e0071 */
[----:B------:R-:W4:Y:S02]  /*4c640*/  LDL.LU R113, [R1+0x1820] ;  /* 0x0018200001717983 */ /* 0x000f240000300800 */
[----:B------:R-:W-:Y:S02]  /*4c650*/  IMAD.X R109, R109, 0x1, R0, P1 ;  /* 0x000000016d6d7824 */ /* 0x000fe400008e0600 */
[----:B------:R-:W-:Y:S01]  /*4c660*/  STL [R1+0x17f8], R108 ;  /* 0x0017f86c01007387 */ /* 0x000fe20000100800 */
[----:B------:R-:W-:Y:S01]  /*4c670*/  IMAD.MOV.U32 R119, RZ, RZ, R114 ;  /* 0x000000ffff777224 */ /* 0x000fe200078e0072 */
[----:B------:R-:W-:-:S02]  /*4c680*/  IADD3 R115, P2, R115, R2, RZ ;  /* 0x0000000273737210 */ /* 0x000fc40007f5e0ff */
[----:B------:R1:W-:Y:S04]  /*4c690*/  STL [R1+0x17f4], R109 ;  /* 0x0017f46d01007387 */ /* 0x0003e80000100800 */
[----:B-1----:R-:W4:Y:S01]  /*4c6a0*/  LDL.LU R114, [R1+0x181c] ;  /* 0x00181c0001727983 */ /* 0x002f220000300800 */
[----:B------:R-:W-:-:S03]  /*4c6b0*/  IADD3 R111, P3, R111, R2, RZ ;  /* 0x000000026f6f7210 */ /* 0x000fc60007f7e0ff */
[----:B------:R-:W-:Y:S04]  /*4c6c0*/  LDGSTS.E [R5+0x14004], desc[UR8][R118.64], P0 ;  /* 0x1400400076057fae */ /* 0x000fe80008121848 */
[----:B------:R-:W-:Y:S04]  /*4c6d0*/  LDGSTS.E [R5+0x18004], desc[UR8][R108.64], P0 ;  /* 0x180040006c057fae */ /* 0x000fe80008121848 */
[----:B------:R-:W4:Y:S04]  /*4c6e0*/  LDL.LU R109, [R1+0x1824] ;  /* 0x00182400016d7983 */ /* 0x000f280000300800 */
[----:B------:R-:W4:Y:S04]  /*4c6f0*/  LDL.LU R108, [R1+0x1828] ;  /* 0x00182800016c7983 */ /* 0x000f280000300800 */
[----:B------:R-:W-:Y:S01]  /*4c700*/  STL [R1+0x1800], R115 ;  /* 0x0018007301007387 */ /* 0x000fe20000100800 */
[----:B------:R-:W-:-:S05]  /*4c710*/  IADD3.X R116, R116, R0, RZ, P2, !PT ;  /* 0x0000000074747210 */ /* 0x000fca00017fe4ff */
[----:B------:R1:W-:Y:S01]  /*4c720*/  STL [R1+0x17fc], R116 ;  /* 0x0017fc7401007387 */ /* 0x0003e20000100800 */
[----:B------:R-:W-:Y:S02]  /*4c730*/  IMAD.MOV.U32 R117, RZ, RZ, R116 ;  /* 0x000000ffff757224 */ /* 0x000fe400078e0074 */
[----:B------:R-:W-:Y:S01]  /*4c740*/  IMAD.X R112, R112, 0x1, R0, P3 ;  /* 0x0000000170707824 */ /* 0x000fe200018e0600 */
[----:B------:R-:W-:Y:S01]  /*4c750*/  STL [R1+0x1808], R111 ;  /* 0x0018086f01007387 */ /* 0x000fe20000100800 */
[----:B-1----:R-:W-:-:S03]  /*4c760*/  IMAD.MOV.U32 R116, RZ, RZ, R115 ;  /* 0x000000ffff747224 */ /* 0x002fc600078e0073 */
[----:B------:R1:W-:Y:S04]  /*4c770*/  STL [R1+0x1804], R112 ;  /* 0x0018047001007387 */ /* 0x0003e80000100800 */
[----:B------:R1:W-:Y:S02]  /*4c780*/  LDGSTS.E [R5+0x1c004], desc[UR8][R116.64], P0 ;  /* 0x1c00400074057fae */ /* 0x0003e40008121848 */
[----:B-1----:R-:W-:Y:S01]  /*4c790*/  IMAD.MOV.U32 R117, RZ, RZ, R112 ;  /* 0x000000ffff757224 */ /* 0x002fe200078e0070 */
[----:B------:R-:W-:Y:S01]  /*4c7a0*/  MOV R116, R111 ;  /* 0x0000006f00747202 */ /* 0x000fe20000000f00 */
[----:B------:R-:W4:Y:S04]  /*4c7b0*/  LDL.LU R112, [R1+0x182c] ;  /* 0x00182c0001707983 */ /* 0x000f280000300800 */
[----:B------:R-:W4:Y:S01]  /*4c7c0*/  LDL.LU R111, [R1+0x1830] ;  /* 0x00183000016f7983 */ /* 0x000f220000300800 */
[----:B------:R-:W-:-:S04]  /*4c7d0*/  UISETP.GT.AND UP1, UPT, UR16, 0x3e, UPT ;  /* 0x0000003e1000788c */ /* 0x000fc8000bf24270 */
[----:B------:R-:W-:-:S04]  /*4c7e0*/  USEL UR12, URZ, 0x4, !UP1 ;  /* 0x000000043f0c7887 */ /* 0x000fc8000c800000 */
[----:B------:R-:W-:Y:S01]  /*4c7f0*/  USEL UR12, UR12, URZ, !UP0 ;  /* 0x0000003f0c0c7287 */ /* 0x000fe2000c000000 */
[----:B------:R-:W-:-:S05]  /*4c800*/  IADD3 R7, P0, R7, R2, RZ ;  /* 0x0000000207077210 */ /* 0x000fca0007f1e0ff */
[----:B------:R-:W-:Y:S01]  /*4c810*/  ISETP.NE.U32.AND P1, PT, RZ, UR12, PT ;  /* 0x0000000cff007c0c */ /* 0x000fe2000bf25070 */
[----:B------:R-:W-:Y:S01]  /*4c820*/  STL [R1+0x1810], R7 ;  /* 0x0018100701007387 */ /* 0x000fe20000100800 */
[----:B--2---:R-:W-:-:S05]  /*4c830*/  IMAD.X R110, R110, 0x1, R0, P0 ;  /* 0x000000016e6e7824 */ /* 0x004fca00000e0600 */
[----:B------:R1:W-:Y:S06]  /*4c840*/  STL [R1+0x180c], R110 ;  /* 0x00180c6e01007387 */ /* 0x0003ec0000100800 */
[----:B------:R2:W-:Y:S01]  /*4c850*/  LDGSTS.E [R5+0x10008], desc[UR8][R116.64], P1 ;  /* 0x1000800074057fae */ /* 0x0005e20008921848 */
[----:B---3--:R-:W-:-:S05]  /*4c860*/  IADD3 R22, P2, R22, R2, RZ ;  /* 0x0000000216167210 */ /* 0x008fca0007f5e0ff */
[----:B------:R-:W-:Y:S01]  /*4c870*/  IMAD.X R23, R23, 0x1, R0, P2 ;  /* 0x0000000117177824 */ /* 0x000fe200010e0600 */
[----:B------:R-:W-:Y:S01]  /*4c880*/  STL [R1+0x1818], R22 ;  /* 0x0018181601007387 */ /* 0x000fe20000100800 */
[----:B--2---:R-:W-:Y:S01]  /*4c890*/  IMAD.MOV.U32 R117, RZ, RZ, R110 ;  /* 0x000000ffff757224 */ /* 0x004fe200078e006e */
[----:B------:R-:W-:Y:S02]  /*4c8a0*/  MOV R116, R7 ;  /* 0x0000000700747202 */ /* 0x000fe40000000f00 */
[----:B-1----:R-:W2:Y:S04]  /*4c8b0*/  LDL.LU R110, [R1+0x1834] ;  /* 0x00183400016e7983 */ /* 0x002ea80000300800 */
[----:B------:R1:W-:Y:S04]  /*4c8c0*/  STL [R1+0x1814], R23 ;  /* 0x0018141701007387 */ /* 0x0003e80000100800 */
[----:B------:R-:W3:Y:S04]  /*4c8d0*/  LDL.LU R7, [R1+0x1838] ;  /* 0x0018380001077983 */ /* 0x000ee80000300800 */
[----:B------:R1:W-:Y:S02]  /*4c8e0*/  LDGSTS.E [R5+0x14008], desc[UR8][R116.64], P1 ;  /* 0x1400800074057fae */ /* 0x0003e40008921848 */
[----:B-1----:R-:W-:-:S02]  /*4c8f0*/  IMAD.MOV.U32 R117, RZ, RZ, R23 ;  /* 0x000000ffff757224 */ /* 0x002fc400078e0017 */
[----:B------:R-:W-:Y:S01]  /*4c900*/  IMAD.MOV.U32 R116, RZ, RZ, R22 ;  /* 0x000000ffff747224 */ /* 0x000fe200078e0016 */
[----:B------:R-:W2:Y:S01]  /*4c910*/  LDL.LU R23, [R1+0x183c] ;  /* 0x00183c0001177983 */ /* 0x000ea20000300800 */
[----:B----4-:R-:W-:-:S03]  /*4c920*/  IADD3 R113, P0, R113, R2, RZ ;  /* 0x0000000271717210 */ /* 0x010fc60007f1e0ff */
[----:B------:R-:W4:Y:S04]  /*4c930*/  LDL.LU R22, [R1+0x1840] ;  /* 0x0018400001167983 */ /* 0x000f280000300800 */
[----:B------:R-:W-:Y:S04]  /*4c940*/  STL [R1+0x1820], R113 ;  /* 0x0018207101007387 */ /* 0x000fe80000100800 */
[----:B------:R-:W-:Y:S01]  /*4c950*/  LDGSTS.E [R5+0x18008], desc[UR8][R116.64], P1 ;  /* 0x1800800074057fae */ /* 0x000fe20008921848 */
[----:B------:R-:W-:-:S05]  /*4c960*/  IADD3.X R114, R114, R0, RZ, P0, !PT ;  /* 0x0000000072727210 */ /* 0x000fca00007fe4ff */
[----:B------:R1:W-:Y:S01]  /*4c970*/  STL [R1+0x181c], R114 ;  /* 0x00181c7201007387 */ /* 0x0003e20000100800 */
[----:B------:R-:W-:-:S03]  /*4c980*/  IMAD.MOV.U32 R115, RZ, RZ, R114 ;  /* 0x000000ffff737224 */ /* 0x000fc600078e0072 */
[----:B------:R-:W4:Y:S01]  /*4c990*/  LDL.LU.64 R122, [R1+0x1040] ;  /* 0x00104000017a7983 */ /* 0x000f220000300a00 */
[----:B-1----:R-:W-:-:S05]  /*4c9a0*/  IMAD.MOV.U32 R114, RZ, RZ, R113 ;  /* 0x000000ffff727224 */ /* 0x002fca00078e0071 */
[----:B------:R1:W-:Y:S01]  /*4c9b0*/  LDGSTS.E [R5+0x1c008], desc[UR8][R114.64], P1 ;  /* 0x1c00800072057fae */ /* 0x0003e20008921848 */
[----:B------:R-:W-:-:S05]  /*4c9c0*/  IADD3 R108, P1, R108, R2, RZ ;  /* 0x000000026c6c7210 */ /* 0x000fca0007f3e0ff */
[----:B------:R-:W-:Y:S01]  /*4c9d0*/  IMAD.X R109, R109, 0x1, R0, P1 ;  /* 0x000000016d6d7824 */ /* 0x000fe200008e0600 */
[----:B------:R-:W-:Y:S04]  /*4c9e0*/  STL [R1+0x1828], R108 ;  /* 0x0018286c01007387 */ /* 0x000fe80000100800 */
[----:B------:R1:W-:Y:S02]  /*4c9f0*/  STL [R1+0x1824], R109 ;  /* 0x0018246d01007387 */ /* 0x0003e40000100800 */
[----:B-1----:R-:W-:Y:S02]  /*4ca00*/  IMAD.MOV.U32 R114, RZ, RZ, R108 ;  /* 0x000000ffff727224 */ /* 0x002fe400078e006c */
[----:B------:R-:W-:Y:S01]  /*4ca10*/  IMAD.MOV.U32 R115, RZ, RZ, R109 ;  /* 0x000000ffff737224 */ /* 0x000fe200078e006d */
[----:B------:R-:W-:-:S04]  /*4ca20*/  IADD3 R111, P2, R111, R2, RZ ;  /* 0x000000026f6f7210 */ /* 0x000fc80007f5e0ff */
[----:B------:R-:W-:Y:S01]  /*4ca30*/  IADD3.X R112, R112, R0, RZ, P2, !PT ;  /* 0x0000000070707210 */ /* 0x000fe200017fe4ff */
[----:B------:R-:W-:Y:S04]  /*4ca40*/  STL [R1+0x1830], R111 ;  /* 0x0018306f01007387 */ /* 0x000fe80000100800 */
[----:B------:R-:W4:Y:S04]  /*4ca50*/  LDL.LU.64 R120, [R1+0x1020] ;  /* 0x0010200001787983 */ /* 0x000f280000300a00 */
[----:B------:R1:W-:Y:S04]  /*4ca60*/  STL [R1+0x182c], R112 ;  /* 0x00182c7001007387 */ /* 0x0003e80000100800 */
[----:B------:R-:W4:Y:S01]  /*4ca70*/  LDL.LU.64 R108, [R1+0x1000] ;  /* 0x00100000016c7983 */ /* 0x000f220000300a00 */
[----:B------:R-:W-:-:S03]  /*4ca80*/  IMAD.MOV.U32 R113, RZ, RZ, R112 ;  /* 0x000000ffff717224 */ /* 0x000fc600078e0070 */
[----:B------:R-:W4:Y:S01]  /*4ca90*/  LDL.LU.64 R118, [R1+0xfe0] ;  /* 0x000fe00001767983 */ /* 0x000f220000300a00 */
[----:B-1----:R-:W-:Y:S01]  /*4caa0*/  MOV R112, R111 ;  /* 0x0000006f00707202 */ /* 0x002fe20000000f00 */
[----:B------:R-:W-:-:S04]  /*4cab0*/  UISETP.GT.AND UP1, UPT, UR16, 0x3f, UPT ;  /* 0x0000003f1000788c */ /* 0x000fc8000bf24270 */
[----:B------:R-:W-:Y:S01]  /*4cac0*/  USEL UR12, URZ, 0x4, !UP1 ;  /* 0x000000043f0c7887 */ /* 0x000fe2000c800000 */
[----:B---3--:R-:W-:-:S05]  /*4cad0*/  IADD3 R7, P1, R7, R2, RZ ;  /* 0x0000000207077210 */ /* 0x008fca0007f3e0ff */
[----:B--2---:R-:W-:Y:S01]  /*4cae0*/  IMAD.X R110, R110, 0x1, R0, P1 ;  /* 0x000000016e6e7824 */ /* 0x004fe200008e0600 */
[----:B------:R-:W-:Y:S03]  /*4caf0*/  STL [R1+0x1838], R7 ;  /* 0x0018380701007387 */ /* 0x000fe60000100800 */
[----:B------:R-:W-:Y:S01]  /*4cb00*/  IMAD.MOV.U32 R111, RZ, RZ, R110 ;  /* 0x000000ffff6f7224 */ /* 0x000fe200078e006e */
[----:B------:R1:W-:Y:S02]  /*4cb10*/  STL [R1+0x1834], R110 ;  /* 0x0018346e01007387 */ /* 0x0003e40000100800 */
[----:B-1----:R-:W-:Y:S02]  /*4cb20*/  MOV R110, R7 ;  /* 0x00000007006e7202 */ /* 0x002fe40000000f00 */
[----:B------:R-:W1:Y:S01]  /*4cb30*/  S2R R7, SR_TID.X ;  /* 0x0000000000077919 */ /* 0x000e620000002100 */
[----:B------:R-:W-:-:S06]  /*4cb40*/  USEL UR12, UR12, URZ, !UP0 ;  /* 0x0000003f0c0c7287 */ /* 0x000fcc000c000000 */
[----:B------:R-:W-:Y:S02]  /*4cb50*/  ISETP.NE.U32.AND P0, PT, RZ, UR12, PT ;  /* 0x0000000cff007c0c */ /* 0x000fe4000bf05070 */
[----:B----4-:R-:W-:-:S05]  /*4cb60*/  IADD3 R22, P2, R22, R2, RZ ;  /* 0x0000000216167210 */ /* 0x010fca0007f5e0ff */
[----:B------:R-:W-:Y:S01]  /*4cb70*/  IMAD.X R23, R23, 0x1, R0, P2 ;  /* 0x0000000117177824 */ /* 0x000fe200010e0600 */
[----:B------:R-:W-:Y:S04]  /*4cb80*/  STL [R1+0x1840], R22 ;  /* 0x0018401601007387 */ /* 0x000fe80000100800 */
[----:B------:R-:W2:Y:S04]  /*4cb90*/  LDL.LU.64 R116, [R1+0xfc0] ;  /* 0x000fc00001747983 */ /* 0x000ea80000300a00 */
[----:B------:R-:W-:Y:S04]  /*4cba0*/  LDGSTS.E [R5+0x1000c], desc[UR8][R114.64], P0 ;  /* 0x1000c00072057fae */ /* 0x000fe80008121848 */
[----:B------:R-:W-:Y:S04]  /*4cbb0*/  LDGSTS.E [R5+0x1400c], desc[UR8][R112.64], P0 ;  /* 0x1400c00070057fae */ /* 0x000fe80008121848 */
[----:B------:R-:W-:Y:S01]  /*4cbc0*/  LDGSTS.E [R5+0x1800c], desc[UR8][R110.64], P0 ;  /* 0x1800c0006e057fae */ /* 0x000fe20008121848 */
[----:B-1----:R-:W-:-:S03]  /*4cbd0*/  LOP3.LUT R7, R7, 0x3f, RZ, 0xc0, !PT ;  /* 0x0000003f07077812 */ /* 0x002fc600078ec0ff */
[----:B------:R1:W-:Y:S01]  /*4cbe0*/  LDGSTS.E [R5+0x1c00c], desc[UR8][R22.64], P0 ;  /* 0x1c00c00016057fae */ /* 0x0003e20008121848 */
[----:B------:R-:W-:Y:S02]  /*4cbf0*/  ISETP.GE.AND P0, PT, R7, UR16, PT ;  /* 0x0000001007007c0c */ /* 0x000fe4000bf06270 */
[----:B------:R-:W-:Y:S01]  /*4cc00*/  PLOP3.LUT P1, PT, PT, PT, UP0, 0x80, 0x0 ;  /* 0x000000000000781c */ /* 0x000fe20003f2f008 */
[----:B------:R3:W-:Y:S04]  /*4cc10*/  STL [R1+0x183c], R23 ;  /* 0x00183c1701007387 */ /* 0x0007e80000100800 */
[----:B------:R-:W4:Y:S01]  /*4cc20*/  LDL.LU.64 R114, [R1+0xfa0] ;  /* 0x000fa00001727983 */ /* 0x000f220000300a00 */
[----:B-1----:R-:W-:-:S03]  /*4cc30*/  SEL R5, RZ, 0x4, P0 ;  /* 0x00000004ff057807 */ /* 0x002fc60000000000 */
[----:B------:R-:W4:Y:S01]  /*4cc40*/  LDL.LU.64 R112, [R1+0xf80] ;  /* 0x000f800001707983 */ /* 0x000f220000300a00 */
[----:B------:R-:W-:-:S03]  /*4cc50*/  SEL R5, R5, RZ, !P1 ;  /* 0x000000ff05057207 */ /* 0x000fc60004800000 */
[----:B------:R-:W4:Y:S01]  /*4cc60*/  LDL.LU.64 R110, [R1+0xf60] ;  /* 0x000f6000016e7983 */ /* 0x000f220000300a00 */
[-C--:B------:R-:W-:Y:S02]  /*4cc70*/  IADD3 R142, P1, R122, R4.reuse, RZ ;  /* 0x000000047a8e7210 */ /* 0x080fe40007f3e0ff */
[----:B------:R-:W-:Y:S01]  /*4cc80*/  ISETP.NE.U32.AND P0, PT, R5, RZ, PT ;  /* 0x000000ff0500720c */ /* 0x000fe20003f05070 */
[----:B---3--:R-:W3:Y:S02]  /*4cc90*/  LDL.LU.64 R22, [R1+0xf40] ;  /* 0x000f400001167983 */ /* 0x008ee40000300a00 */
[----:B------:R-:W-:Y:S01]  /*4cca0*/  IMAD.X R5, R123, 0x1, R3, P1 ;  /* 0x000000017b057824 */ /* 0x000fe200008e0603 */
[----:B------:R-:W-:Y:S01]  /*4ccb0*/  ULEA UR12, UR6, UR5, 0x10 ;  /* 0x00000005060c7291 */ /* 0x000fe2000f8e803f */
[----:B------:R-:W0:Y:S01]  /*4ccc0*/  LDGDEPBAR ;  /* 0x00000000000079af */ /* 0x000e220000000000 */
[----:B------:R-:W-:-:S05]  /*4ccd0*/  IADD3 R140, P1, R120, R4, RZ ;  /* 0x00000004788c7210 */ /* 0x000fca0007f3e0ff */
[----:B------:R-:W-:Y:S01]  /*4cce0*/  IMAD.X R141, R121, 0x1, R3, P1 ;  /* 0x00000001798d7824 */ /* 0x000fe200008e0603 */
[----:B------:R-:W-:-:S05]  /*4ccf0*/  IADD3 R138, P1, R108, R4, RZ ;  /* 0x000000046c8a7210 */ /* 0x000fca0007f3e0ff */
[----:B------:R-:W-:Y:S02]  /*4cd00*/  IMAD.X R139, R109, 0x1, R3, P1 ;  /* 0x000000016d8b7824 */ /* 0x000fe400008e0603 */
[----:B------:R-:W3:Y:S01]  /*4cd10*/  LDL.LU.64 R108, [R1+0xf20] ;  /* 0x000f2000016c7983 */ /* 0x000ee20000300a00 */
[----:B------:R-:W-:-:S03]  /*4cd20*/  IADD3 R136, P1, R118, R4, RZ ;  /* 0x0000000476887210 */ /* 0x000fc60007f3e0ff */
[----:B------:R-:W3:Y:S01]  /*4cd30*/  LDL.LU.64 R120, [R1+0xf00] ;  /* 0x000f000001787983 */ /* 0x000ee20000300a00 */
[----:B------:R-:W-:-:S03]  /*4cd40*/  IADD3.X R137, R119, R3, RZ, P1, !PT ;  /* 0x0000000377897210 */ /* 0x000fc60000ffe4ff */
[----:B------:R-:W3:Y:S01]  /*4cd50*/  LDL.LU.64 R118, [R1+0xee0] ;  /* 0x000ee00001767983 */ /* 0x000ee20000300a00 */
[----:B--2---:R-:W-:-:S05]  /*4cd60*/  IADD3 R134, P1, R116, R4, RZ ;  /* 0x0000000474867210 */ /* 0x004fca0007f3e0ff */
[----:B------:R-:W-:Y:S02]  /*4cd70*/  IMAD.X R135, R117, 0x1, R3, P1 ;  /* 0x0000000175877824 */ /* 0x000fe400008e0603 */
[----:B------:R-:W2:Y:S04]  /*4cd80*/  LDL.LU.64 R116, [R1+0xec0] ;  /* 0x000ec00001747983 */ /* 0x000ea80000300a00 */
[----:B------:R-:W2:Y:S01]  /*4cd90*/  LDL.LU.64 R122, [R1+0xea0] ;  /* 0x000ea000017a7983 */ /* 0x000ea20000300a00 */
[----:B----4-:R-:W-:-:S05]  /*4cda0*/  IADD3 R132, P1, R114, R4, RZ ;  /* 0x0000000472847210 */ /* 0x010fca0007f3e0ff */
[--C-:B------:R-:W-:Y:S01]  /*4cdb0*/  IMAD.X R133, R115, 0x1, R3.reuse, P1 ;  /* 0x0000000173857824 */ /* 0x100fe200008e0603 */
[-C--:B------:R-:W-:Y:S01]  /*4cdc0*/  IADD3 R130, P1, R112, R4.reuse, RZ ;  /* 0x0000000470827210 */ /* 0x080fe20007f3e0ff */
[----:B------:R-:W4:Y:S04]  /*4cdd0*/  LDL.LU.64 R114, [R1+0xe80] ;  /* 0x000e800001727983 */ /* 0x000f280000300a00 */
[----:B------:R-:W-:Y:S01]  /*4cde0*/  IMAD.X R131, R113, 0x1, R3, P1 ;  /* 0x0000000171837824 */ /* 0x000fe200008e0603 */
[----:B------:R-:W-:Y:S01]  /*4cdf0*/  IADD3 R128, P1, R110, R4, RZ ;  /* 0x000000046e807210 */ /* 0x000fe20007f3e0ff */
[----:B------:R-:W4:Y:S03]  /*4ce00*/  LDL.LU.64 R112, [R1+0xe60] ;  /* 0x000e600001707983 */ /* 0x000f260000300a00 */
[----:B------:R-:W-:-:S02]  /*4ce10*/  IADD3.X R129, R111, R3, RZ, P1, !PT ;  /* 0x000000036f817210 */ /* 0x000fc40000ffe4ff */
[-C--:B---3--:R-:W-:Y:S01]  /*4ce20*/  IADD3 R126, P1, R22, R4.reuse, RZ ;  /* 0x00000004167e7210 */ /* 0x088fe20007f3e0ff */
[----:B------:R-:W3:Y:S04]  /*4ce30*/  LDL.LU.64 R110, [R1+0xe40] ;  /* 0x000e4000016e7983 */ /* 0x000ee80000300a00 */
[----:B------:R-:W-:Y:S01]  /*4ce40*/  IMAD.X R127, R23, 0x1, R3, P1 ;  /* 0x00000001177f7824 */ /* 0x000fe200008e0603 */
[----:B------:R-:W-:-:S05]  /*4ce50*/  IADD3 R22, P1, R108, R4, RZ ;  /* 0x000000046c167210 */ /* 0x000fca0007f3e0ff */
[----:B------:R-:W-:Y:S02]  /*4ce60*/  IMAD.X R23, R109, 0x1, R3, P1 ;  /* 0x000000016d177824 */ /* 0x000fe400008e0603 */
[----:B------:R-:W3:Y:S04]  /*4ce70*/  LDL.LU.64 R108, [R1+0xe20] ;  /* 0x000e2000016c7983 */ /* 0x000ee80000300a00 */
[----:B------:R-:W3:Y:S01]  /*4ce80*/  LDL.LU.64 R144, [R1+0xe00] ;  /* 0x000e000001907983 */ /* 0x000ee20000300a00 */
[----:B------:R-:W-:-:S05]  /*4ce90*/  IADD3 R124, P1, R120, R4, RZ ;  /* 0x00000004787c7210 */ /* 0x000fca0007f3e0ff */
[----:B------:R-:W-:Y:S01]  /*4cea0*/  IMAD.X R125, R121, 0x1, R3, P1 ;  /* 0x00000001797d7824 */ /* 0x000fe200008e0603 */
[----:B------:R-:W-:-:S04]  /*4ceb0*/  IADD3 R120, P1, R118, R4, RZ ;  /* 0x0000000476787210 */ /* 0x000fc80007f3e0ff */
[----:B------:R-:W-:Y:S02]  /*4cec0*/  IADD3.X R121, R119, R3, RZ, P1, !PT ;  /* 0x0000000377797210 */ /* 0x000fe40000ffe4ff */
[----:B--2---:R-:W-:-:S05]  /*4ced0*/  IADD3 R118, P1, R116, R4, RZ ;  /* 0x0000000474767210 */ /* 0x004fca0007f3e0ff */
[----:B------:R-:W-:Y:S01]  /*4cee0*/  IMAD.X R119, R117, 0x1, R3, P1 ;  /* 0x0000000175777824 */ /* 0x000fe200008e0603 */
[----:B------:R-:W-:-:S05]  /*4cef0*/  IADD3 R116, P1, R122, R4, RZ ;  /* 0x000000047a747210 */ /* 0x000fca0007f3e0ff */
[----:B------:R-:W-:Y:S01]  /*4cf00*/  IMAD.X R117, R123, 0x1, R3, P1 ;  /* 0x000000017b757824 */ /* 0x000fe200008e0603 */
[----:B----4-:R-:W-:-:S05]  /*4cf10*/  IADD3 R122, P1, R114, R4, RZ ;  /* 0x00000004727a7210 */ /* 0x010fca0007f3e0ff */
[----:B------:R-:W-:Y:S01]  /*4cf20*/  IMAD.X R123, R115, 0x1, R3, P1 ;  /* 0x00000001737b7824 */ /* 0x000fe200008e0603 */
[----:B------:R-:W-:-:S04]  /*4cf30*/  IADD3 R114, P1, R112, R4, RZ ;  /* 0x0000000470727210 */ /* 0x000fc80007f3e0ff */
[----:B------:R-:W-:Y:S02]  /*4cf40*/  IADD3.X R115, R113, R3, RZ, P1, !PT ;  /* 0x0000000371737210 */ /* 0x000fe40000ffe4ff */
[----:B---3--:R-:W-:-:S05]  /*4cf50*/  IADD3 R112, P1, R110, R4, RZ ;  /* 0x000000046e707210 */ /* 0x008fca0007f3e0ff */
[----:B------:R-:W-:Y:S02]  /*4cf60*/  IMAD.X R113, R111, 0x1, R3, P1 ;  /* 0x000000016f717824 */ /* 0x000fe400008e0603 */
[----:B------:R-:W-:-:S05]  /*4cf70*/  IMAD.MOV.U32 R143, RZ, RZ, R5 ;  /* 0x000000ffff8f7224 */ /* 0x000fca00078e0005 */
        /* <DEDUP_REMOVED lines=11> */
[----:B------:R2:W-:Y:S04]  /*4d030*/  STL.64 [R1+0xee0], R120 ;  /* 0x000ee07801007387 */ /* 0x0005e80000100a00 */
[----:B------:R3:W-:Y:S04]  /*4d040*/  STL.64 [R1+0xec0], R118 ;  /* 0x000ec07601007387 */ /* 0x0007e80000100a00 */
[----:B------:R4:W-:Y:S04]  /*4d050*/  STL.64 [R1+0xea0], R116 ;  /* 0x000ea07401007387 */ /* 0x0009e80000100a00 */
[----:B------:R-:W-:Y:S01]  /*4d060*/  STL.64 [R1+0xe80], R122 ;  /* 0x000e807a01007387 */ /* 0x000fe20000100a00 */
[----:B------:R-:W-:-:S05]  /*4d070*/  IADD3 R110, P1, R108, R4, RZ ;  /* 0x000000046c6e7210 */ /* 0x000fca0007f3e0ff */
[----:B------:R-:W-:Y:S01]  /*4d080*/  IMAD.X R111, R109, 0x1, R3, P1 ;  /* 0x000000016d6f7824 */ /* 0x000fe200008e0603 */
[----:B------:R-:W-:-:S05]  /*4d090*/  IADD3 R108, P1, R144, R4, RZ ;  /* 0x00000004906c7210 */ /* 0x000fca0007f3e0ff */
[----:B------:R-:W-:Y:S01]  /*4d0a0*/  IMAD.X R109, R145, 0x1, R3, P1 ;  /* 0x00000001916d7824 */ /* 0x000fe200008e0603 */
[----:B------:R-:W-:-:S04]  /*4d0b0*/  IADD3 R7, P1, R12, R4, RZ ;  /* 0x000000040c077210 */ /* 0x000fc80007f3e0ff */
[----:B------:R-:W-:Y:S02]  /*4d0c0*/  IADD3.X R12, R13, R3, RZ, P1, !PT ;  /* 0x000000030d0c7210 */ /* 0x000fe40000ffe4ff */
[----:B------:R-:W-:-:S05]  /*4d0d0*/  IADD3 R156, P1, R244, R4, RZ ;  /* 0x00000004f49c7210 */ /* 0x000fca0007f3e0ff */
[----:B------:R-:W-:Y:S01]  /*4d0e0*/  IMAD.X R244, R245, 0x1, R3, P1 ;  /* 0x00000001f5f47824 */ /* 0x000fe200008e0603 */
        /* <DEDUP_REMOVED lines=22> */
[----:B------:R-:W2:Y:S01]  /*4d250*/  LDL R21, [R1+0x18d4] ;  /* 0x0018d40001157983 */ /* 0x000ea20000100800 */
[----:B------:R-:W-:Y:S02]  /*4d260*/  IMAD.U32 R5, RZ, RZ, UR12 ;  /* 0x0000000cff057e24 */ /* 0x000fe4000f8e00ff */
[----:B------:R-:W-:Y:S01]  /*4d270*/  IMAD.MOV.U32 R13, RZ, RZ, R12 ;  /* 0x000000ffff0d7224 */ /* 0x000fe200078e000c */
[----:B------:R4:W-:Y:S01]  /*4d280*/  STL.64 [R1+0xe60], R114 ;  /* 0x000e607201007387 */ /* 0x0009e20000100a00 */
[----:B------:R-:W-:-:S03]  /*4d290*/  IMAD.MOV.U32 R12, RZ, RZ, R7 ;  /* 0x000000ffff0c7224 */ /* 0x000fc600078e0007 */
[----:B------:R-:W4:Y:S04]  /*4d2a0*/  LDL.LU R7, [R1+0x1cd8] ;  /* 0x001cd80001077983 */ /* 0x000f280000300800 */
[----:B------:R4:W-:Y:S04]  /*4d2b0*/  STL.64 [R1+0xe40], R112 ;  /* 0x000e407001007387 */ /* 0x0009e80000100a00 */
[----:B------:R4:W-:Y:S04]  /*4d2c0*/  STL.64 [R1+0xe20], R110 ;  /* 0x000e206e01007387 */ /* 0x0009e80000100a00 */
[----:B------:R4:W-:Y:S01]  /*4d2d0*/  STL.64 [R1+0xe00], R108 ;  /* 0x000e006c01007387 */ /* 0x0009e20000100a00 */
[----:B--2---:R-:W-:-:S05]  /*4d2e0*/  IADD3 R5, R21, 0x100000, R5 ;  /* 0x0010000015057810 */ /* 0x004fca0007ffe005 */
[----:B------:R-:W-:Y:S04]  /*4d2f0*/  LDGSTS.E [R5+-0x20000], desc[UR8][R142.64], P0 ;  /* 0xe00000008e057fae */ /* 0x000fe80008121848 */
[----:B------:R2:W-:Y:S04]  /*4d300*/  LDGSTS.E [R5+-0x1fc00], desc[UR8][R140.64], P0 ;  /* 0xe04000008c057fae */ /* 0x0005e80008121848 */
        /* <DEDUP_REMOVED lines=10> */
[----:B-1----:R-:W2:Y:S04]  /*4d3b0*/  LDL.LU.64 R22, [R1+0x1038] ;  /* 0x0010380001167983 */ /* 0x002ea80000300a00 */
[----:B------:R-:W-:Y:S04]  /*4d3c0*/  LDGSTS.E [R5+-0x1d000], desc[UR8][R118.64], P0 ;  /* 0xe300000076057fae */ /* 0x000fe80008121848 */
[----:B------:R-:W2:Y:S04]  /*4d3d0*/  LDL.LU.64 R120, [R1+0x1018] ;  /* 0x0010180001787983 */ /* 0x000ea80000300a00 */
[----:B------:R-:W-:Y:S04]  /*4d3e0*/  LDGSTS.E [R5+-0x1cc00], desc[UR8][R116.64], P0 ;  /* 0xe340000074057fae */ /* 0x000fe80008121848 */
[----:B---3--:R-:W3:Y:S04]  /*4d3f0*/  LDL.LU.64 R118, [R1+0xff8] ;  /* 0x000ff80001767983 */ /* 0x008ee80000300a00 */
[----:B------:R-:W-:Y:S04]  /*4d400*/  LDGSTS.E [R5+-0x1c800], desc[UR8][R122.64], P0 ;  /* 0xe38000007a057fae */ /* 0x000fe80008121848 */
[----:B----4-:R-:W4:Y:S04]  /*4d410*/  LDL.LU.64 R116, [R1+0xfd8] ;  /* 0x000fd80001747983 */ /* 0x010f280000300a00 */
[----:B------:R-:W-:Y:S04]  /*4d420*/  LDGSTS.E [R5+-0x1c400], desc[UR8][R114.64], P0 ;  /* 0xe3c0000072057fae */ /* 0x000fe80008121848 */
[----:B------:R-:W-:Y:S04]  /*4d430*/  LDGSTS.E [R5+-0x1c000], desc[UR8][R112.64], P0 ;  /* 0xe400000070057fae */ /* 0x000fe80008121848 */
[----:B------:R-:W-:Y:S04]  /*4d440*/  LDGSTS.E [R5+-0x1bc00], desc[UR8][R110.64], P0 ;  /* 0xe44000006e057fae */ /* 0x000fe80008121848 */
[----:B------:R-:W4:Y:S04]  /*4d450*/  LDL.LU.64 R114, [R1+0xfb8] ;  /* 0x000fb80001727983 */ /* 0x000f280000300a00 */
[----:B------:R-:W4:Y:S04]  /*4d460*/  LDL.LU.64 R112, [R1+0xf98] ;  /* 0x000f980001707983 */ /* 0x000f280000300a00 */
[----:B------:R-:W4:Y:S04]  /*4d470*/  LDL.LU.64 R110, [R1+0xf78] ;  /* 0x000f7800016e7983 */ /* 0x000f280000300a00 */
[----:B------:R-:W-:Y:S04]  /*4d480*/  LDGSTS.E [R5+-0x1b800], desc[UR8][R108.64], P0 ;  /* 0xe48000006c057fae */ /* 0x000fe80008121848 */
[----:B------:R-:W4:Y:S01]  /*4d490*/  LDL.LU.64 R108, [R1+0xf58] ;  /* 0x000f5800016c7983 */ /* 0x000f220000300a00 */
[----:B------:R-:W-:Y:S01]  /*4d4a0*/  MOV R245, R244 ;  /* 0x000000f400f57202 */ /* 0x000fe20000000f00 */
[----:B------:R-:W-:Y:S01]  /*4d4b0*/  IMAD.MOV.U32 R244, RZ, RZ, R156 ;  /* 0x000000fffff47224 */ /* 0x000fe200078e009c */
[----:B------:R-:W-:Y:S01]  /*4d4c0*/  MOV R229, R228 ;  /* 0x000000e400e57202 */ /* 0x000fe20000000f00 */
[----:B------:R-:W-:-:S02]  /*4d4d0*/  IMAD.MOV.U32 R237, RZ, RZ, R236 ;  /* 0x000000ffffed7224 */ /* 0x000fc400078e00ec */
[----:B------:R-:W-:Y:S01]  /*4d4e0*/  IMAD.MOV.U32 R236, RZ, RZ, R155 ;  /* 0x000000ffffec7224 */ /* 0x000fe200078e009b */
[----:B------:R-:W-:Y:S01]  /*4d4f0*/  MOV R213, R212 ;  /* 0x000000d400d57202 */ /* 0x000fe20000000f00 */
[----:B------:R-:W-:Y:S02]  /*4d500*/  IMAD.MOV.U32 R228, RZ, RZ, R154 ;  /* 0x000000ffffe47224 */ /* 0x000fe400078e009a */
[----:B------:R-:W-:Y:S01]  /*4d510*/  IMAD.MOV.U32 R221, RZ, RZ, R220 ;  /* 0x000000ffffdd7224 */ /* 0x000fe200078e00dc */
[----:B------:R-:W-:Y:S01]  /*4d520*/  MOV R197, R196 ;  /* 0x000000c400c57202 */ /* 0x000fe20000000f00 */
[----:B------:R-:W-:Y:S01]  /*4d530*/  IMAD.MOV.U32 R220, RZ, RZ, R152 ;  /* 0x000000ffffdc7224 */ /* 0x000fe200078e0098 */
[----:B------:R-:W-:Y:S01]  /*4d540*/  LDGSTS.E [R5+-0x1b400], desc[UR8][R244.64], P0 ;  /* 0xe4c00000f4057fae */ /* 0x000fe20008121848 */
[----:B------:R-:W-:Y:S02]  /*4d550*/  IMAD.MOV.U32 R212, RZ, RZ, R151 ;  /* 0x000000ffffd47224 */ /* 0x000fe400078e0097 */
[----:B------:R-:W-:Y:S01]  /*4d560*/  IMAD.MOV.U32 R205, RZ, RZ, R204 ;  /* 0x000000ffffcd7224 */ /* 0x000fe200078e00cc */
[----:B------:R-:W-:Y:S01]  /*4d570*/  LDGSTS.E [R5+-0x1b000], desc[UR8][R236.64], P0 ;  /* 0xe5000000ec057fae */ /* 0x000fe20008121848 */
[----:B------:R-:W-:-:S02]  /*4d580*/  IMAD.MOV.U32 R204, RZ, RZ, R150 ;  /* 0x000000ffffcc7224 */ /* 0x000fc400078e0096 */
[----:B------:R-:W-:Y:S01]  /*4d590*/  IMAD.MOV.U32 R196, RZ, RZ, R149 ;  /* 0x000000ffffc47224 */ /* 0x000fe200078e0095 */
[----:B------:R-:W-:Y:S01]  /*4d5a0*/  LDGSTS.E [R5+-0x1ac00], desc[UR8][R228.64], P0 ;  /* 0xe5400000e4057fae */ /* 0x000fe20008121848 */
[----:B------:R-:W-:Y:S01]  /*4d5b0*/  IMAD.MOV.U32 R189, RZ, RZ, R188 ;  /* 0x000000ffffbd7224 */ /* 0x000fe200078e00bc */
[----:B------:R-:W-:Y:S01]  /*4d5c0*/  MOV R188, R148 ;  /* 0x0000009400bc7202 */ /* 0x000fe20000000f00 */
[----:B------:R-:W-:Y:S01]  /*4d5d0*/  IMAD.MOV.U32 R181, RZ, RZ, R180 ;  /* 0x000000ffffb57224 */ /* 0x000fe200078e00b4 */
[----:B------:R-:W-:Y:S01]  /*4d5e0*/  LDGSTS.E [R5+-0x1a800], desc[UR8][R220.64], P0 ;  /* 0xe5800000dc057fae */ /* 0x000fe20008121848 */
[----:B------:R-:W-:Y:S02]  /*4d5f0*/  IMAD.MOV.U32 R180, RZ, RZ, R147 ;  /* 0x000000ffffb47224 */ /* 0x000fe400078e0093 */
[----:B------:R-:W-:Y:S01]  /*4d600*/  IMAD.MOV.U32 R173, RZ, RZ, R172 ;  /* 0x000000ffffad7224 */ /* 0x000fe200078e00ac */
[----:B------:R-:W-:Y:S01]  /*4d610*/  MOV R172, R146 ;  /* 0x0000009200ac7202 */ /* 0x000fe20000000f00 */
[----:B------:R-:W-:Y:S01]  /*4d620*/  IMAD.MOV.U32 R165, RZ, RZ, R164 ;  /* 0x000000ffffa57224 */ /* 0x000fe200078e00a4 */
[----:B------:R-:W-:Y:S01]  /*4d630*/  LDGSTS.E [R5+-0x1a400], desc[UR8][R212.64], P0 ;  /* 0xe5c00000d4057fae */ /* 0x000fe20008121848 */
[----:B------:R-:W-:-:S02]  /*4d640*/  IMAD.MOV.U32 R164, RZ, RZ, R145 ;  /* 0x000000ffffa47224 */ /* 0x000fc400078e0091 */
[----:B------:R-:W-:Y:S01]  /*4d650*/  IMAD.MOV.U32 R21, RZ, RZ, R20 ;  /* 0x000000ffff157224 */ /* 0x000fe200078e0014 */
[----:B------:R-:W-:Y:S01]  /*4d660*/  LDGSTS.E [R5+-0x1a000], desc[UR8][R204.64], P0 ;  /* 0xe6000000cc057fae */ /* 0x000fe20008121848 */
[----:B------:R-:W-:-:S03]  /*4d670*/  MOV R20, R144 ;  /* 0x0000009000147202 */ /* 0x000fc60000000f00 */
[----:B------:R-:W-:Y:S04]  /*4d680*/  LDGSTS.E [R5+-0x19c00], desc[UR8][R196.64], P0 ;  /* 0xe6400000c4057fae */ /* 0x000fe80008121848 */
[----:B------:R-:W-:Y:S04]  /*4d690*/  LDGSTS.E [R5+-0x19800], desc[UR8][R188.64], P0 ;  /* 0xe6800000bc057fae */ /* 0x000fe80008121848 */
[----:B------:R-:W-:Y:S04]  /*4d6a0*/  LDGSTS.E [R5+-0x19400], desc[UR8][R180.64], P0 ;  /* 0xe6c00000b4057fae */ /* 0x000fe80008121848 */
[----:B------:R-:W-:Y:S04]  /*4d6b0*/  LDGSTS.E [R5+-0x19000], desc[UR8][R172.64], P0 ;  /* 0xe7000000ac057fae */ /* 0x000fe80008121848 */
[----:B------:R-:W-:Y:S04]  /*4d6c0*/  LDGSTS.E [R5+-0x18c00], desc[UR8][R164.64], P0 ;  /* 0xe7400000a4057fae */ /* 0x000fe80008121848 */
[----:B------:R-:W-:Y:S04]  /*4d6d0*/  LDGSTS.E [R5+-0x18800], desc[UR8][R20.64], P0 ;  /* 0xe780000014057fae */ /* 0x000fe80008121848 */
[----:B------:R1:W-:Y:S01]  /*4d6e0*/  LDGSTS.E [R5+-0x18400], desc[UR8][R12.64], P0 ;  /* 0xe7c000000c057fae */ /* 0x0003e20008121848 */
[----:B--2---:R-:W-:-:S05]  /*4d6f0*/  IADD3 R140, P1, R22, R4, RZ ;  /* 0x00000004168c7210 */ /* 0x004fca0007f3e0ff */
[----:B-1----:R-:W-:Y:S02]  /*4d700*/  IMAD.X R5, R23, 0x1, R3, P1 ;  /* 0x0000000117057824 */ /* 0x002fe400008e0603 */
[----:B------:R-:W2:Y:S01]  /*4d710*/  LDL.LU.64 R22, [R1+0xf38] ;  /* 0x000f380001167983 */ /* 0x000ea20000300a00 */
[----:B------:R-:W-:-:S03]  /*4d720*/  IADD3 R138, P1, R120, R4, RZ ;  /* 0x00000004788a7210 */ /* 0x000fc60007f3e0ff */
[----:B------:R-:W2:Y:S02]  /*4d730*/  LDL.LU.64 R122, [R1+0xf18] ;  /* 0x000f1800017a7983 */ /* 0x000ea40000300a00 */
[----:B------:R-:W-:Y:S02]  /*4d740*/  IMAD.X R139, R121, 0x1, R3, P1 ;  /* 0x00000001798b7824 */ /* 0x000fe400008e0603 */
[----:B------:R-:W2:Y:S01]  /*4d750*/  LDL.LU.64 R120, [R1+0xef8] ;  /* 0x000ef80001787983 */ /* 0x000ea20000300a00 */
[----:B---3--:R-:W-:-:S05]  /*4d760*/  IADD3 R136, P1, R118, R4, RZ ;  /* 0x0000000476887210 */ /* 0x008fca0007f3e0ff */
[----:B------:R-:W-:Y:S02]  /*4d770*/  IMAD.X R137, R119, 0x1, R3, P1 ;  /* 0x0000000177897824 */ /* 0x000fe400008e0603 */
[----:B------:R-:W3:Y:S01]  /*4d780*/  LDL.LU.64 R118, [R1+0xed8] ;  /* 0x000ed80001767983 */ /* 0x000ee20000300a00 */
[----:B----4-:R-:W-:-:S04]  /*4d790*/  IADD3 R134, P1, R116, R4, RZ ;  /* 0x0000000474867210 */ /* 0x010fc80007f3e0ff */
[----:B------:R-:W-:Y:S02]  /*4d7a0*/  IADD3.X R135, R117, R3, RZ, P1, !PT ;  /* 0x0000000375877210 */ /* 0x000fe40000ffe4ff */
[----:B------:R-:W4:Y:S01]  /*4d7b0*/  LDL.LU.64 R116, [R1+0xeb8] ;  /* 0x000eb80001747983 */ /* 0x000f220000300a00 */
[----:B------:R-:W-:-:S05]  /*4d7c0*/  IADD3 R132, P1, R114, R4, RZ ;  /* 0x0000000472847210 */ /* 0x000fca0007f3e0ff */
[--C-:B------:R-:W-:Y:S01]  /*4d7d0*/  IMAD.X R133, R115, 0x1, R3.reuse, P1 ;  /* 0x0000000173857824 */ /* 0x100fe200008e0603 */
[-C--:B------:R-:W-:Y:S01]  /*4d7e0*/  IADD3 R130, P1, R112, R4.reuse, RZ ;  /* 0x0000000470827210 */ /* 0x080fe20007f3e0ff */
[----:B------:R-:W4:Y:S04]  /*4d7f0*/  LDL.LU.64 R114, [R1+0xe98] ;  /* 0x000e980001727983 */ /* 0x000f280000300a00 */
[--C-:B------:R-:W-:Y:S01]  /*4d800*/  IMAD.X R131, R113, 0x1, R3.reuse, P1 ;  /* 0x0000000171837824 */ /* 0x100fe200008e0603 */
[----:B------:R-:W-:Y:S01]  /*4d810*/  IADD3 R128, P1, R110, R4, RZ ;  /* 0x000000046e807210 */ /* 0x000fe20007f3e0ff */
[----:B------:R-:W4:Y:S04]  /*4d820*/  LDL.LU.64 R112, [R1+0xe78] ;  /* 0x000e780001707983 */ /* 0x000f280000300a00 */
[----:B------:R-:W-:-:S02]  /*4d830*/  IMAD.X R129, R111, 0x1, R3, P1 ;  /* 0x000000016f817824 */ /* 0x000fc400008e0603 */
[----:B------:R-:W4:Y:S01]  /*4d840*/  LDL.LU.64 R110, [R1+0xe58] ;  /* 0x000e5800016e7983 */ /* 0x000f220000300a00 */
[----:B------:R-:W-:-:S04]  /*4d850*/  IADD3 R126, P1, R108, R4, RZ ;  /* 0x000000046c7e7210 */ /* 0x000fc80007f3e0ff */
[----:B------:R-:W-:Y:S02]  /*4d860*/  IADD3.X R127, R109, R3, RZ, P1, !PT ;  /* 0x000000036d7f7210 */ /* 0x000fe40000ffe4ff */
[----:B------:R-:W4:Y:S04]  /*4d870*/  LDL.LU.64 R108, [R1+0xe38] ;  /* 0x000e3800016c7983 */ /* 0x000f280000300a00 */
[----:B------:R-:W4:Y:S01]  /*4d880*/  LDL.LU.64 R142, [R1+0xe18] ;  /* 0x000e1800018e7983 */ /* 0x000f220000300a00 */
        /* <DEDUP_REMOVED lines=9> */
[----:B--2---:R-:W-:-:S05]  /*4d920*/  IADD3 R124, P1, R22, R4, RZ ;  /* 0x00000004167c7210 */ /* 0x004fca0007f3e0ff */
[----:B------:R-:W-:Y:S01]  /*4d930*/  IMAD.X R125, R23, 0x1, R3, P1 ;  /* 0x00000001177d7824 */ /* 0x000fe200008e0603 */
[----:B------:R-:W-:-:S05]  /*4d940*/  IADD3 R22, P1, R122, R4, RZ ;  /* 0x000000047a167210 */ /* 0x000fca0007f3e0ff */
[----:B------:R-:W-:Y:S01]  /*4d950*/  IMAD.X R23, R123, 0x1, R3, P1 ;  /* 0x000000017b177824 */ /* 0x000fe200008e0603 */
[----:B------:R-:W-:-:S05]  /*4d960*/  IADD3 R122, P1, R120, R4, RZ ;  /* 0x00000004787a7210 */ /* 0x000fca0007f3e0ff */
[----:B------:R-:W-:Y:S01]  /*4d970*/  IMAD.X R123, R121, 0x1, R3, P1 ;  /* 0x00000001797b7824 */ /* 0x000fe200008e0603 */
[----:B---3--:R-:W-:-:S04]  /*4d980*/  IADD3 R120, P1, R118, R4, RZ ;  /* 0x0000000476787210 */ /* 0x008fc80007f3e0ff */
[----:B------:R-:W-:Y:S02]  /*4d990*/  IADD3.X R121, R119, R3, RZ, P1, !PT ;  /* 0x0000000377797210 */ /* 0x000fe40000ffe4ff */
[----:B----4-:R-:W-:-:S05]  /*4d9a0*/  IADD3 R118, P1, R116, R4, RZ ;  /* 0x0000000474767210 */ /* 0x010fca0007f3e0ff */
        /* <DEDUP_REMOVED lines=34> */
[--C-:B------:R-:W-:Y:S01]  /*4dbd0*/  IMAD.X R170, R171, 0x1, R3.reuse, P1 ;  /* 0x00000001abaa7824 */ /* 0x100fe200008e0603 */
[-C--:B------:R-:W-:Y:S01]  /*4dbe0*/  IADD3 R143, P1, R162, R4.reuse, RZ ;  /* 0x00000004a28f7210 */ /* 0x080fe20007f3e0ff */
[----:B------:R-:W-:Y:S04]  /*4dbf0*/  STL.64 [R1+0xf38], R124 ;  /* 0x000f387c01007387 */ /* 0x000fe80000100a00 */
[----:B------:R-:W-:Y:S01]  /*4dc00*/  IMAD.X R162, R163, 0x1, R3, P1 ;  /* 0x00000001a3a27824 */ /* 0x000fe200008e0603 */
[----:B------:R-:W-:Y:S01]  /*4dc10*/  IADD3 R142, P1, R18, R4, RZ ;  /* 0x00000004128e7210 */ /* 0x000fe20007f3e0ff */
[----:B------:R1:W-:Y:S04]  /*4dc20*/  STL.64 [R1+0xf18], R22 ;  /* 0x000f181601007387 */ /* 0x0003e80000100a00 */
[----:B------:R-:W-:Y:S01]  /*4dc30*/  STL.64 [R1+0xef8], R122 ;  /* 0x000ef87a01007387 */ /* 0x000fe20000100a00 */
[----:B------:R-:W-:-:S03]  /*4dc40*/  IADD3.X R18, R19, R3, RZ, P1, !PT ;  /* 0x0000000313127210 */ /* 0x000fc60000ffe4ff */
[----:B------:R2:W-:Y:S04]  /*4dc50*/  STL.64 [R1+0xed8], R120 ;  /* 0x000ed87801007387 */ /* 0x0005e80000100a00 */
[----:B------:R3:W-:Y:S04]  /*4dc60*/  STL.64 [R1+0xeb8], R118 ;  /* 0x000eb87601007387 */ /* 0x0007e80000100a00 */
[----:B------:R-:W4:Y:S01]  /*4dc70*/  LDL R19, [R1+0x1c0c] ;  /* 0x001c0c0001137983 */ /* 0x000f220000100800 */
[----:B------:R-:W-:-:S03]  /*4dc80*/  IMAD.U32 R5, RZ, RZ, UR12 ;  /* 0x0000000cff057e24 */ /* 0x000fc6000f8e00ff */
[----:B------:R3:W-:Y:S04]  /*4dc90*/  STL.64 [R1+0xe98], R116 ;  /* 0x000e987401007387 */ /* 0x0007e80000100a00 */
[----:B------:R3:W-:Y:S04]  /*4dca0*/  STL.64 [R1+0xe78], R114 ;  /* 0x000e787201007387 */ /* 0x0007e80000100a00 */
[----:B------:R3:W-:Y:S04]  /*4dcb0*/  STL.64 [R1+0xe58], R112 ;  /* 0x000e587001007387 */ /* 0x0007e80000100a00 */
[----:B------:R3:W-:Y:S04]  /*4dcc0*/  STL.64 [R1+0xe38], R110 ;  /* 0x000e386e01007387 */ /* 0x0007e80000100a00 */
[----:B------:R3:W-:Y:S01]  /*4dcd0*/  STL.64 [R1+0xe18], R108 ;  /* 0x000e186c01007387 */ /* 0x0007e20000100a00 */
[----:B----4-:R-:W-:-:S05]  /*4dce0*/  IADD3 R5, R19, 0x100000, R5 ;  /* 0x0010000013057810 */ /* 0x010fca0007ffe005 */
        /* <DEDUP_REMOVED lines=12> */
[----:B-1----:R-:W4:Y:S04]  /*4ddb0*/  LDL.LU.64 R22, [R1+0x1030] ;  /* 0x0010300001167983 */ /* 0x002f280000300a00 */
[----:B------:R-:W-:Y:S04]  /*4ddc0*/  LDGSTS.E [R5+-0x1cf00], desc[UR8][R118.64], P0 ;  /* 0xe310000076057fae */ /* 0x000fe80008121848 */
[----:B--2---:R-:W2:Y:S04]  /*4ddd0*/  LDL.LU.64 R120, [R1+0x1010] ;  /* 0x0010100001787983 */ /* 0x004ea80000300a00 */
[----:B------:R-:W-:Y:S04]  /*4dde0*/  LDGSTS.E [R5+-0x1cb00], desc[UR8][R116.64], P0 ;  /* 0xe350000074057fae */ /* 0x000fe80008121848 */
[----:B---3--:R-:W3:Y:S01]  /*4ddf0*/  LDL.LU.64 R118, [R1+0xff0] ;  /* 0x000ff00001767983 */ /* 0x008ee20000300a00 */
[----:B------:R-:W-:-:S03]  /*4de00*/  IMAD.MOV.U32 R251, RZ, RZ, R250 ;  /* 0x000000fffffb7224 */ /* 0x000fc600078e00fa */
[----:B------:R-:W-:Y:S04]  /*4de10*/  LDGSTS.E [R5+-0x1c700], desc[UR8][R114.64], P0 ;  /* 0xe390000072057fae */ /* 0x000fe80008121848 */
[----:B------:R-:W3:Y:S01]  /*4de20*/  LDL.LU.64 R116, [R1+0xfd0] ;  /* 0x000fd00001747983 */ /* 0x000ee20000300a00 */
[----:B------:R-:W-:Y:S01]  /*4de30*/  IMAD.MOV.U32 R250, RZ, RZ, R156 ;  /* 0x000000fffffa7224 */ /* 0x000fe200078e009c */
[----:B------:R-:W-:Y:S01]  /*4de40*/  MOV R243, R242 ;  /* 0x000000f200f37202 */ /* 0x000fe20000000f00 */
[----:B------:R-:W-:Y:S01]  /*4de50*/  IMAD.MOV.U32 R242, RZ, RZ, R155 ;  /* 0x000000fffff27224 */ /* 0x000fe200078e009b */
[----:B------:R-:W-:Y:S01]  /*4de60*/  MOV R227, R226 ;  /* 0x000000e200e37202 */ /* 0x000fe20000000f00 */
[----:B------:R-:W-:Y:S01]  /*4de70*/  IMAD.MOV.U32 R235, RZ, RZ, R234 ;  /* 0x000000ffffeb7224 */ /* 0x000fe200078e00ea */
[----:B------:R-:W-:Y:S04]  /*4de80*/  LDGSTS.E [R5+-0x1c300], desc[UR8][R112.64], P0 ;  /* 0xe3d0000070057fae */ /* 0x000fe80008121848 */
[----:B------:R-:W3:Y:S01]  /*4de90*/  LDL.LU.64 R114, [R1+0xfb0] ;  /* 0x000fb00001727983 */ /* 0x000ee20000300a00 */
[----:B------:R-:W-:Y:S01]  /*4dea0*/  IMAD.MOV.U32 R234, RZ, RZ, R154 ;  /* 0x000000ffffea7224 */ /* 0x000fe200078e009a */
[----:B------:R-:W-:Y:S01]  /*4deb0*/  MOV R219, R218 ;  /* 0x000000da00db7202 */ /* 0x000fe20000000f00 */
[----:B------:R-:W-:Y:S01]  /*4dec0*/  IMAD.MOV.U32 R226, RZ, RZ, R152 ;  /* 0x000000ffffe27224 */ /* 0x000fe200078e0098 */
[----:B------:R-:W-:Y:S01]  /*4ded0*/  LDGSTS.E [R5+-0x1bf00], desc[UR8][R110.64], P0 ;  /* 0xe41000006e057fae */ /* 0x000fe20008121848 */
[----:B------:R-:W-:Y:S01]  /*4dee0*/  IMAD.MOV.U32 R218, RZ, RZ, R150 ;  /* 0x000000ffffda7224 */ /* 0x000fe200078e0096 */
[----:B------:R-:W-:Y:S01]  /*4def0*/  MOV R203, R202 ;  /* 0x000000ca00cb7202 */ /* 0x000fe20000000f00 */
[----:B------:R-:W-:Y:S01]  /*4df00*/  IMAD.MOV.U32 R211, RZ, RZ, R210 ;  /* 0x000000ffffd37224 */ /* 0x000fe200078e00d2 */
[----:B------:R-:W3:Y:S01]  /*4df10*/  LDL.LU.64 R112, [R1+0xf90] ;  /* 0x000f900001707983 */ /* 0x000ee20000300a00 */
[----:B------:R-:W-:-:S03]  /*4df20*/  IMAD.MOV.U32 R210, RZ, RZ, R149 ;  /* 0x000000ffffd27224 */ /* 0x000fc600078e0095 */
[----:B------:R-:W-:Y:S01]  /*4df30*/  LDGSTS.E [R5+-0x1bb00], desc[UR8][R108.64], P0 ;  /* 0xe45000006c057fae */ /* 0x000fe20008121848 */
[----:B------:R-:W-:Y:S02]  /*4df40*/  IMAD.MOV.U32 R202, RZ, RZ, R148 ;  /* 0x000000ffffca7224 */ /* 0x000fe400078e0094 */
[----:B------:R-:W-:Y:S01]  /*4df50*/  IMAD.MOV.U32 R195, RZ, RZ, R194 ;  /* 0x000000ffffc37224 */ /* 0x000fe200078e00c2 */
[----:B------:R-:W-:Y:S01]  /*4df60*/  LDGSTS.E [R5+-0x1b700], desc[UR8][R250.64], P0 ;  /* 0xe4900000fa057fae */ /* 0x000fe20008121848 */
[----:B------:R-:W-:Y:S01]  /*4df70*/  MOV R194, R147 ;  /* 0x0000009300c27202 */ /* 0x000fe20000000f00 */
[----:B------:R-:W-:Y:S02]  /*4df80*/  IMAD.MOV.U32 R187, RZ, RZ, R186 ;  /* 0x000000ffffbb7224 */ /* 0x000fe400078e00ba */
[----:B------:R-:W-:Y:S01]  /*4df90*/  LDGSTS.E [R5+-0x1b300], desc[UR8][R242.64], P0 ;  /* 0xe4d00000f2057fae */ /* 0x000fe20008121848 */
[----:B------:R-:W-:Y:S02]  /*4dfa0*/  IMAD.MOV.U32 R186, RZ, RZ, R146 ;  /* 0x000000ffffba7224 */ /* 0x000fe400078e0092 */
[----:B------:R-:W-:Y:S01]  /*4dfb0*/  IMAD.MOV.U32 R179, RZ, RZ, R178 ;  /* 0x000000ffffb37224 */ /* 0x000fe200078e00b2 */
[----:B------:R-:W-:Y:S01]  /*4dfc0*/  LDGSTS.E [R5+-0x1af00], desc[UR8][R234.64], P0 ;  /* 0xe5100000ea057fae */ /* 0x000fe20008121848 */
[----:B------:R-:W-:Y:S01]  /*4dfd0*/  MOV R178, R145 ;  /* 0x0000009100b27202 */ /* 0x000fe20000000f00 */
[----:B------:R-:W-:-:S02]  /*4dfe0*/  IMAD.MOV.U32 R171, RZ, RZ, R170 ;  /* 0x000000ffffab7224 */ /* 0x000fc400078e00aa */
[----:B------:R-:W3:Y:S01]  /*4dff0*/  LDL.LU.64 R110, [R1+0xf70] ;  /* 0x000f7000016e7983 */ /* 0x000ee20000300a00 */
[----:B------:R-:W-:-:S03]  /*4e000*/  IMAD.MOV.U32 R170, RZ, RZ, R144 ;  /* 0x000000ffffaa7224 */ /* 0x000fc600078e0090 */
[----:B------:R-:W-:Y:S01]  /*4e010*/  LDGSTS.E [R5+-0x1ab00], desc[UR8][R226.64], P0 ;  /* 0xe5500000e2057fae */ /* 0x000fe20008121848 */
[----:B------:R-:W-:Y:S01]  /*4e020*/  IMAD.MOV.U32 R163, RZ, RZ, R162 ;  /* 0x000000ffffa37224 */ /* 0x000fe200078e00a2 */
[----:B------:R-:W-:Y:S02]  /*4e030*/  MOV R162, R143 ;  /* 0x0000008f00a27202 */ /* 0x000fe40000000f00 */
[----:B------:R-:W-:Y:S01]  /*4e040*/  LDGSTS.E [R5+-0x1a700], desc[UR8][R218.64], P0 ;  /* 0xe5900000da057fae */ /* 0x000fe20008121848 */
[----:B------:R-:W-:-:S03]  /*4e050*/  IMAD.MOV.U32 R19, RZ, RZ, R18 ;  /* 0x000000ffff137224 */ /* 0x000fc600078e0012 */
[----:B------:R-:W-:Y:S01]  /*4e060*/  LDGSTS.E [R5+-0x1a300], desc[UR8][R210.64], P0 ;  /* 0xe5d00000d2057fae */ /* 0x000fe20008121848 */
[----:B------:R-:W-:Y:S02]  /*4e070*/  IMAD.MOV.U32 R11, RZ, RZ, R10 ;  /* 0x000000ffff0b7224 */ /* 0x000fe400078e000a */
[----:B------:R-:W-:Y:S01]  /*4e080*/  IMAD.MOV.U32 R18, RZ, RZ, R142 ;  /* 0x000000ffff127224 */ /* 0x000fe200078e008e */
[----:B------:R-:W-:Y:S01]  /*4e090*/  LDGSTS.E [R5+-0x19f00], desc[UR8][R202.64], P0 ;  /* 0xe6100000ca057fae */ /* 0x000fe20008121848 */
[----:B------:R-:W-:-:S03]  /*4e0a0*/  IMAD.MOV.U32 R10, RZ, RZ, R151 ;  /* 0x000000ffff0a7224 */ /* 0x000fc600078e0097 */
[----:B------:R-:W-:Y:S04]  /*4e0b0*/  LDGSTS.E [R5+-0x19b00], desc[UR8][R194.64], P0 ;  /* 0xe6500000c2057fae */ /* 0x000fe80008121848 */
[----:B------:R-:W-:Y:S04]  /*4e0c0*/  LDGSTS.E [R5+-0x19700], desc[UR8][R186.64], P0 ;  /* 0xe6900000ba057fae */ /* 0x000fe80008121848 */
[----:B------:R-:W3:Y:S04]  /*4e0d0*/  LDL.LU.64 R108, [R1+0xf50] ;  /* 0x000f5000016c7983 */ /* 0x000ee80000300a00 */
[----:B------:R-:W-:Y:S04]  /*4e0e0*/  LDGSTS.E [R5+-0x19300], desc[UR8][R178.64], P0 ;  /* 0xe6d00000b2057fae */ /* 0x000fe80008121848 */
[----:B------:R-:W-:Y:S04]  /*4e0f0*/  LDGSTS.E [R5+-0x18f00], desc[UR8][R170.64], P0 ;  /* 0xe7100000aa057fae */ /* 0x000fe80008121848 */
[----:B------:R-:W-:Y:S04]  /*4e100*/  LDGSTS.E [R5+-0x18b00], desc[UR8][R162.64], P0 ;  /* 0xe7500000a2057fae */ /* 0x000fe80008121848 */
[----:B------:R-:W-:Y:S04]  /*4e110*/  LDGSTS.E [R5+-0x18700], desc[UR8][R18.64], P0 ;  /* 0xe790000012057fae */ /* 0x000fe80008121848 */
[----:B------:R1:W-:Y:S01]  /*4e120*/  LDGSTS.E [R5+-0x18300], desc[UR8][R10.64], P0 ;  /* 0xe7d000000a057fae */ /* 0x0003e20008121848 */
[----:B----4-:R-:W-:-:S05]  /*4e130*/  IADD3 R140, P1, R22, R4, RZ ;  /* 0x00000004168c7210 */ /* 0x010fca0007f3e0ff */
[----:B-1----:R-:W-:Y:S02]  /*4e140*/  IMAD.X R5, R23, 0x1, R3, P1 ;  /* 0x0000000117057824 */ /* 0x002fe400008e0603 */
[----:B------:R-:W4:Y:S01]  /*4e150*/  LDL.LU.64 R22, [R1+0xf30] ;  /* 0x000f300001167983 */ /* 0x000f220000300a00 */
[----:B--2---:R-:W-:-:S03]  /*4e160*/  IADD3 R138, P1, R120, R4, RZ ;  /* 0x00000004788a7210 */ /* 0x004fc60007f3e0ff */
[----:B------:R-:W2:Y:S01]  /*4e170*/  LDL.LU.64 R122, [R1+0xf10] ;  /* 0x000f1000017a7983 */ /* 0x000ea20000300a00 */
[----:B------:R-:W-:-:S03]  /*4e180*/  IADD3.X R139, R121, R3, RZ, P1, !PT ;  /* 0x00000003798b7210 */ /* 0x000fc60000ffe4ff */
[----:B------:R-:W2:Y:S01]  /*4e190*/  LDL.LU.64 R120, [R1+0xef0] ;  /* 0x000ef00001787983 */ /* 0x000ea20000300a00 */
[----:B---3--:R-:W-:-:S05]  /*4e1a0*/  IADD3 R136, P1, R118, R4, RZ ;  /* 0x0000000476887210 */ /* 0x008fca0007f3e0ff */
[----:B------:R-:W-:Y:S02]  /*4e1b0*/  IMAD.X R137, R119, 0x1, R3, P1 ;  /* 0x0000000177897824 */ /* 0x000fe400008e0603 */
[----:B------:R-:W3:Y:S01]  /*4e1c0*/  LDL.LU.64 R118, [R1+0xed0] ;  /* 0x000ed00001767983 */ /* 0x000ee20000300a00 */
[----:B------:R-:W-:-:S05]  /*4e1d0*/  IADD3 R134, P1, R116, R4, RZ ;  /* 0x0000000474867210 */ /* 0x000fca0007f3e0ff */
[----:B------:R-:W-:Y:S02]  /*4e1e0*/  IMAD.X R135, R117, 0x1, R3, P1 ;  /* 0x0000000175877824 */ /* 0x000fe400008e0603 */
[----:B------:R-:W3:Y:S01]  /*4e1f0*/  LDL.LU.64 R116, [R1+0xeb0] ;  /* 0x000eb00001747983 */ /* 0x000ee20000300a00 */
[----:B------:R-:W-:-:S05]  /*4e200*/  IADD3 R132, P1, R114, R4, RZ ;  /* 0x0000000472847210 */ /* 0x000fca0007f3e0ff */
[----:B------:R-:W-:Y:S02]  /*4e210*/  IMAD.X R133, R115, 0x1, R3, P1 ;  /* 0x0000000173857824 */ /* 0x000fe400008e0603 */
[----:B------:R-:W3:Y:S01]  /*4e220*/  LDL.LU.64 R114, [R1+0xe90] ;  /* 0x000e900001727983 */ /* 0x000ee20000300a00 */
[----:B------:R-:W-:-:S04]  /*4e230*/  IADD3 R130, P1, R112, R4, RZ ;  /* 0x0000000470827210 */ /* 0x000fc80007f3e0ff */
[----:B------:R-:W-:Y:S02]  /*4e240*/  IADD3.X R131, R113, R3, RZ, P1, !PT ;  /* 0x0000000371837210 */ /* 0x000fe40000ffe4ff */
[----:B------:R-:W3:Y:S01]  /*4e250*/  LDL.LU.64 R112, [R1+0xe70] ;  /* 0x000e700001707983 */ /* 0x000ee20000300a00 */
[----:B------:R-:W-:-:S05]  /*4e260*/  IADD3 R128, P1, R110, R4, RZ ;  /* 0x000000046e807210 */ /* 0x000fca0007f3e0ff */
[----:B------:R-:W-:Y:S02]  /*4e270*/  IMAD.X R129, R111, 0x1, R3, P1 ;  /* 0x000000016f817824 */ /* 0x000fe400008e0603 */
[----:B------:R-:W3:Y:S01]  /*4e280*/  LDL.LU.64 R110, [R1+0xe50] ;  /* 0x000e5000016e7983 */ /* 0x000ee20000300a00 */
[----:B------:R-:W-:-:S05]  /*4e290*/  IADD3 R126, P1, R108, R4, RZ ;  /* 0x000000046c7e7210 */ /* 0x000fca0007f3e0ff */
[----:B------:R-:W-:Y:S01]  /*4e2a0*/  IMAD.X R127, R109, 0x1, R3, P1 ;  /* 0x000000016d7f7824 */ /* 0x000fe200008e0603 */
[----:B----4-:R-:W-:-:S05]  /*4e2b0*/  IADD3 R124, P1, R22, R4, RZ ;  /* 0x00000004167c7210 */ /* 0x010fca0007f3e0ff */
[----:B------:R-:W-:Y:S02]  /*4e2c0*/  IMAD.X R125, R23, 0x1, R3, P1 ;  /* 0x00000001177d7824 */ /* 0x000fe400008e0603 */
[----:B------:R-:W4:Y:S04]  /*4e2d0*/  LDL.LU.64 R22, [R1+0xe30] ;  /* 0x000e300001167983 */ /* 0x000f280000300a00 */
[----:B------:R-:W4:Y:S01]  /*4e2e0*/  LDL.LU.64 R142, [R1+0xe10] ;  /* 0x000e1000018e7983 */ /* 0x000f220000300a00 */
[----:B--2---:R-:W-:-:S04]  /*4e2f0*/  IADD3 R108, P1, R122, R4, RZ ;  /* 0x000000047a6c7210 */ /* 0x004fc80007f3e0ff */
[----:B------:R-:W-:Y:S02]  /*4e300*/  IADD3.X R109, R123, R3, RZ, P1, !PT ;  /* 0x000000037b6d7210 */ /* 0x000fe40000ffe4ff */
[----:B------:R-:W-:-:S05]  /*4e310*/  IADD3 R122, P1, R120, R4, RZ ;  /* 0x00000004787a7210 */ /* 0x000fca0007f3e0ff */
[----:B------:R-:W-:Y:S01]  /*4e320*/  IMAD.X R123, R121, 0x1, R3, P1 ;  /* 0x00000001797b7824 */ /* 0x000fe200008e0603 */
[----:B---3--:R-:W-:-:S05]  /*4e330*/  IADD3 R120, P1, R118, R4, RZ ;  /* 0x0000000476787210 */ /* 0x008fca0007f3e0ff */
        /* <DEDUP_REMOVED lines=22> */
[----:B------:R2:W-:Y:S01]  /*4e4a0*/  STL.64 [R1+0xeb0], R118 ;  /* 0x000eb07601007387 */ /* 0x0005e20000100a00 */
[----:B----4-:R-:W-:-:S05]  /*4e4b0*/  IADD3 R110, P1, R22, R4, RZ ;  /* 0x00000004166e7210 */ /* 0x010fca0007f3e0ff */
        /* <DEDUP_REMOVED lines=31> */
[----:B------:R-:W3:Y:S01]  /*4e6b0*/  LDL R9, [R1+0x1c08] ;  /* 0x001c080001097983 */ /* 0x000ee20000100800 */
[----:B------:R-:W-:-:S03]  /*4e6c0*/  MOV R5, UR12 ;  /* 0x0000000c00057c02 */ /* 0x000fc60008000f00 */
[----:B------:R4:W-:Y:S04]  /*4e6d0*/  STL.64 [R1+0xe90], R116 ;  /* 0x000e907401007387 */ /* 0x0009e80000100a00 */
[----:B------:R4:W-:Y:S04]  /*4e6e0*/  STL.64 [R1+0xe70], R114 ;  /* 0x000e707201007387 */ /* 0x0009e80000100a00 */
[----:B------:R4:W-:Y:S04]  /*4e6f0*/  STL.64 [R1+0xe50], R112 ;  /* 0x000e507001007387 */ /* 0x0009e80000100a00 */
[----:B------:R4:W-:Y:S04]  /*4e700*/  STL.64 [R1+0xe30], R110 ;  /* 0x000e306e01007387 */ /* 0x0009e80000100a00 */
[----:B------:R4:W-:Y:S01]  /*4e710*/  STL.64 [R1+0xe10], R22 ;  /* 0x000e101601007387 */ /* 0x0009e20000100a00 */
[----:B---3--:R-:W-:-:S05]  /*4e720*/  IADD3 R5, R9, 0x100000, R5 ;  /* 0x0010000009057810 */ /* 0x008fca0007ffe005 */
        /* <DEDUP_REMOVED lines=12> */
[----:B-1----:R-:W3:Y:S04]  /*4e7f0*/  LDL.LU.64 R108, [R1+0x1028] ;  /* 0x00102800016c7983 */ /* 0x002ee80000300a00 */
[----:B------:R-:W3:Y:S04]  /*4e800*/  LDL.LU.64 R124, [R1+0x1008] ;  /* 0x00100800017c7983 */ /* 0x000ee80000300a00 */
[----:B------:R-:W-:Y:S04]  /*4e810*/  LDGSTS.E [R5+-0x1ce00], desc[UR8][R118.64], P0 ;  /* 0xe320000076057fae */ /* 0x000fe80008121848 */
[----:B------:R-:W-:Y:S04]  /*4e820*/  LDGSTS.E [R5+-0x1ca00], desc[UR8][R116.64], P0 ;  /* 0xe360000074057fae */ /* 0x000fe80008121848 */
[----:B------:R-:W-:Y:S04]  /*4e830*/  LDGSTS.E [R5+-0x1c600], desc[UR8][R114.64], P0 ;  /* 0xe3a0000072057fae */ /* 0x000fe80008121848 */
[----:B--2---:R-:W2:Y:S04]  /*4e840*/  LDL.LU.64 R118, [R1+0xfe8] ;  /* 0x000fe80001767983 */ /* 0x004ea80000300a00 */
[----:B----4-:R-:W4:Y:S04]  /*4e850*/  LDL.LU.64 R116, [R1+0xfc8] ;  /* 0x000fc80001747983 */ /* 0x010f280000300a00 */
[----:B------:R-:W4:Y:S01]  /*4e860*/  LDL.LU.64 R114, [R1+0xfa8] ;  /* 0x000fa80001727983 */ /* 0x000f220000300a00 */
[----:B------:R-:W-:-:S03]  /*4e870*/  MOV R249, R248 ;  /* 0x000000f800f97202 */ /* 0x000fc60000000f00 */
[----:B------:R-:W-:Y:S01]  /*4e880*/  LDGSTS.E [R5+-0x1c200], desc[UR8][R112.64], P0 ;  /* 0xe3e0000070057fae */ /* 0x000fe20008121848 */
[----:B------:R-:W-:Y:S01]  /*4e890*/  IMAD.MOV.U32 R248, RZ, RZ, R156 ;  /* 0x000000fffff87224 */ /* 0x000fe200078e009c */
[----:B------:R-:W-:Y:S01]  /*4e8a0*/  MOV R233, R232 ;  /* 0x000000e800e97202 */ /* 0x000fe20000000f00 */
[----:B------:R-:W-:Y:S01]  /*4e8b0*/  IMAD.MOV.U32 R241, RZ, RZ, R240 ;  /* 0x000000fffff17224 */ /* 0x000fe200078e00f0 */
[----:B------:R-:W-:Y:S01]  /*4e8c0*/  MOV R217, R216 ;  /* 0x000000d800d97202 */ /* 0x000fe20000000f00 */
[----:B------:R-:W-:Y:S01]  /*4e8d0*/  IMAD.MOV.U32 R240, RZ, RZ, R155 ;  /* 0x000000fffff07224 */ /* 0x000fe200078e009b */
[----:B------:R-:W-:Y:S01]  /*4e8e0*/  LDGSTS.E [R5+-0x1be00], desc[UR8][R110.64], P0 ;  /* 0xe42000006e057fae */ /* 0x000fe20008121848 */
[----:B------:R-:W-:-:S03]  /*4e8f0*/  IMAD.MOV.U32 R232, RZ, RZ, R154 ;  /* 0x000000ffffe87224 */ /* 0x000fc600078e009a */
[----:B------:R-:W4:Y:S01]  /*4e900*/  LDL.LU.64 R112, [R1+0xf88] ;  /* 0x000f880001707983 */ /* 0x000f220000300a00 */
[----:B------:R-:W-:Y:S02]  /*4e910*/  IMAD.MOV.U32 R225, RZ, RZ, R224 ;  /* 0x000000ffffe17224 */ /* 0x000fe400078e00e0 */
[----:B------:R-:W-:Y:S01]  /*4e920*/  IMAD.MOV.U32 R224, RZ, RZ, R152 ;  /* 0x000000ffffe07224 */ /* 0x000fe200078e0098 */
[----:B------:R-:W-:Y:S01]  /*4e930*/  LDGSTS.E [R5+-0x1ba00], desc[UR8][R22.64], P0 ;  /* 0xe460000016057fae */ /* 0x000fe20008121848 */
[----:B------:R-:W-:Y:S01]  /*4e940*/  IMAD.MOV.U32 R216, RZ, RZ, R151 ;  /* 0x000000ffffd87224 */ /* 0x000fe200078e0097 */
[----:B------:R-:W-:Y:S01]  /*4e950*/  MOV R201, R200 ;  /* 0x000000c800c97202 */ /* 0x000fe20000000f00 */
[----:B------:R-:W-:Y:S01]  /*4e960*/  IMAD.MOV.U32 R209, RZ, RZ, R208 ;  /* 0x000000ffffd17224 */ /* 0x000fe200078e00d0 */
[----:B------:R-:W4:Y:S01]  /*4e970*/  LDL.LU.64 R110, [R1+0xf68] ;  /* 0x000f6800016e7983 */ /* 0x000f220000300a00 */
[----:B------:R-:W-:Y:S02]  /*4e980*/  IMAD.MOV.U32 R208, RZ, RZ, R150 ;  /* 0x000000ffffd07224 */ /* 0x000fe400078e0096 */
[----:B------:R-:W-:Y:S01]  /*4e990*/  IMAD.MOV.U32 R200, RZ, RZ, R149 ;  /* 0x000000ffffc87224 */ /* 0x000fe200078e0095 */
[----:B------:R-:W-:Y:S01]  /*4e9a0*/  LDGSTS.E [R5+-0x1b600], desc[UR8][R248.64], P0 ;  /* 0xe4a00000f8057fae */ /* 0x000fe20008121848 */
[----:B------:R-:W-:-:S02]  /*4e9b0*/  IMAD.MOV.U32 R193, RZ, RZ, R192 ;  /* 0x000000ffffc17224 */ /* 0x000fc400078e00c0 */
[----:B------:R-:W-:Y:S01]  /*4e9c0*/  IMAD.MOV.U32 R192, RZ, RZ, R148 ;  /* 0x000000ffffc07224 */ /* 0x000fe200078e0094 */
[----:B------:R-:W-:Y:S01]  /*4e9d0*/  LDGSTS.E [R5+-0x1b200], desc[UR8][R240.64], P0 ;  /* 0xe4e00000f0057fae */ /* 0x000fe20008121848 */
[----:B------:R-:W-:Y:S02]  /*4e9e0*/  IMAD.MOV.U32 R185, RZ, RZ, R184 ;  /* 0x000000ffffb97224 */ /* 0x000fe400078e00b8 */
[----:B------:R-:W-:Y:S01]  /*4e9f0*/  IMAD.MOV.U32 R184, RZ, RZ, R147 ;  /* 0x000000ffffb87224 */ /* 0x000fe200078e0093 */
[----:B------:R-:W-:Y:S01]  /*4ea00*/  LDGSTS.E [R5+-0x1ae00], desc[UR8][R232.64], P0 ;  /* 0xe5200000e8057fae */ /* 0x000fe20008121848 */
[----:B------:R-:W-:Y:S01]  /*4ea10*/  IMAD.MOV.U32 R177, RZ, RZ, R176 ;  /* 0x000000ffffb17224 */ /* 0x000fe200078e00b0 */
[----:B------:R-:W-:Y:S01]  /*4ea20*/  MOV R176, R146 ;  /* 0x0000009200b07202 */ /* 0x000fe20000000f00 */
[----:B------:R-:W-:Y:S01]  /*4ea30*/  IMAD.MOV.U32 R169, RZ, RZ, R168 ;  /* 0x000000ffffa97224 */ /* 0x000fe200078e00a8 */
[----:B------:R-:W-:Y:S01]  /*4ea40*/  LDGSTS.E [R5+-0x1aa00], desc[UR8][R224.64], P0 ;  /* 0xe5600000e0057fae */ /* 0x000fe20008121848 */
[----:B------:R-:W-:-:S02]  /*4ea50*/  IMAD.MOV.U32 R168, RZ, RZ, R145 ;  /* 0x000000ffffa87224 */ /* 0x000fc400078e0091 */
[----:B------:R-:W-:Y:S01]  /*4ea60*/  IMAD.MOV.U32 R161, RZ, RZ, R160 ;  /* 0x000000ffffa17224 */ /* 0x000fe200078e00a0 */
[----:B------:R-:W-:Y:S01]  /*4ea70*/  LDGSTS.E [R5+-0x1a600], desc[UR8][R216.64], P0 ;  /* 0xe5a00000d8057fae */ /* 0x000fe20008121848 */
[----:B------:R-:W-:Y:S01]  /*4ea80*/  MOV R160, R144 ;  /* 0x0000009000a07202 */ /* 0x000fe20000000f00 */
[----:B------:R-:W-:Y:S02]  /*4ea90*/  IMAD.MOV.U32 R17, RZ, RZ, R16 ;  /* 0x000000ffff117224 */ /* 0x000fe400078e0010 */
[----:B------:R-:W4:Y:S01]  /*4eaa0*/  LDL.LU.64 R22, [R1+0xf48] ;  /* 0x000f480001167983 */ /* 0x000f220000300a00 */
[----:B------:R-:W-:-:S03]  /*4eab0*/  IMAD.MOV.U32 R16, RZ, RZ, R143 ;  /* 0x000000ffff107224 */ /* 0x000fc600078e008f */
[----:B------:R-:W-:Y:S01]  /*4eac0*/  LDGSTS.E [R5+-0x1a200], desc[UR8][R208.64], P0 ;  /* 0xe5e00000d0057fae */ /* 0x000fe20008121848 */
[----:B------:R-:W-:Y:S01]  /*4ead0*/  IMAD.MOV.U32 R9, RZ, RZ, R8 ;  /* 0x000000ffff097224 */ /* 0x000fe200078e0008 */
[----:B------:R-:W-:Y:S02]  /*4eae0*/  MOV R8, R142 ;  /* 0x0000008e00087202 */ /* 0x000fe40000000f00 */
        /* <DEDUP_REMOVED lines=8> */
[----:B---3--:R-:W-:-:S05]  /*4eb70*/  IADD3 R120, P1, R108, R4, RZ ;  /* 0x000000046c787210 */ /* 0x008fca0007f3e0ff */
[----:B-1----:R-:W-:Y:S02]  /*4eb80*/  IMAD.X R5, R109, 0x1, R3, P1 ;  /* 0x000000016d057824 */ /* 0x002fe400008e0603 */
[----:B------:R-:W3:Y:S01]  /*4eb90*/  LDL.LU.64 R108, [R1+0xf28] ;  /* 0x000f2800016c7983 */ /* 0x000ee20000300a00 */
[----:B------:R-:W-:-:S03]  /*4eba0*/  IADD3 R122, P1, R124, R4, RZ ;  /* 0x000000047c7a7210 */ /* 0x000fc60007f3e0ff */
[----:B------:R-:W3:Y:S02]  /*4ebb0*/  LDL.LU.64 R140, [R1+0xf08] ;  /* 0x000f0800018c7983 */ /* 0x000ee40000300a00 */
[----:B------:R-:W-:Y:S02]  /*4ebc0*/  IMAD.X R123, R125, 0x1, R3, P1 ;  /* 0x000000017d7b7824 */ /* 0x000fe400008e0603 */
[----:B------:R-:W3:Y:S01]  /*4ebd0*/  LDL.LU.64 R142, [R1+0xee8] ;  /* 0x000ee800018e7983 */ /* 0x000ee20000300a00 */
[----:B--2---:R-:W-:-:S05]  /*4ebe0*/  IADD3 R124, P1, R118, R4, RZ ;  /* 0x00000004767c7210 */ /* 0x004fca0007f3e0ff */
[--C-:B------:R-:W-:Y:S01]  /*4ebf0*/  IMAD.X R125, R119, 0x1, R3.reuse, P1 ;  /* 0x00000001777d7824 */ /* 0x100fe200008e0603 */
[-C--:B----4-:R-:W-:Y:S01]  /*4ec00*/  IADD3 R126, P1, R116, R4.reuse, RZ ;  /* 0x00000004747e7210 */ /* 0x090fe20007f3e0ff */
[----:B------:R-:W2:Y:S03]  /*4ec10*/  LDL.LU.64 R118, [R1+0xec8] ;  /* 0x000ec80001767983 */ /* 0x000ea60000300a00 */
[----:B------:R-:W-:Y:S02]  /*4ec20*/  IADD3.X R127, R117, R3, RZ, P1, !PT ;  /* 0x00000003757f7210 */ /* 0x000fe40000ffe4ff */
[----:B------:R-:W-:Y:S01]  /*4ec30*/  IADD3 R128, P1, R114, R4, RZ ;  /* 0x0000000472807210 */ /* 0x000fe20007f3e0ff */
[----:B------:R-:W4:Y:S04]  /*4ec40*/  LDL.LU.64 R116, [R1+0xea8] ;  /* 0x000ea80001747983 */ /* 0x000f280000300a00 */
[----:B------:R-:W-:-:S02]  /*4ec50*/  IMAD.X R129, R115, 0x1, R3, P1 ;  /* 0x0000000173817824 */ /* 0x000fc400008e0603 */
[----:B------:R-:W4:Y:S01]  /*4ec60*/  LDL.LU.64 R114, [R1+0xe88] ;  /* 0x000e880001727983 */ /* 0x000f220000300a00 */
[----:B------:R-:W-:-:S05]  /*4ec70*/  IADD3 R130, P1, R112, R4, RZ ;  /* 0x0000000470827210 */ /* 0x000fca0007f3e0ff */
[----:B------:R-:W-:Y:S02]  /*4ec80*/  IMAD.X R131, R113, 0x1, R3, P1 ;  /* 0x0000000171837824 */ /* 0x000fe400008e0603 */
[----:B------:R-:W4:Y:S01]  /*4ec90*/  LDL.LU.64 R112, [R1+0xe68] ;  /* 0x000e680001707983 */ /* 0x000f220000300a00 */
[----:B------:R-:W-:-:S05]  /*4eca0*/  IADD3 R132, P1, R110, R4, RZ ;  /* 0x000000046e847210 */ /* 0x000fca0007f3e0ff */
[----:B------:R-:W-:Y:S01]  /*4ecb0*/  IMAD.X R133, R111, 0x1, R3, P1 ;  /* 0x000000016f857824 */ /* 0x000fe200008e0603 */
[----:B------:R-:W-:-:S04]  /*4ecc0*/  IADD3 R134, P1, R22, R4, RZ ;  /* 0x0000000416867210 */ /* 0x000fc80007f3e0ff */
[----:B------:R-:W-:Y:S02]  /*4ecd0*/  IADD3.X R135, R23, R3, RZ, P1, !PT ;  /* 0x0000000317877210 */ /* 0x000fe40000ffe4ff */
[----:B------:R-:W4:Y:S04]  /*4ece0*/  LDL.LU.64 R22, [R1+0xe48] ;  /* 0x000e480001167983 */ /* 0x000f280000300a00 */
[----:B------:R-:W4:Y:S01]  /*4ecf0*/  LDL.LU.64 R110, [R1+0xe28] ;  /* 0x000e2800016e7983 */ /* 0x000f220000300a00 */
[----:B---3--:R-:W-:-:S05]  /*4ed00*/  IADD3 R136, P1, R108, R4, RZ ;  /* 0x000000046c887210 */ /* 0x008fca0007f3e0ff */
[----:B------:R-:W-:Y:S02]  /*4ed10*/  IMAD.X R137, R109, 0x1, R3, P1 ;  /* 0x000000016d897824 */ /* 0x000fe400008e0603 */
[----:B------:R-:W3:Y:S01]  /*4ed20*/  LDL.LU.64 R108, [R1+0xe08] ;  /* 0x000e0800016c7983 */ /* 0x000ee20000300a00 */
[----:B------:R-:W-:-:S05]  /*4ed30*/  IADD3 R138, P1, R140, R4, RZ ;  /* 0x000000048c8a7210 */ /* 0x000fca0007f3e0ff */
[----:B------:R-:W-:Y:S01]  /*4ed40*/  IMAD.X R139, R141, 0x1, R3, P1 ;  /* 0x000000018d8b7824 */ /* 0x000fe200008e0603 */
[----:B------:R-:W-:-:S05]  /*4ed50*/  IADD3 R140, P1, R142, R4, RZ ;  /* 0x000000048e8c7210 */ /* 0x000fca0007f3e0ff */
[----:B------:R-:W-:Y:S01]  /*4ed60*/  IMAD.X R141, R143, 0x1, R3, P1 ;  /* 0x000000018f8d7824 */ /* 0x000fe200008e0603 */
[----:B--2---:R-:W-:-:S04]  /*4ed70*/  IADD3 R142, P1, R118, R4, RZ ;  /* 0x00000004768e7210 */ /* 0x004fc80007f3e0ff */
        /* <DEDUP_REMOVED lines=10> */
[----:B------:R-:W-:Y:S02]  /*4ee20*/  IMAD.X R23, R111, 0x1, R3, P1 ;  /* 0x000000016f177824 */ /* 0x000fe400008e0603 */
[----:B------:R-:W-:-:S05]  /*4ee30*/  IMAD.MOV.U32 R121, RZ, RZ, R5 ;  /* 0x000000ffff797224 */ /* 0x000fca00078e0005 */
        /* <DEDUP_REMOVED lines=12> */
[----:B------:R4:W-:Y:S01]  /*4ef00*/  STL.64 [R1+0xea8], R144 ;  /* 0x000ea89001007387 */ /* 0x0009e20000100a00 */
        /* <DEDUP_REMOVED lines=30> */
[----:B------:R-:W3:Y:S01]  /*4f0f0*/  LDL R7, [R1+0x1c04] ;  /* 0x001c040001077983 */ /* 0x000ee20000100800 */
[----:B------:R-:W-:Y:S01]  /*4f100*/  IMAD.MOV.U32 R247, RZ, RZ, R246 ;  /* 0x000000fffff77224 */ /* 0x000fe200078e00f6 */
[----:B------:R-:W-:Y:S01]  /*4f110*/  MOV R239, R238 ;  /* 0x000000ee00ef7202 */ /* 0x000fe20000000f00 */
[----:B------:R-:W-:Y:S01]  /*4f120*/  IMAD.MOV.U32 R246, RZ, RZ, R108 ;  /* 0x000000fffff67224 */ /* 0x000fe200078e006c */
[----:B------:R4:W-:Y:S01]  /*4f130*/  STL.64 [R1+0xe88], R146 ;  /* 0x000e889201007387 */ /* 0x0009e20000100a00 */
[----:B------:R-:W-:-:S03]  /*4f140*/  IMAD.MOV.U32 R238, RZ, RZ, R109 ;  /* 0x000000ffffee7224 */ /* 0x000fc600078e006d */
[----:B------:R4:W-:Y:S01]  /*4f150*/  STL.64 [R1+0xe68], R148 ;  /* 0x000e689401007387 */ /* 0x0009e20000100a00 */
[----:B------:R-:W-:-:S03]  /*4f160*/  IMAD.MOV.U32 R231, RZ, RZ, R230 ;  /* 0x000000ffffe77224 */ /* 0x000fc600078e00e6 */
[----:B------:R1:W5:Y:S01]  /*4f170*/  LDL.LU R108, [R1+0x1cd4] ;  /* 0x001cd400016c7983 */ /* 0x0003620000300800 */
[----:B------:R-:W-:-:S03]  /*4f180*/  IMAD.MOV.U32 R230, RZ, RZ, R110 ;  /* 0x000000ffffe67224 */ /* 0x000fc600078e006e */
[----:B------:R4:W-:Y:S01]  /*4f190*/  STL.64 [R1+0xe48], R150 ;  /* 0x000e489601007387 */ /* 0x0009e20000100a00 */
[----:B------:R-:W-:-:S03]  /*4f1a0*/  MOV R223, R222 ;  /* 0x000000de00df7202 */ /* 0x000fc60000000f00 */
[----:B------:R1:W5:Y:S01]  /*4f1b0*/  LDL.LU R109, [R1+0x1cd0] ;  /* 0x001cd000016d7983 */ /* 0x0003620000300800 */
[----:B------:R-:W-:-:S03]  /*4f1c0*/  IMAD.MOV.U32 R222, RZ, RZ, R111 ;  /* 0x000000ffffde7224 */ /* 0x000fc600078e006f */
[----:B------:R4:W-:Y:S01]  /*4f1d0*/  STL.64 [R1+0xe28], R22 ;  /* 0x000e281601007387 */ /* 0x0009e20000100a00 */
[----:B------:R-:W-:Y:S01]  /*4f1e0*/  IMAD.MOV.U32 R215, RZ, RZ, R214 ;  /* 0x000000ffffd77224 */ /* 0x000fe200078e00d6 */
[----:B------:R-:W-:Y:S02]  /*4f1f0*/  MOV R207, R206 ;  /* 0x000000ce00cf7202 */ /* 0x000fe40000000f00 */
[----:B------:R1:W5:Y:S01]  /*4f200*/  LDL.LU R110, [R1+0x1ccc] ;  /* 0x001ccc00016e7983 */ /* 0x0003620000300800 */
[----:B------:R-:W-:Y:S02]  /*4f210*/  IMAD.MOV.U32 R214, RZ, RZ, R112 ;  /* 0x000000ffffd67224 */ /* 0x000fe400078e0070 */
[----:B------:R-:W-:Y:S01]  /*4f220*/  IMAD.U32 R5, RZ, RZ, UR12 ;  /* 0x0000000cff057e24 */ /* 0x000fe2000f8e00ff */
[----:B------:R4:W-:Y:S01]  /*4f230*/  STL.64 [R1+0xe08], R154 ;  /* 0x000e089a01007387 */ /* 0x0009e20000100a00 */
[----:B------:R-:W-:Y:S01]  /*4f240*/  IMAD.MOV.U32 R206, RZ, RZ, R113 ;  /* 0x000000ffffce7224 */ /* 0x000fe200078e0071 */
[----:B------:R-:W-:Y:S01]  /*4f250*/  MOV R191, R190 ;  /* 0x000000be00bf7202 */ /* 0x000fe20000000f00 */
[----:B------:R-:W-:Y:S01]  /*4f260*/  IMAD.MOV.U32 R199, RZ, RZ, R198 ;  /* 0x000000ffffc77224 */ /* 0x000fe200078e00c6 */
[----:B------:R1:W5:Y:S01]  /*4f270*/  LDL.LU R111, [R1+0x1cc8] ;  /* 0x001cc800016f7983 */ /* 0x0003620000300800 */
[----:B------:R-:W-:-:S03]  /*4f280*/  IMAD.MOV.U32 R198, RZ, RZ, R114 ;  /* 0x000000ffffc67224 */ /* 0x000fc600078e0072 */
[----:B------:R1:W5:Y:S01]  /*4f290*/  LDL.LU R112, [R1+0x1cc4] ;  /* 0x001cc40001707983 */ /* 0x0003620000300800 */
[----:B------:R-:W-:Y:S02]  /*4f2a0*/  IMAD.MOV.U32 R190, RZ, RZ, R115 ;  /* 0x000000ffffbe7224 */ /* 0x000fe400078e0073 */
[----:B------:R-:W-:Y:S01]  /*4f2b0*/  IMAD.MOV.U32 R183, RZ, RZ, R182 ;  /* 0x000000ffffb77224 */ /* 0x000fe200078e00b6 */
[----:B------:R1:W5:Y:S01]  /*4f2c0*/  LDL.LU R113, [R1+0x1cc0] ;  /* 0x001cc00001717983 */ /* 0x0003620000300800 */
[----:B------:R-:W-:Y:S01]  /*4f2d0*/  MOV R182, R116 ;  /* 0x0000007400b67202 */ /* 0x000fe20000000f00 */
[----:B------:R-:W-:Y:S02]  /*4f2e0*/  IMAD.MOV.U32 R175, RZ, RZ, R174 ;  /* 0x000000ffffaf7224 */ /* 0x000fe400078e00ae */
[----:B------:R1:W5:Y:S01]  /*4f2f0*/  LDL.LU R114, [R1+0x1cbc] ;  /* 0x001cbc0001727983 */ /* 0x0003620000300800 */
[----:B------:R-:W-:Y:S02]  /*4f300*/  IMAD.MOV.U32 R174, RZ, RZ, R117 ;  /* 0x000000ffffae7224 */ /* 0x000fe400078e0075 */
[----:B------:R-:W-:Y:S01]  /*4f310*/  IMAD.MOV.U32 R167, RZ, RZ, R166 ;  /* 0x000000ffffa77224 */ /* 0x000fe200078e00a6 */
[----:B------:R1:W5:Y:S01]  /*4f320*/  LDL.LU R115, [R1+0x1cb8] ;  /* 0x001cb80001737983 */ /* 0x0003620000300800 */
[----:B------:R-:W-:Y:S01]  /*4f330*/  MOV R166, R118 ;  /* 0x0000007600a67202 */ /* 0x000fe20000000f00 */
[----:B------:R-:W-:-:S02]  /*4f340*/  IMAD.MOV.U32 R159, RZ, RZ, R158 ;  /* 0x000000ffff9f7224 */ /* 0x000fc400078e009e */
[----:B------:R1:W5:Y:S01]  /*4f350*/  LDL.LU R116, [R1+0x1cb4] ;  /* 0x001cb40001747983 */ /* 0x0003620000300800 */
[----:B------:R-:W-:Y:S02]  /*4f360*/  IMAD.MOV.U32 R158, RZ, RZ, R119 ;  /* 0x000000ffff9e7224 */ /* 0x000fe400078e0077 */
[----:B------:R-:W-:Y:S01]  /*4f370*/  IMAD.MOV.U32 R15, RZ, RZ, R14 ;  /* 0x000000ffff0f7224 */ /* 0x000fe200078e000e */
[----:B------:R1:W5:Y:S01]  /*4f380*/  LDL.LU R117, [R1+0x1cb0] ;  /* 0x001cb00001757983 */ /* 0x0003620000300800 */
[----:B------:R-:W-:-:S03]  /*4f390*/  MOV R14, R156 ;  /* 0x0000009c000e7202 */ /* 0x000fc60000000f00 */
[----:B------:R1:W5:Y:S04]  /*4f3a0*/  LDL.LU R118, [R1+0x1cac] ;  /* 0x001cac0001767983 */ /* 0x0003680000300800 */
[----:B------:R1:W5:Y:S04]  /*4f3b0*/  LDL.LU R119, [R1+0x1ca8] ;  /* 0x001ca80001777983 */ /* 0x0003680000300800 */
[----:B------:R1:W5:Y:S01]  /*4f3c0*/  LDL.LU R156, [R1+0x1ca4] ;  /* 0x001ca400019c7983 */ /* 0x0003620000300800 */
[----:B---3--:R-:W-:Y:S01]  /*4f3d0*/  IADD3 R5, R7, 0x100000, R5 ;  /* 0x0010000007057810 */ /* 0x008fe20007ffe005 */
[----:B------:R-:W-:-:S02]  /*4f3e0*/  IMAD.MOV.U32 R7, RZ, RZ, R6 ;  /* 0x000000ffff077224 */ /* 0x000fc400078e0006 */
[----:B------:R-:W-:Y:S02]  /*4f3f0*/  IMAD.MOV.U32 R6, RZ, RZ, R152 ;  /* 0x000000ffff067224 */ /* 0x000fe400078e0098 */
[----:B------:R3:W5:Y:S04]  /*4f400*/  LDL.LU R152, [R1+0x1ca0] ;  /* 0x001ca00001987983 */ /* 0x0007680000300800 */
[----:B------:R3:W-:Y:S04]  /*4f410*/  LDGSTS.E [R5+-0x1fd00], desc[UR8][R120.64], P0 ;  /* 0xe030000078057fae */ /* 0x0007e80008121848 */
[----:B------:R3:W-:Y:S04]  /*4f420*/  LDGSTS.E [R5+-0x1f900], desc[UR8][R122.64], P0 ;  /* 0xe07000007a057fae */ /* 0x0007e80008121848 */
[----:B------:R3:W-:Y:S04]  /*4f430*/  LDGSTS.E [R5+-0x1f500], desc[UR8][R124.64], P0 ;  /* 0xe0b000007c057fae */ /* 0x0007e80008121848 */
[----:B-1----:R3:W5:Y:S04]  /*4f440*/  LDL.LU.64 R120, [R1+0x1c98] ;  /* 0x001c980001787983 */ /* 0x0027680000300a00 */
[----:B--2---:R3:W5:Y:S04]  /*4f450*/  LDL.LU.64 R122, [R1+0x1c90] ;  /* 0x001c9000017a7983 */ /* 0x0047680000300a00 */
[----:B----4-:R3:W5:Y:S04]  /*4f460*/  LDL.LU.64 R124, [R1+0x1c88] ;  /* 0x001c8800017c7983 */ /* 0x0107680000300a00 */
[----:B------:R3:W-:Y:S04]  /*4f470*/  LDGSTS.E [R5+-0x1f100], desc[UR8][R126.64], P0 ;  /* 0xe0f000007e057fae */ /* 0x0007e80008121848 */
[----:B------:R3:W-:Y:S04]  /*4f480*/  LDGSTS.E [R5+-0x1ed00], desc[UR8][R128.64], P0 ;  /* 0xe130000080057fae */ /* 0x0007e80008121848 */
[----:B------:R3:W-:Y:S04]  /*4f490*/  LDGSTS.E [R5+-0x1e900], desc[UR8][R130.64], P0 ;  /* 0xe170000082057fae */ /* 0x0007e80008121848 */
[----:B------:R3:W5:Y:S04]  /*4f4a0*/  LDL.LU.64 R126, [R1+0x1c80] ;  /* 0x001c8000017e7983 */ /* 0x0007680000300a00 */
[----:B------:R3:W5:Y:S04]  /*4f4b0*/  LDL.LU.64 R128, [R1+0x1c78] ;  /* 0x001c780001807983 */ /* 0x0007680000300a00 */
[----:B------:R3:W5:Y:S04]  /*4f4c0*/  LDL.LU.64 R130, [R1+0x1c70] ;  /* 0x001c700001827983 */ /* 0x0007680000300a00 */
        /* <DEDUP_REMOVED lines=24> */
[----:B------:R3:W-:Y:S01]  /*4f650*/  LDGSTS.E [R5+-0x1b500], desc[UR8][R246.64], P0 ;  /* 0xe4b00000f6057fae */ /* 0x0007e20008121848 */
[----:B------:R-:W-:-:S03]  /*4f660*/  UIADD3 UR4, UR4, 0x1, URZ ;  /* 0x0000000104047890 */ /* 0x000fc6000fffe03f */
[----:B------:R3:W-:Y:S04]  /*4f670*/  LDGSTS.E [R5+-0x1b100], desc[UR8][R238.64], P0 ;  /* 0xe4f00000ee057fae */ /* 0x0007e80008121848 */
[----:B------:R3:W-:Y:S04]  /*4f680*/  LDGSTS.E [R5+-0x1ad00], desc[UR8][R230.64], P0 ;  /* 0xe5300000e6057fae */ /* 0x0007e80008121848 */
[----:B------:R3:W-:Y:S04]  /*4f690*/  LDGSTS.E [R5+-0x1a900], desc[UR8][R222.64], P0 ;  /* 0xe5700000de057fae */ /* 0x0007e80008121848 */
[----:B------:R3:W-:Y:S01]  /*4f6a0*/  LDGSTS.E [R5+-0x1a500], desc[UR8][R214.64], P0 ;  /* 0xe5b00000d6057fae */ /* 0x0007e20008121848 */
[----:B------:R-:W-:-:S03]  /*4f6b0*/  UISETP.NE.U32.AND UP0, UPT, UR4, UR10, UPT ;  /* 0x0000000a0400728c */ /* 0x000fc6000bf05070 */
[----:B------:R3:W-:Y:S04]  /*4f6c0*/  LDGSTS.E [R5+-0x1a100], desc[UR8][R206.64], P0 ;  /* 0xe5f00000ce057fae */ /* 0x0007e80008121848 */
[----:B------:R3:W-:Y:S04]  /*4f6d0*/  LDGSTS.E [R5+-0x19d00], desc[UR8][R198.64], P0 ;  /* 0xe6300000c6057fae */ /* 0x0007e80008121848 */
[----:B------:R3:W-:Y:S04]  /*4f6e0*/  LDGSTS.E [R5+-0x19900], desc[UR8][R190.64], P0 ;  /* 0xe6700000be057fae */ /* 0x0007e80008121848 */
[----:B------:R3:W-:Y:S04]  /*4f6f0*/  LDGSTS.E [R5+-0x19500], desc[UR8][R182.64], P0 ;  /* 0xe6b00000b6057fae */ /* 0x0007e80008121848 */
[----:B------:R3:W-:Y:S04]  /*4f700*/  LDGSTS.E [R5+-0x19100], desc[UR8][R174.64], P0 ;  /* 0xe6f00000ae057fae */ /* 0x0007e80008121848 */
[----:B------:R3:W-:Y:S04]  /*4f710*/  LDGSTS.E [R5+-0x18d00], desc[UR8][R166.64], P0 ;  /* 0xe7300000a6057fae */ /* 0x0007e80008121848 */
[----:B------:R3:W-:Y:S04]  /*4f720*/  LDGSTS.E [R5+-0x18900], desc[UR8][R158.64], P0 ;  /* 0xe77000009e057fae */ /* 0x0007e80008121848 */
[----:B------:R3:W-:Y:S04]  /*4f730*/  LDGSTS.E [R5+-0x18500], desc[UR8][R14.64], P0 ;  /* 0xe7b000000e057fae */ /* 0x0007e80008121848 */
[----:B------:R3:W-:Y:S01]  /*4f740*/  LDGSTS.E [R5+-0x18100], desc[UR8][R6.64], P0 ;  /* 0xe7f0000006057fae */ /* 0x0007e20008121848 */
[----:B------:R-:W-:-:S03]  /*4f750*/  PLOP3.LUT P0, PT, PT, PT, UP0, 0x80, 0x0 ;  /* 0x000000000000781c */ /* 0x000fc60003f0f008 */
[----:B------:R-:W0:Y:S10]  /*4f760*/  LDGDEPBAR ;  /* 0x00000000000079af */ /* 0x000e340000000000 */
[----:B---3--:R-:W-:Y:S05]  /*4f770*/  @P0 BRA `(.L_x_1) ;  /* 0xfffffec000780947 */ /* 0x008fea000383ffff */
.L_x_0:
[----:B------:R-:W2:Y:S01]  /*4f780*/  LDL.LU R160, [R1+0xc00] ;  /* 0x000c000001a07983 */ /* 0x000ea20000300800 */
[----:B------:R-:W-:-:S04]  /*4f790*/  DEPBAR.LE SB0, 0x0 ;  /* 0x000080000000791a */ /* 0x000fc80000000000 */
[----:B------:R-:W2:Y:S01]  /*4f7a0*/  LDL.LU R161, [R1+0xc08] ;  /* 0x000c080001a17983 */ /* 0x000ea20000300800 */
[----:B-----5:R-:W-:Y:S01]  /*4f7b0*/  VIADD R2, R23, 0x80 ;  /* 0x0000008017027836 */ /* 0x020fe20000000000 */
[----:B------:R-:W-:Y:S01]  /*4f7c0*/  ULDC.64 UR6, c[0x0][0x228] ;  /* 0x00008a0000067ab9 */ /* 0x000fe20000000a00 */
[----:B------:R-:W-:Y:S01]  /*4f7d0*/  ULDC.64 UR10, c[0x0][0x228] ;  /* 0x00008a00000a7ab9 */ /* 0x000fe20000000a00 */
[----:B------:R-:W2:Y:S01]  /*4f7e0*/  LDL.LU R162, [R1+0xa00] ;  /* 0x000a000001a27983 */ /* 0x000ea20000300800 */
[----:B------:R-:W-:Y:S01]  /*4f7f0*/  ULDC UR4, c[0x0][0x248] ;  /* 0x0000920000047ab9 */ /* 0x000fe20000000800 */
[----:B------:R-:W-:Y:S01]  /*4f800*/  ISETP.GE.AND P0, PT, R2, UR7, PT ;  /* 0x0000000702007c0c */ /* 0x000fe2000bf06270 */
[----:B------:R-:W-:Y:S01]  /*4f810*/  ULDC UR7, c[0x0][0x248] ;  /* 0x0000920000077ab9 */ /* 0x000fe20000000800 */
[----:B------:R-:W2:Y:S01]  /*4f820*/  LDL.LU R163, [R1+0xa08] ;  /* 0x000a080001a37983 */ /* 0x000ea20000300800 */
[----:B------:R-:W-:Y:S01]  /*4f830*/  ULDC UR12, c[0x0][0x248] ;  /* 0x00009200000c7ab9 */ /* 0x000fe20000000800 */
[----:B------:R-:W-:Y:S01]  /*4f840*/  ULDC.64 UR38, c[0x0][0x228] ;  /* 0x00008a0000267ab9 */ /* 0x000fe20000000a00 */
[----:B------:R-:W-:Y:S01]  /*4f850*/  ULDC UR28, c[0x0][0x228] ;  /* 0x00008a00001c7ab9 */ /* 0x000fe20000000800 */
[----:B------:R-:W1:Y:S01]  /*4f860*/  S2R R5, SR_TID.X ;  /* 0x0000000000057919 */ /* 0x000e620000002100 */
        /* <DEDUP_REMOVED lines=31> */
[C---:B-1----:R-:W-:Y:S01]  /*4fa60*/  IMAD.SHL.U32 R3, R5.reuse, 0x10, RZ ;  /* 0x0000001005037824 */ /* 0x042fe200078e00ff */
[C---:B------:R-:W-:Y:S01]  /*4fa70*/  SHF.L.U32 R4, R5.reuse, 0x3, RZ ;  /* 0x0000000305047819 */ /* 0x040fe200000006ff */
[----:B------:R-:W-:Y:S01]  /*4fa80*/  IMAD.SHL.U32 R5, R5, 0x40, RZ ;  /* 0x0000004005057824 */ /* 0x000fe200078e00ff */
[----:B------:R-:W-:Y:S01]  /*4fa90*/  ULDC UR17, c[0x0][0x228] ;  /* 0x00008a0000117ab9 */ /* 0x000fe20000000800 */
[----:B------:R-:W-:Y:S01]  /*4faa0*/  ULDC UR18, c[0x0][0x228] ;  /* 0x00008a0000127ab9 */ /* 0x000fe20000000800 */
[----:B------:R-:W-:Y:S01]  /*4fab0*/  LOP3.LUT R3, R3, 0xf0, RZ, 0xc0, !PT ;  /* 0x000000f003037812 */ /* 0x000fe200078ec0ff */
[----:B------:R-:W-:Y:S01]  /*4fac0*/  ULDC UR46, c[0x0][0x228] ;  /* 0x00008a00002e7ab9 */ /* 0x000fe20000000800 */
[----:B------:R-:W-:Y:S01]  /*4fad0*/  LOP3.LUT R5, R5, 0x400, RZ, 0xc0, !PT ;  /* 0x0000040005057812 */ /* 0x000fe200078ec0ff */
[----:B------:R-:W-:Y:S01]  /*4fae0*/  ULDC UR13, c[0x0][0x228] ;  /* 0x00008a00000d7ab9 */ /* 0x000fe20000000800 */
[----:B------:R-:W-:Y:S01]  /*4faf0*/  LOP3.LUT R4, R4, 0x300, RZ, 0xc0, !PT ;  /* 0x0000030004047812 */ /* 0x000fe200078ec0ff */
[----:B------:R-:W-:Y:S01]  /*4fb00*/  ULDC UR14, c[0x0][0x228] ;  /* 0x00008a00000e7ab9 */ /* 0x000fe20000000800 */
[----:B------:R-:W-:Y:S01]  /*4fb10*/  IADD3 R153, R5, UR5, R3 ;  /* 0x0000000505997c10 */ /* 0x000fe2000fffe003 */
[----:B------:R-:W-:Y:S01]  /*4fb20*/  VIADD R3, R23, 0x81 ;  /* 0x0000008117037836 */ /* 0x000fe20000000000 */
[----:B------:R-:W1:Y:S01]  /*4fb30*/  S2R R5, SR_TID.X ;  /* 0x0000000000057919 */ /* 0x000e620000002100 */
[----:B------:R-:W-:Y:S01]  /*4fb40*/  ULDC UR23, c[0x0][0x228] ;  /* 0x00008a0000177ab9 */ /* 0x000fe20000000800 */
[----:B------:R-:W-:Y:S01]  /*4fb50*/  IADD3 R153, R153, R4, RZ ;  /* 0x0000000499997210 */ /* 0x000fe20007ffe0ff */
[----:B------:R-:W-:Y:S01]  /*4fb60*/  ULDC UR43, c[0x0][0x228] ;  /* 0x00008a00002b7ab9 */ /* 0x000fe20000000800 */
[----:B------:R-:W-:Y:S01]  /*4fb70*/  BAR.SYNC.DEFER_BLOCKING 0x0 ;  /* 0x0000000000007b1d */ /* 0x000fe20000010000 */
[----:B------:R-:W-:-:S05]  /*4fb80*/  ISETP.GE.AND P1, PT, R3, UR11, PT ;  /* 0x0000000b03007c0c */ /* 0x000fca000bf26270 */
[----:B------:R-:W-:Y:S01]  /*4fb90*/  ULDC UR11, c[0x0][0x248] ;  /* 0x00009200000b7ab9 */ /* 0x000fe20000000800 */
[----:B------:R-:W-:Y:S01]  /*4fba0*/  ULDC UR44, c[0x0][0x228] ;  /* 0x00008a00002c7ab9 */ /* 0x000fe20000000800 */
[----:B------:R-:W3:Y:S01]  /*4fbb0*/  LDL.LU R4, [R1+0x800] ;  /* 0x0008000001047983 */ /* 0x000ee20000300800 */
[----:B------:R-:W-:Y:S01]  /*4fbc0*/  ULDC UR42, c[0x0][0x22c] ;  /* 0x00008b00002a7ab9 */ /* 0x000fe20000000800 */
[----:B------:R-:W-:Y:S01]  /*4fbd0*/  ULDC UR45, c[0x0][0x228] ;  /* 0x00008a00002d7ab9 */ /* 0x000fe20000000800 */
[----:B------:R-:W-:Y:S01]  /*4fbe0*/  ULDC UR26, c[0x0][0x228] ;  /* 0x00008a00001a7ab9 */ /* 0x000fe20000000800 */
[----:B------:R-:W-:Y:S01]  /*4fbf0*/  ULDC UR40, c[0x0][0x228] ;  /* 0x00008a0000287ab9 */ /* 0x000fe20000000800 */
[----:B------:R-:W-:Y:S01]  /*4fc00*/  ULDC UR41, c[0x0][0x228] ;  /* 0x00008a0000297ab9 */ /* 0x000fe20000000800 */
[----:B------:R-:W-:Y:S01]  /*4fc10*/  ULDC UR57, c[0x0][0x228] ;  /* 0x00008a0000397ab9 */ /* 0x000fe20000000800 */
[----:B-1----:R-:W-:-:S04]  /*4fc20*/  LOP3.LUT R5, R5, 0x7f, RZ, 0xc0, !PT ;  /* 0x0000007f05057812 */ /* 0x002fc800078ec0ff */
[----:B------:R-:W-:Y:S02]  /*4fc30*/  LEA R2, R5, UR5, 0x4 ;  /* 0x0000000505027c11 */ /* 0x000fe4000f8e20ff */
[----:B------:R-:W3:Y:S04]  /*4fc40*/  LDL.LU R5, [R1+0x808] ;  /* 0x0008080001057983 */ /* 0x000ee80000300800 */
[----:B------:R-:W3:Y:S04]  /*4fc50*/  LDL.LU R6, [R1+0x600] ;  /* 0x0006000001067983 */ /* 0x000ee80000300800 */
[----:B------:R-:W3:Y:S04]  /*4fc60*/  LDL.LU R7, [R1+0x608] ;  /* 0x0006080001077983 */ /* 0x000ee80000300800 */
[----:B--2---:R-:W-:Y:S01]  /*4fc70*/  STSM.16.M88.4 [R153], R160 ;  /* 0x000000a099007844 */ /* 0x004fe20000000200 */
[----:B------:R-:W-:Y:S06]  /*4fc80*/  BAR.SYNC.DEFER_BLOCKING 0x0 ;  /* 0x0000000000007b1d */ /* 0x000fec0000010000 */
[----:B------:R-:W1:Y:S02]  /*4fc90*/  LDS.128 R160, [R2] ;  /* 0x0000000002a07984 */ /* 0x000e640000000c00 */
[----:B------:R-:W-:Y:S06]  /*4fca0*/  BAR.SYNC.DEFER_BLOCKING 0x0 ;  /* 0x0000000000007b1d */ /* 0x000fec0000010000 */
[----:B-1----:R1:W-:Y:S04]  /*4fcb0*/  STL.64 [R1+0xe20], R160 ;  /* 0x000e20a001007387 */ /* 0x0023e80000100a00 */
[----:B------:R2:W-:Y:S04]  /*4fcc0*/  STL.64 [R1+0xe28], R162 ;  /* 0x000e28a201007387 */ /* 0x0005e80000100a00 */
[----:B-1----:R-:W4:Y:S04]  /*4fcd0*/  LDL.LU R160, [R1+0x400] ;  /* 0x0004000001a07983 */ /* 0x002f280000300800 */
[----:B------:R-:W4:Y:S04]  /*4fce0*/  LDL.LU R161, [R1+0x408] ;  /* 0x0004080001a17983 */ /* 0x000f280000300800 */
[----:B--2---:R-:W4:Y:S04]  /*4fcf0*/  LDL.LU R162, [R1+0x200] ;  /* 0x0002000001a27983 */ /* 0x004f280000300800 */
[----:B------:R-:W4:Y:S04]  /*4fd00*/  LDL.LU R163, [R1+0x208] ;  /* 0x0002080001a37983 */ /* 0x000f280000300800 */
[----:B---3--:R1:W-:Y:S01]  /*4fd10*/  STSM.16.M88.4 [R153], R4 ;  /* 0x0000000499007844 */ /* 0x0083e20000000200 */
[----:B------:R-:W-:Y:S06]  /*4fd20*/  BAR.SYNC.DEFER_BLOCKING 0x0 ;  /* 0x0000000000007b1d */ /* 0x000fec0000010000 */
[----:B-1----:R-:W2:Y:S04]  /*4fd30*/  LDL.LU R4, [R1] ;  /* 0x0000000001047983 */ /* 0x002ea80000300800 */
[----:B------:R-:W2:Y:S04]  /*4fd40*/  LDL.LU R5, [R1+0x8] ;  /* 0x0000080001057983 */ /* 0x000ea80000300800 */
[----:B------:R-:W1:Y:S01]  /*4fd50*/  LDS.128 R164, [R2] ;  /* 0x0000000002a47984 */ /* 0x000e620000000c00 */
[----:B------:R-:W-:Y:S06]  /*4fd60*/  BAR.SYNC.DEFER_BLOCKING 0x0 ;  /* 0x0000000000007b1d */ /* 0x000fec0000010000 */
[----:B-1----:R-:W-:Y:S04]  /*4fd70*/  STL.64 [R1+0xe10], R164 ;  /* 0x000e10a401007387 */ /* 0x002fe80000100a00 */
[----:B------:R-:W-:Y:S04]  /*4fd80*/  STL.64 [R1+0xe18], R166 ;  /* 0x000e18a601007387 */ /* 0x000fe80000100a00 */
[----:B----4-:R-:W-:Y:S01]  /*4fd90*/  STSM.16.M88.4 [R153], R160 ;  /* 0x000000a099007844 */ /* 0x010fe20000000200 */
[----:B------:R-:W-:Y:S06]  /*4fda0*/  BAR.SYNC.DEFER_BLOCKING 0x0 ;  /* 0x0000000000007b1d */ /* 0x000fec0000010000 */
[----:B------:R-:W1:Y:S04]  /*4fdb0*/  LDS.128 R160, [R2] ;  /* 0x0000000002a07984 */ /* 0x000e680000000c00 */
[----:B-1----:R1:W-:Y:S04]  /*4fdc0*/  STL.64 [R1+0xe00], R160 ;  /* 0x000e00a001007387 */ /* 0x0023e80000100a00 */
[----:B------:R3:W-:Y:S04]  /*4fdd0*/  STL.64 [R1+0xe08], R162 ;  /* 0x000e08a201007387 */ /* 0x0007e80000100a00 */
[----:B-1----:R-:W4:Y:S04]  /*4fde0*/  LDL.LU R160, [R1+0xc04] ;  /* 0x000c040001a07983 */ /* 0x002f280000300800 */
[----:B------:R-:W4:Y:S04]  /*4fdf0*/  LDL.LU R161, [R1+0xc0c] ;  /* 0x000c0c0001a17983 */ /* 0x000f280000300800 */
[----:B---3--:R-:W4:Y:S04]  /*4fe00*/  LDL.LU R162, [R1+0xa04] ;  /* 0x000a040001a27983 */ /* 0x008f280000300800 */
[----:B------:R-:W4:Y:S01]  /*4fe10*/  LDL.LU R163, [R1+0xa0c] ;  /* 0x000a0c0001a37983 */ /* 0x000f220000300800 */
[----:B------:R-:W-:Y:S01]  /*4fe20*/  BAR.SYNC.DEFER_BLOCKING 0x0 ;  /* 0x0000000000007b1d */ /* 0x000fe20000010000 */
[----:B------:R-:W-:-:S02]  /*4fe30*/  IMAD.MOV.U32 R6, RZ, RZ, R24 ;  /* 0x000000ffff067224 */ /* 0x000fc400078e0018 */
[----:B------:R-:W-:-:S05]  /*4fe40*/  IMAD.MOV.U32 R7, RZ, RZ, R26 ;  /* 0x000000ffff077224 */ /* 0x000fca00078e001a */
[----:B--2---:R1:W-:Y:S01]  /*4fe50*/  STSM.16.M88.4 [R153], R4 ;  /* 0x0000000499007844 */ /* 0x0043e20000000200 */
[----:B------:R-:W-:Y:S06]  /*4fe60*/  BAR.SYNC.DEFER_BLOCKING 0x0 ;  /* 0x0000000000007b1d */ /* 0x000fec0000010000 */
[----:B-1----:R-:W2:Y:S04]  /*4fe70*/  LDL.LU R4, [R1+0x804] ;  /* 0x0008040001047983 */ /* 0x002ea80000300800 */
[----:B------:R-:W2:Y:S04]  /*4fe80*/  LDL.LU R5, [R1+0x80c] ;  /* 0x00080c0001057983 */ /* 0x000ea80000300800 */
[----:B------:R-:W2:Y:S04]  /*4fe90*/  LDL.LU R6, [R1+0x604] ;  /* 0x0006040001067983 */ /* 0x000ea80000300800 */
[----:B------:R-:W1:Y:S01]  /*4fea0*/  LDS.128 R164, [R2] ;  /* 0x0000000002a47984 */ /* 0x000e620000000c00 */
[----:B------:R-:W-:Y:S06]  /*4feb0*/  BAR.SYNC.DEFER_BLOCKING 0x0 ;  /* 0x0000000000007b1d */ /* 0x000fec0000010000 */
[----:B------:R-:W2:Y:S04]  /*4fec0*/  LDL.LU R7, [R1+0x60c] ;  /* 0x00060c0001077983 */ /* 0x000ea80000300800 */
[----:B-1----:R-:W-:Y:S04]  /*4fed0*/  STL.64 [R1+0xa00], R164 ;  /* 0x000a00a401007387 */ /* 0x002fe80000100a00 */
[----:B------:R-:W-:Y:S04]  /*4fee0*/  STL.64 [R1+0xa08], R166 ;  /* 0x000a08a601007387 */ /* 0x000fe80000100a00 */
[----:B----4-:R-:W-:Y:S01]  /*4fef0*/  STSM.16.M88.4 [R153], R160 ;  /* 0x000000a099007844 */ /* 0x010fe20000000200 */
[----:B------:R-:W-:Y:S06]  /*4ff00*/  BAR.SYNC.DEFER_BLOCKING 0x0 ;  /* 0x0000000000007b1d */ /* 0x000fec0000010000 */
[----:B------:R-:W1:Y:S02]  /*4ff10*/  LDS.128 R160, [R2] ;  /* 0x0000000002a07984 */ /* 0x000e640000000c00 */
[----:B------:R-:W-:Y:S06]  /*4ff20*/  BAR.SYNC.DEFER_BLOCKING 0x0 ;  /* 0x0000000000007b1d */ /* 0x000fec0000010000 */
[----:B-1----:R1:W-:Y:S04]  /*4ff30*/  STL.64 [R1+0x800], R160 ;  /* 0x000800a001007387 */ /* 0x0023e80000100a00 */
[----:B------:R3:W-:Y:S04]  /*4ff40*/  STL.64 [R1+0x808], R162 ;  /* 0x000808a201007387 */ /* 0x0007e80000100a00 */
[----:B-1----:R-:W4:Y:S04]  /*4ff50*/  LDL.LU R160, [R1+0x404] ;  /* 0x0004040001a07983 */ /* 0x002f280000300800 */
[----:B------:R-:W4:Y:S04]  /*4ff60*/  LDL.LU R161, [R1+0x40c] ;  /* 0x00040c0001a17983 */ /* 0x000f280000300800 */
[----:B---3--:R-:W4:Y:S04]  /*4ff70*/  LDL.LU R162, [R1+0x204] ;  /* 0x0002040001a27983 */ /* 0x008f280000300800 */
[----:B------:R-:W4:Y:S04]  /*4ff80*/  LDL.LU R163, [R1+0x20c] ;  /* 0x00020c0001a37983 */ /* 0x000f280000300800 */
[----:B--2---:R1:W-:Y:S02]  /*4ff90*/  STSM.16.M88.4 [R153], R4 ;  /* 0x0000000499007844 */ /* 0x0043e40000000200 */
[----:B-1----:R-:W-:Y:S01]  /*4ffa0*/  IMAD.MOV.U32 R6, RZ, RZ, R25 ;  /* 0x000000ffff067224 */ /* 0x002fe200078e0019 */
[----:B------:R-:W-:Y:S01]  /*4ffb0*/  MOV R7, R27 ;  /* 0x0000001b00077202 */ /* 0x000fe20000000f00 */
[----:B------:R-:W-:Y:S06]  /*4ffc0*/  BAR.SYNC.DEFER_BLOCKING 0x0 ;  /* 0x0000000000007b1d */ /* 0x000fec0000010000 */
[----:B------:R-:W2:Y:S04]  /*4ffd0*/  LDL.LU R4, [R1+0x4] ;  /* 0x0000040001047983 */ /* 0x000ea80000300800 */
[----:B------:R-:W2:Y:S04]  /*4ffe0*/  LDL.LU R5, [R1+0xc] ;  /* 0x00000c0001057983 */ /* 0x000ea80000300800 */
[----:B------:R-:W1:Y:S01]  /*4fff0*/  LDS.128 R24, [R2] ;  /* 0x0000000002187984 */ /* 0x000e620000000c00 */
[----:B------:R-:W-:Y:S06]  /*50000*/  BAR.SYNC.DEFER_BLOCKING 0x0 ;  /* 0x0000000000007b1d */ /* 0x000fec0000010000 */
        /* <DEDUP_REMOVED lines=72> */
[----:B--2---:R1:W-:Y:S04]  /*50490*/  STSM.16.M88.4 [R153], R4 ;  /* 0x0000000499007844 */ /* 0x0043e80000000200 */
[----:B-1----:R-:W2:Y:S04]  /*504a0*/  LDL.LU R4, [R1+0x14] ;  /* 0x0000140001047983 */ /* 0x002ea80000300800 */
[----:B------:R-:W2:Y:S01]  /*504b0*/  LDL.LU R5, [R1+0x1c] ;  /* 0x00001c0001057983 */ /* 0x000ea20000300800 */
[----:B------:R-:W-:Y:S01]  /*504c0*/  IMAD.MOV.U32 R6, RZ, RZ, R29 ;  /* 0x000000ffff067224 */ /* 0x000fe200078e001d */
[----:B------:R-:W-:Y:S01]  /*504d0*/  MOV R7, R31 ;  /* 0x0000001f00077202 */ /* 0x000fe20000000f00 */
[----:B------:R-:W-:Y:S06]  /*504e0*/  BAR.SYNC.DEFER_BLOCKING 0x0 ;  /* 0x0000000000007b1d */ /* 0x000fec0000010000 */
[----:B------:R-:W1:Y:S02]  /*504f0*/  LDS.128 R28, [R2] ;  /* 0x00000000021c7984 */ /* 0x000e640000000c00 */
        /* <DEDUP_REMOVED lines=38> */
[----:B------:R-:W-:Y:S01]  /*50760*/  BAR.SYNC.DEFER_BLOCKING 0x0 ;  /* 0x0000000000007b1d */ /* 0x000fe20000010000 */
[----:B------:R-:W-:-:S02]  /*50770*/  IMAD.MOV.U32 R6, RZ, RZ, R32 ;  /* 0x000000ffff067224 */ /* 0x000fc400078e0020 */
[----:B------:R-:W-:-:S03]  /*50780*/  IMAD.MOV.U32 R7, RZ, RZ, R34 ;  /* 0x000000ffff077224 */ /* 0x000fc600078e0022 */
[----:B-1----:R-:W-:Y:S04]  /*50790*/  STL.64 [R1+0xe50], R28 ;  /* 0x000e501c01007387 */ /* 0x002fe80000100a00 */
[----:B------:R-:W-:Y:S04]  /*507a0*/  STL.64 [R1+0xe58], R30 ;  /* 0x000e581e01007387 */ /* 0x000fe80000100a00 */
[----:B----4-:R-:W-:Y:S01]  /*507b0*/  STSM.16.M88.4 [R153], R24 ;  /* 0x0000001899007844 */ /* 0x010fe20000000200 */
[----:B------:R-:W-:Y:S06]  /*507c0*/  BAR.SYNC.DEFER_BLOCKING 0x0 ;  /* 0x0000000000007b1d */ /* 0x000fec0000010000 */
[----:B------:R-:W1:Y:S02]  /*507d0*/  LDS.128 R24, [R2] ;  /* 0x0000000002187984 */ /* 0x000e640000000c00 */
[----:B------:R-:W-:Y:S06]  /*507e0*/  BAR.SYNC.DEFER_BLOCKING 0x0 ;  /* 0x0000000000007b1d */ /* 0x000fec0000010000 */
[----:B--2---:R2:W-:Y:S02]  /*507f0*/  STSM.16.M88.4 [R153], R4 ;  /* 0x0000000499007844 */ /* 0x0045e40000000200 */
[----:B------:R-:W-:Y:S06]  /*50800*/  BAR.SYNC.DEFER_BLOCKING 0x0 ;  /* 0x0000000000007b1d */ /* 0x000fec0000010000 */
[----:B-1----:R1:W-:Y:S04]  /*50810*/  STL.64 [R1+0xc10], R24 ;  /* 0x000c101801007387 */ /* 0x0023e80000100a00 */
[----:B------:R-:W-:Y:S04]  /*50820*/  STL.64 [R1+0xc18], R26 ;  /* 0x000c181a01007387 */ /* 0x000fe80000100a00 */
[----:B--2---:R-:W2:Y:S04]  /*50830*/  LDL.LU R4, [R1+0xc24] ;  /* 0x000c240001047983 */ /* 0x004ea80000300800 */
[----:B------:R-:W2:Y:S01]  /*50840*/  LDL.LU R5, [R1+0xc2c] ;  /* 0x000c2c0001057983 */ /* 0x000ea20000300800 */
[----:B-1----:R-:W1:Y:S03]  /*50850*/  LDC R25, c[0x0][0x244] ;  /* 0x00009100ff197b82 */ /* 0x002e660000000800 */
[----:B------:R-:W2:Y:S04]  /*50860*/  LDL.LU R6, [R1+0xa24] ;  /* 0x000a240001067983 */ /* 0x000ea80000300800 */
[----:B------:R-:W2:Y:S04]  /*50870*/  LDL.LU R7, [R1+0xa2c] ;  /* 0x000a2c0001077983 */ /* 0x000ea80000300800 */
[----:B------:R-:W3:Y:S01]  /*50880*/  LDS.128 R28, [R2] ;  /* 0x00000000021c7984 */ /* 0x000ee20000000c00 */
[----:B------:R-:W-:Y:S06]  /*50890*/  BAR.SYNC.DEFER_BLOCKING 0x0 ;  /* 0x0000000000007b1d */ /* 0x000fec0000010000 */
[----:B---3--:R3:W-:Y:S04]  /*508a0*/  STL.64 [R1+0xa20], R28 ;  /* 0x000a201c01007387 */ /* 0x0087e80000100a00 */
[----:B------:R4:W-:Y:S04]  /*508b0*/  STL.64 [R1+0xa28], R30 ;  /* 0x000a281e01007387 */ /* 0x0009e80000100a00 */
[----:B---3--:R-:W3:Y:S04]  /*508c0*/  LDL.LU R28, [R1+0x824] ;  /* 0x00082400011c7983 */ /* 0x008ee80000300800 */
[----:B------:R-:W3:Y:S04]  /*508d0*/  LDL.LU R29, [R1+0x82c] ;  /* 0x00082c00011d7983 */ /* 0x000ee80000300800 */
[----:B----4-:R-:W3:Y:S04]  /*508e0*/  LDL.LU R30, [R1+0x624] ;  /* 0x00062400011e7983 */ /* 0x010ee80000300800 */
[----:B------:R-:W3:Y:S01]  /*508f0*/  LDL.LU R31, [R1+0x62c] ;  /* 0x00062c00011f7983 */ /* 0x000ee20000300800 */
[----:B------:R-:W4:Y:S02]  /*50900*/  S2R R3, SR_TID.X ;  /* 0x0000000000037919 */ /* 0x000f240000002100 */
[----:B----4-:R-:W-:-:S04]  /*50910*/  LOP3.LUT R24, R3, 0x7f, RZ, 0xc0, !PT ;  /* 0x0000007f03187812 */ /* 0x010fc800078ec0ff */
[----:B------:R-:W-:Y:S01]  /*50920*/  LEA R24, R24, UR5, 0x4 ;  /* 0x0000000518187c11 */ /* 0x000fe2000f8e20ff */
[----:B------:R-:W-:Y:S01]  /*50930*/  ULDC UR5, c[0x0][0x248] ;  /* 0x0000920000057ab9 */ /* 0x000fe20000000800 */
[----:B--2---:R2:W-:Y:S01]  /*50940*/  STSM.16.M88.4 [R153], R4 ;  /* 0x0000000499007844 */ /* 0x0045e20000000200 */
[----:B------:R-:W-:Y:S06]  /*50950*/  BAR.SYNC.DEFER_BLOCKING 0x0 ;  /* 0x0000000000007b1d */ /* 0x000fec0000010000 */
[----:B--2---:R-:W2:Y:S04]  /*50960*/  LDL.LU R4, [R1+0x424] ;  /* 0x0004240001047983 */ /* 0x004ea80000300800 */
[----:B------:R-:W2:Y:S04]  /*50970*/  LDL.LU R5, [R1+0x42c] ;  /* 0x00042c0001057983 */ /* 0x000ea80000300800 */
[----:B------:R-:W2:Y:S04]  /*50980*/  LDL.LU R6, [R1+0x224] ;  /* 0x0002240001067983 */ /* 0x000ea80000300800 */
[----:B------:R-:W4:Y:S01]  /*50990*/  LDS.128 R160, [R2] ;  /* 0x0000000002a07984 */ /* 0x000f220000000c00 */
[----:B------:R-:W-:Y:S06]  /*509a0*/  BAR.SYNC.DEFER_BLOCKING 0x0 ;  /* 0x0000000000007b1d */ /* 0x000fec0000010000 */
[----:B------:R-:W2:Y:S04]  /*509b0*/  LDL.LU R7, [R1+0x22c] ;  /* 0x00022c0001077983 */ /* 0x000ea80000300800 */
[----:B---3--:R-:W-:Y:S01]  /*509c0*/  STSM.16.M88.4 [R153], R28 ;  /* 0x0000001c99007844 */ /* 0x008fe20000000200 */
[----:B------:R-:W-:Y:S06]  /*509d0*/  BAR.SYNC.DEFER_BLOCKING 0x0 ;  /* 0x0000000000007b1d */ /* 0x000fec0000010000 */
[----:B------:R-:W3:Y:S04]  /*509e0*/  LDS.128 R28, [R24] ;  /* 0x00000000181c7984 */ /* 0x000ee80000000c00 */
[----:B----4-:R-:W-:Y:S04]  /*509f0*/  STL.64 [R1+0x620], R160 ;  /* 0x000620a001007387 */ /* 0x010fe80000100a00 */
[----:B------:R-:W-:Y:S01]  /*50a00*/  STL.64 [R1+0x628], R162 ;  /* 0x000628a201007387 */ /* 0x000fe20000100a00 */
[----:B------:R-:W-:Y:S06]  /*50a10*/  BAR.SYNC.DEFER_BLOCKING 0x0 ;  /* 0x0000000000007b1d */ /* 0x000fec0000010000 */
[----:B---3--:R3:W-:Y:S04]  /*50a20*/  STL.64 [R1+0x420], R28 ;  /* 0x0004201c01007387 */ /* 0x0087e80000100a00 */
[----:B------:R4:W-:Y:S04]  /*50a30*/  STL.64 [R1+0x428], R30 ;  /* 0x0004281e01007387 */ /* 0x0009e80000100a00 */
[----:B---3--:R-:W3:Y:S04]  /*50a40*/  LDL.LU R28, [R1+0x24] ;  /* 0x00002400011c7983 */ /* 0x008ee80000300800 */
[----:B------:R-:W3:Y:S01]  /*50a50*/  LDL.LU R29, [R1+0x2c] ;  /* 0x00002c00011d7983 */ /* 0x000ee20000300800 */
[----:B----4-:R-:W-:Y:S01]  /*50a60*/  IMAD.MOV.U32 R30, RZ, RZ, R33 ;  /* 0x000000ffff1e7224 */ /* 0x010fe200078e0021 */
[----:B------:R-:W-:-:S02]  /*50a70*/  MOV R31, R35 ;  /* 0x00000023001f7202 */ /* 0x000fc40000000f00 */
        /* <DEDUP_REMOVED lines=17> */
[----:B------:R-:W3:Y:S04]  /*50b90*/  LDL.LU R29, [R1+0x838] ;  /* 0x00083800011d7983 */ /* 0x000ee80000300800 */
[----:B----4-:R-:W3:Y:S04]  /*50ba0*/  LDL.LU R30, [R1+0x630] ;  /* 0x00063000011e7983 */ /* 0x010ee80000300800 */
[----:B------:R-:W3:Y:S04]  /*50bb0*/  LDL.LU R31, [R1+0x638] ;  /* 0x00063800011f7983 */ /* 0x000ee80000300800 */
        /* <DEDUP_REMOVED lines=8> */
[----:B----4-:R-:W-:Y:S04]  /*50c40*/  STL.64 [R1+0xe80], R32 ;  /* 0x000e802001007387 */ /* 0x010fe80000100a00 */
[----:B------:R-:W-:Y:S04]  /*50c50*/  STL.64 [R1+0xe88], R34 ;  /* 0x000e882201007387 */ /* 0x000fe80000100a00 */
[----:B---3--:R-:W-:Y:S01]  /*50c60*/  STSM.16.M88.4 [R153], R28 ;  /* 0x0000001c99007844 */ /* 0x008fe20000000200 */
[----:B------:R-:W-:Y:S06]  /*50c70*/  BAR.SYNC.DEFER_BLOCKING 0x0 ;  /* 0x0000000000007b1d */ /* 0x000fec0000010000 */
[----:B------:R-:W3:Y:S02]  /*50c80*/  LDS.128 R28, [R24] ;  /* 0x00000000181c7984 */ /* 0x000ee40000000c00 */
[----:B------:R-:W-:Y:S06]  /*50c90*/  BAR.SYNC.DEFER_BLOCKING 0x0 ;  /* 0x0000000000007b1d */ /* 0x000fec0000010000 */
[----:B---3--:R3:W-:Y:S04]  /*50ca0*/  STL.64 [R1+0xe70], R28 ;  /* 0x000e701c01007387 */ /* 0x0087e80000100a00 */
[----:B------:R4:W-:Y:S04]  /*50cb0*/  STL.64 [R1+0xe78], R30 ;  /* 0x000e781e01007387 */ /* 0x0009e80000100a00 */
[----:B---3--:R-:W3:Y:S04]  /*50cc0*/  LDL.LU R28, [R1+0x30] ;  /* 0x00003000011c7983 */ /* 0x008ee80000300800 */
[----:B------:R-:W3:Y:S01]  /*50cd0*/  LDL.LU R29, [R1+0x38] ;  /* 0x00003800011d7983 */ /* 0x000ee20000300800 */
[----:B----4-:R-:W-:-:S02]  /*50ce0*/  IMAD.MOV.U32 R30, RZ, RZ, R36 ;  /* 0x000000ffff1e7224 */ /* 0x010fc400078e0024 */
[----:B------:R-:W-:Y:S01]  /*50cf0*/  IMAD.MOV.U32 R31, RZ, RZ, R38 ;  /* 0x000000ffff1f7224 */ /* 0x000fe200078e0026 */
        /* <DEDUP_REMOVED lines=38> */
[----:B--2---:R2:W-:Y:S01]  /*50f60*/  STSM.16.M88.4 [R153], R4 ;  /* 0x0000000499007844 */ /* 0x0045e20000000200 */
[----:B------:R-:W-:Y:S01]  /*50f70*/  BAR.SYNC.DEFER_BLOCKING 0x0 ;  /* 0x0000000000007b1d */ /* 0x000fe20000010000 */
[----:B----4-:R-:W-:Y:S01]  /*50f80*/  IMAD.MOV.U32 R30, RZ, RZ, R37 ;  /* 0x000000ffff1e7224 */ /* 0x010fe200078e0025 */
[----:B------:R-:W-:-:S04]  /*50f90*/  MOV R31, R39 ;  /* 0x00000027001f7202 */ /* 0x000fc80000000f00 */
        /* <DEDUP_REMOVED lines=38> */
[----:B----4-:R-:W-:-:S02]  /*51200*/  IMAD.MOV.U32 R30, RZ, RZ, R40 ;  /* 0x000000ffff1e7224 */ /* 0x010fc400078e0028 */
[----:B------:R-:W-:-:S03]  /*51210*/  IMAD.MOV.U32 R31, RZ, RZ, R42 ;  /* 0x000000ffff1f7224 */ /* 0x000fc600078e002a */
        /* <DEDUP_REMOVED lines=1063> */
[----:B------:R-:W2:Y:S04]  /*55490*/  LDL.LU R7, [R1+0x31c] ;  /* 0x00031c0001077983 */ /* 0x000ea80000300800 */
[----:B------:R-:W4:Y:S01]  /*554a0*/  LDS.128 R32, [R24] ;  /* 0x0000000018207984 */ /* 0x000f220000000c00 */
[----:B------:R-:W-:Y:S06]  /*554b0*/  BAR.SYNC.DEFER_BLOCKING 0x0 ;  /* 0x0000000000007b1d */ /* 0x000fec0000010000 */
[----:B----4-:R-:W-:Y:S04]  /*554c0*/  STL.64 [R1+0x710], R32 ;  /* 0x0007102001007387 */ /* 0x010fe80000100a00 */
[----:B------:R-:W-:Y:S04]  /*554d0*/  STL.64 [R1+0x718], R34 ;  /* 0x0007182201007387 */ /* 0x000fe80000100a00 */
[----:B---3--:R-:W-:Y:S01]  /*554e0*/  STSM.16.M88.4 [R153], R28 ;  /* 0x0000001c99007844 */ /* 0x008fe20000000200 */
[----:B------:R-:W-:Y:S06]  /*554f0*/  BAR.SYNC.DEFER_BLOCKING 0x0 ;  /* 0x0000000000007b1d */ /* 0x000fec0000010000 */
[----:B------:R-:W3:Y:S02]  /*55500*/  LDS.128 R28, [R24] ;  /* 0x00000000181c7984 */ /* 0x000ee40000000c00 */
[----:B------:R-:W-:Y:S06]  /*55510*/  BAR.SYNC.DEFER_BLOCKING 0x0 ;  /* 0x0000000000007b1d */ /* 0x000fec0000010000 */
[----:B---3--:R3:W-:Y:S04]  /*55520*/  STL.64 [R1+0x510], R28 ;  /* 0x0005101c01007387 */ /* 0x0087e80000100a00 */
[----:B------:R-:W-:Y:S04]  /*55530*/  STL.64 [R1+0x518], R30 ;  /* 0x0005181e01007387 */ /* 0x000fe80000100a00 */
[----:B---3--:R-:W3:Y:S04]  /*55540*/  LDL.LU R28, [R1+0x114] ;  /* 0x00011400011c7983 */ /* 0x008ee80000300800 */
        /* <DEDUP_REMOVED lines=8> */
[----:B------:R-:W-:Y:S01]  /*555d0*/  IMAD.MOV.U32 R30, RZ, RZ, R93 ;  /* 0x000000ffff1e7224 */ /* 0x000fe200078e005d */
[----:B------:R-:W-:Y:S01]  /*555e0*/  MOV R31, R95 ;  /* 0x0000005f001f7202 */ /* 0x000fe20000000f00 */
        /* <DEDUP_REMOVED lines=38> */
[----:B------:R-:W-:-:S02]  /*55850*/  IMAD.MOV.U32 R30, RZ, RZ, R96 ;  /* 0x000000ffff1e7224 */ /* 0x000fc400078e0060 */
[----:B------:R-:W-:Y:S01]  /*55860*/  IMAD.MOV.U32 R31, RZ, RZ, R98 ;  /* 0x000000ffff1f7224 */ /* 0x000fe200078e0062 */
[----:B------:R-:W-:Y:S06]  /*55870*/  BAR.SYNC.DEFER_BLOCKING 0x0 ;  /* 0x0000000000007b1d */ /* 0x000fec0000010000 */
[----:B----4-:R-:W-:Y:S04]  /*55880*/  STL.64 [R1+0x910], R32 ;  /* 0x0009102001007387 */ /* 0x010fe80000100a00 */
[----:B------:R-:W-:Y:S04]  /*55890*/  STL.64 [R1+0x918], R34 ;  /* 0x0009182201007387 */ /* 0x000fe80000100a00 */
[----:B---3--:R-:W-:Y:S01]  /*558a0*/  STSM.16.M88.4 [R153], R28 ;  /* 0x0000001c99007844 */ /* 0x008fe20000000200 */
[----:B------:R-:W-:Y:S06]  /*558b0*/  BAR.SYNC.DEFER_BLOCKING 0x0 ;  /* 0x0000000000007b1d */ /* 0x000fec0000010000 */
[----:B------:R-:W3:Y:S02]  /*558c0*/  LDS.128 R28, [R24] ;  /* 0x00000000181c7984 */ /* 0x000ee40000000c00 */
[----:B------:R-:W-:Y:S06]  /*558d0*/  BAR.SYNC.DEFER_BLOCKING 0x0 ;  /* 0x0000000000007b1d */ /* 0x000fec0000010000 */
[----:B--2---:R2:W-:Y:S04]  /*558e0*/  STSM.16.M88.4 [R153], R4 ;  /* 0x0000000499007844 */ /* 0x0045e80000000200 */
[----:B---3--:R-:W-:Y:S04]  /*558f0*/  STL.64 [R1+0xb20], R28 ;  /* 0x000b201c01007387 */ /* 0x008fe80000100a00 */
[----:B------:R-:W-:Y:S04]  /*55900*/  STL.64 [R1+0xb28], R30 ;  /* 0x000b281e01007387 */ /* 0x000fe80000100a00 */
[----:B--2---:R-:W2:Y:S04]  /*55910*/  LDL.LU R4, [R1+0x924] ;  /* 0x0009240001047983 */ /* 0x004ea80000300800 */
[----:B------:R-:W2:Y:S04]  /*55920*/  LDL.LU R5, [R1+0x92c] ;  /* 0x00092c0001057983 */ /* 0x000ea80000300800 */
[----:B------:R-:W2:Y:S04]  /*55930*/  LDL.LU R6, [R1+0x724] ;  /* 0x0007240001067983 */ /* 0x000ea80000300800 */
[----:B------:R-:W2:Y:S01]  /*55940*/  LDL.LU R7, [R1+0x72c] ;  /* 0x00072c0001077983 */ /* 0x000ea20000300800 */
[----:B------:R-:W-:Y:S06]  /*55950*/  BAR.SYNC.DEFER_BLOCKING 0x0 ;  /* 0x0000000000007b1d */ /* 0x000fec0000010000 */
[----:B------:R-:W3:Y:S02]  /*55960*/  LDS.128 R28, [R24] ;  /* 0x00000000181c7984 */ /* 0x000ee40000000c00 */
[----:B------:R-:W-:Y:S06]  /*55970*/  BAR.SYNC.DEFER_BLOCKING 0x0 ;  /* 0x0000000000007b1d */ /* 0x000fec0000010000 */
[----:B---3--:R-:W-:Y:S04]  /*55980*/  STL.64 [R1+0x720], R28 ;  /* 0x0007201c01007387 */ /* 0x008fe80000100a00 */
[----:B------:R-:W-:Y:S04]  /*55990*/  STL.64 [R1+0x728], R30 ;  /* 0x0007281e01007387 */ /* 0x000fe80000100a00 */
[----:B--2---:R2:W-:Y:S01]  /*559a0*/  STSM.16.M88.4 [R153], R4 ;  /* 0x0000000499007844 */ /* 0x0045e20000000200 */
[----:B------:R-:W-:Y:S06]  /*559b0*/  BAR.SYNC.DEFER_BLOCKING 0x0 ;  /* 0x0000000000007b1d */ /* 0x000fec0000010000 */
[----:B--2---:R-:W2:Y:S04]  /*559c0*/  LDL.LU R4, [R1+0x524] ;  /* 0x0005240001047983 */ /* 0x004ea80000300800 */
[----:B------:R-:W2:Y:S04]  /*559d0*/  LDL.LU R5, [R1+0x52c] ;  /* 0x00052c0001057983 */ /* 0x000ea80000300800 */
[----:B------:R-:W2:Y:S04]  /*559e0*/  LDL.LU R6, [R1+0x324] ;  /* 0x0003240001067983 */ /* 0x000ea80000300800 */
[----:B------:R-:W2:Y:S04]  /*559f0*/  LDL.LU R7, [R1+0x32c] ;  /* 0x00032c0001077983 */ /* 0x000ea80000300800 */
[----:B------:R-:W3:Y:S01]  /*55a00*/  LDS.128 R28, [R24] ;  /* 0x00000000181c7984 */ /* 0x000ee20000000c00 */
[----:B------:R-:W-:Y:S06]  /*55a10*/  BAR.SYNC.DEFER_BLOCKING 0x0 ;  /* 0x0000000000007b1d */ /* 0x000fec0000010000 */
[----:B---3--:R-:W-:Y:S04]  /*55a20*/  STL.64 [R1+0x520], R28 ;  /* 0x0005201c01007387 */ /* 0x008fe80000100a00 */
[----:B------:R-:W-:Y:S04]  /*55a30*/  STL.64 [R1+0x528], R30 ;  /* 0x0005281e01007387 */ /* 0x000fe80000100a00 */
[----:B--2---:R2:W-:Y:S01]  /*55a40*/  STSM.16.M88.4 [R153], R4 ;  /* 0x0000000499007844 */ /* 0x0045e20000000200 */
[----:B------:R-:W-:Y:S06]  /*55a50*/  BAR.SYNC.DEFER_BLOCKING 0x0 ;  /* 0x0000000000007b1d */ /* 0x000fec0000010000 */
[----:B--2---:R-:W2:Y:S04]  /*55a60*/  LDL.LU R4, [R1+0x124] ;  /* 0x0001240001047983 */ /* 0x004ea80000300800 */
[----:B------:R-:W2:Y:S04]  /*55a70*/  LDL.LU R5, [R1+0x12c] ;  /* 0x00012c0001057983 */ /* 0x000ea80000300800 */
[----:B------:R-:W3:Y:S01]  /*55a80*/  LDS.128 R28, [R24] ;  /* 0x00000000181c7984 */ /* 0x000ee20000000c00 */
[----:B------:R-:W-:-:S04]  /*55a90*/  IMAD R2, R23, UR4, RZ ;  /* 0x0000000417027c24 */ /* 0x000fc8000f8e02ff */
[----:B------:R-:W-:-:S05]  /*55aa0*/  VIADD R2, R2, UR4 ;  /* 0x0000000402027c36 */ /* 0x000fca0008000000 */
[----:B------:R-:W-:-:S05]  /*55ab0*/  IADD3 R2, R2, UR4, RZ ;  /* 0x0000000402027c10 */ /* 0x000fca000fffe0ff */
[----:B------:R-:W-:Y:S02]  /*55ac0*/  VIADD R2, R2, UR4 ;  /* 0x0000000402027c36 */ /* 0x000fe40008000000 */
[----:B------:R-:W-:-:S03]  /*55ad0*/  IMAD.MOV.U32 R6, RZ, RZ, R97 ;  /* 0x000000ffff067224 */ /* 0x000fc600078e0061 */
[----:B------:R4:W-:Y:S01]  /*55ae0*/  STL [R1+0x1178], R2 ;  /* 0x0011780201007387 */ /* 0x0009e20000100800 */
[----:B------:R-:W-:Y:S01]  /*55af0*/  IMAD.MOV.U32 R7, RZ, RZ, R99 ;  /* 0x000000ffff077224 */ /* 0x000fe200078e0063 */
[----:B------:R-:W-:Y:S01]  /*55b00*/  BAR.SYNC.DEFER_BLOCKING 0x0 ;  /* 0x0000000000007b1d */ /* 0x000fe20000010000 */
[----:B----4-:R-:W-:-:S05]  /*55b10*/  IADD3 R2, R2, UR4, RZ ;  /* 0x0000000402027c10 */ /* 0x010fca000fffe0ff */
[----:B------:R-:W-:Y:S04]  /*55b20*/  STL [R1+0x10c0], R2 ;  /* 0x0010c00201007387 */ /* 0x000fe80000100800 */
        /* <DEDUP_REMOVED lines=29> */
[----:B------:R-:W-:Y:S01]  /*55d00*/  VIADD R157, R2, UR4 ;  /* 0x00000004029d7c36 */ /* 0x000fe20008000000 */
[----:B------:R-:W-:Y:S03]  /*55d10*/  BAR.SYNC.DEFER_BLOCKING 0x0 ;  /* 0x0000000000007b1d */ /* 0x000fe60000010000 */
[----:B------:R-:W-:-:S04]  /*55d20*/  VIADD R158, R157, UR4 ;  /* 0x000000049d9e7c36 */ /* 0x000fc80008000000 */
[----:B------:R-:W-:-:S05]  /*55d30*/  VIADD R159, R158, UR4 ;  /* 0x000000049e9f7c36 */ /* 0x000fca0008000000 */
[----:B------:R-:W-:-:S05]  /*55d40*/  IADD3 R252, R159, UR4, RZ ;  /* 0x000000049ffc7c10 */ /* 0x000fca000fffe0ff */
[----:B------:R-:W-:-:S05]  /*55d50*/  VIADD R2, R252, UR4 ;  /* 0x00000004fc027c36 */ /* 0x000fca0008000000 */
[----:B------:R4:W-:Y:S02]  /*55d60*/  STL [R1+0x1010], R2 ;  /* 0x0010100201007387 */ /* 0x0009e40000100800 */
[----:B----4-:R-:W-:-:S05]  /*55d70*/  VIADD R2, R2, UR4 ;  /* 0x0000000402027c36 */ /* 0x010fca0008000000 */
[----:B------:R-:W-:Y:S04]  /*55d80*/  STL [R1+0x1014], R2 ;  /* 0x0010140201007387 */ /* 0x000fe80000100800 */
[----:B---3--:R-:W-:Y:S04]  /*55d90*/  STL.64 [R1+0xfa0], R28 ;  /* 0x000fa01c01007387 */ /* 0x008fe80000100a00 */
[----:B------:R-:W-:Y:S04]  /*55da0*/  STL.64 [R1+0xfa8], R30 ;  /* 0x000fa81e01007387 */ /* 0x000fe80000100a00 */
[----:B--2---:R2:W-:Y:S01]  /*55db0*/  STSM.16.M88.4 [R153], R4 ;  /* 0x0000000499007844 */ /* 0x0045e20000000200 */
[----:B------:R-:W-:Y:S06]  /*55dc0*/  BAR.SYNC.DEFER_BLOCKING 0x0 ;  /* 0x0000000000007b1d */ /* 0x000fec0000010000 */
[----:B--2---:R-:W2:Y:S04]  /*55dd0*/  LDL.LU R4, [R1+0x130] ;  /* 0x0001300001047983 */ /* 0x004ea80000300800 */
[----:B------:R-:W2:Y:S04]  /*55de0*/  LDL.LU R5, [R1+0x138] ;  /* 0x0001380001057983 */ /* 0x000ea80000300800 */
[----:B------:R-:W3:Y:S01]  /*55df0*/  LDS.128 R28, [R24] ;  /* 0x00000000181c7984 */ /* 0x000ee20000000c00 */
[----:B------:R-:W-:-:S05]  /*55e00*/  VIADD R2, R2, UR4 ;  /* 0x0000000402027c36 */ /* 0x000fca0008000000 */
[----:B------:R4:W-:Y:S01]  /*55e10*/  STL [R1+0x1018], R2 ;  /* 0x0010180201007387 */ /* 0x0009e20000100800 */
[----:B------:R-:W-:Y:S01]  /*55e20*/  MOV R6, R100 ;  /* 0x0000006400067202 */ /* 0x000fe20000000f00 */
[----:B------:R-:W-:Y:S01]  /*55e30*/  IMAD.MOV.U32 R7, RZ, RZ, R102 ;  /* 0x000000ffff077224 */ /* 0x000fe200078e0066 */
[----:B------:R-:W-:Y:S01]  /*55e40*/  BAR.SYNC.DEFER_BLOCKING 0x0 ;  /* 0x0000000000007b1d */ /* 0x000fe20000010000 */
[----:B----4-:R-:W-:-:S05]  /*55e50*/  VIADD R2, R2, UR4 ;  /* 0x0000000402027c36 */ /* 0x010fca0008000000 */
[----:B------:R4:W-:Y:S02]  /*55e60*/  STL [R1+0x101c], R2 ;  /* 0x00101c0201007387 */ /* 0x0009e40000100800 */
[----:B----4-:R-:W-:Y:S02]  /*55e70*/  VIADD R2, R2, UR4 ;  /* 0x0000000402027c36 */ /* 0x010fe40008000000 */
[----:B---3--:R-:W-:Y:S04]  /*55e80*/  STL.64 [R1+0xf90], R28 ;  /* 0x000f901c01007387 */ /* 0x008fe80000100a00 */
[----:B------:R-:W-:Y:S04]  /*55e90*/  STL.64 [R1+0xf98], R30 ;  /* 0x000f981e01007387 */ /* 0x000fe80000100a00 */
[----:B--2---:R2:W-:Y:S01]  /*55ea0*/  STSM.16.M88.4 [R153], R4 ;  /* 0x0000000499007844 */ /* 0x0045e20000000200 */
[----:B------:R-:W-:Y:S06]  /*55eb0*/  BAR.SYNC.DEFER_BLOCKING 0x0 ;  /* 0x0000000000007b1d */ /* 0x000fec0000010000 */
[----:B--2---:R-:W2:Y:S04]  /*55ec0*/  LDL.LU R4, [R1+0xd34] ;  /* 0x000d340001047983 */ /* 0x004ea80000300800 */
[----:B------:R3:W-:Y:S04]  /*55ed0*/  STL [R1+0x1020], R2 ;  /* 0x0010200201007387 */ /* 0x0007e80000100800 */
[----:B------:R-:W2:Y:S04]  /*55ee0*/  LDL.LU R5, [R1+0xd3c] ;  /* 0x000d3c0001057983 */ /* 0x000ea80000300800 */
[----:B------:R-:W2:Y:S04]  /*55ef0*/  LDL.LU R6, [R1+0xb34] ;  /* 0x000b340001067983 */ /* 0x000ea80000300800 */
[----:B------:R-:W2:Y:S04]  /*55f00*/  LDL.LU R7, [R1+0xb3c] ;  /* 0x000b3c0001077983 */ /* 0x000ea80000300800 */
[----:B------:R-:W4:Y:S01]  /*55f10*/  LDS.128 R28, [R24] ;  /* 0x00000000181c7984 */ /* 0x000f220000000c00 */
[----:B------:R-:W-:Y:S01]  /*55f20*/  BAR.SYNC.DEFER_BLOCKING 0x0 ;  /* 0x0000000000007b1d */ /* 0x000fe20000010000 */
[----:B---3--:R-:W-:-:S05]  /*55f30*/  IADD3 R2, R2, UR4, RZ ;  /* 0x0000000402027c10 */ /* 0x008fca000fffe0ff */
[----:B------:R-:W-:Y:S01]  /*55f40*/  ULDC UR4, c[0x0][0x248] ;  /* 0x0000920000047ab9 */ /* 0x000fe20000000800 */
[----:B------:R3:W-:Y:S02]  /*55f50*/  STL [R1+0x1024], R2 ;  /* 0x0010240201007387 */ /* 0x0007e40000100800 */
[----:B---3--:R-:W-:Y:S01]  /*55f60*/  VIADD R2, R2, UR5 ;  /* 0x0000000502027c36 */ /* 0x008fe20008000000 */
[----:B------:R-:W-:-:S04]  /*55f70*/  ULDC UR5, c[0x0][0x248] ;  /* 0x0000920000057ab9 */ /* 0x000fc80000000800 */
[----:B------:R3:W-:Y:S02]  /*55f80*/  STL [R1+0x1028], R2 ;  /* 0x0010280201007387 */ /* 0x0007e40000100800 */
[----:B---3--:R-:W-:Y:S01]  /*55f90*/  VIADD R2, R2, UR7 ;  /* 0x0000000702027c36 */ /* 0x008fe20008000000 */
[----:B------:R-:W-:Y:S01]  /*55fa0*/  ULDC UR7, c[0x0][0x248] ;  /* 0x0000920000077ab9 */ /* 0x000fe20000000800 */
[----:B----4-:R-:W-:Y:S04]  /*55fb0*/  STL.64 [R1+0x920], R28 ;  /* 0x0009201c01007387 */ /* 0x010fe80000100a00 */
        /* <DEDUP_REMOVED lines=10> */
[----:B---3--:R-:W-:-:S05]  /*56060*/  VIADD R2, R2, UR4 ;  /* 0x0000000402027c36 */ /* 0x008fca0008000000 */
[----:B------:R-:W-:Y:S01]  /*56070*/  ULDC UR4, c[0x0][0x248] ;  /* 0x0000920000047ab9 */ /* 0x000fe20000000800 */
[----:B------:R3:W-:Y:S02]  /*56080*/  STL [R1+0x1030], R2 ;  /* 0x0010300201007387 */ /* 0x0007e40000100800 */
[----:B---3--:R-:W-:Y:S01]  /*56090*/  IADD3 R2, R2, UR5, RZ ;  /* 0x0000000502027c10 */ /* 0x008fe2000fffe0ff */
        /* <DEDUP_REMOVED lines=18> */
[----:B---3--:R-:W-:Y:S01]  /*561c0*/  VIADD R2, R2, UR4 ;  /* 0x0000000402027c36 */ /* 0x008fe20008000000 */
[----:B------:R-:W-:-:S04]  /*561d0*/  ULDC UR4, c[0x0][0x248] ;  /* 0x0000920000047ab9 */ /* 0x000fc80000000800 */
[----:B------:R3:W-:Y:S02]  /*561e0*/  STL [R1+0x1040], R2 ;  /* 0x0010400201007387 */ /* 0x0007e40000100800 */
[----:B---3--:R-:W-:Y:S01]  /*561f0*/  IADD3 R2, R2, UR7, RZ ;  /* 0x0000000702027c10 */ /* 0x008fe2000fffe0ff */
        /* <DEDUP_REMOVED lines=8> */
[----:B------:R-:W4:Y:S01]  /*56280*/  LDS.128 R28, [R24] ;  /* 0x00000000181c7984 */ /* 0x000f220000000c00 */
[----:B---3--:R-:W-:Y:S01]  /*56290*/  VIADD R2, R2, UR4 ;  /* 0x0000000402027c36 */ /* 0x008fe20008000000 */
[----:B------:R-:W-:-:S04]  /*562a0*/  ULDC UR4, c[0x0][0x248] ;  /* 0x0000920000047ab9 */ /* 0x000fc80000000800 */
[----:B------:R3:W-:Y:S01]  /*562b0*/  STL [R1+0x1048], R2 ;  /* 0x0010480201007387 */ /* 0x0007e20000100800 */
[----:B------:R-:W-:Y:S02]  /*562c0*/  IMAD.MOV.U32 R6, RZ, RZ, R101 ;  /* 0x000000ffff067224 */ /* 0x000fe400078e0065 */
[----:B------:R-:W-:Y:S01]  /*562d0*/  IMAD.MOV.U32 R7, RZ, RZ, R103 ;  /* 0x000000ffff077224 */ /* 0x000fe200078e0067 */
[----:B------:R-:W-:Y:S01]  /*562e0*/  BAR.SYNC.DEFER_BLOCKING 0x0 ;  /* 0x0000000000007b1d */ /* 0x000fe20000010000 */
[----:B---3--:R-:W-:-:S05]  /*562f0*/  IADD3 R2, R2, UR5, RZ ;  /* 0x0000000502027c10 */ /* 0x008fca000fffe0ff */
[----:B------:R-:W-:Y:S01]  /*56300*/  ULDC UR5, c[0x0][0x248] ;  /* 0x0000920000057ab9 */ /* 0x000fe20000000800 */
        /* <DEDUP_REMOVED lines=69> */
[----:B------:R-:W-:Y:S01]  /*56760*/  MOV R6, R104 ;  /* 0x0000006800067202 */ /* 0x000fe20000000f00 */
[----:B------:R-:W-:Y:S01]  /*56770*/  IMAD.MOV.U32 R7, RZ, RZ, R106 ;  /* 0x000000ffff077224 */ /* 0x000fe200078e006a */
[----:B------:R-:W-:Y:S06]  /*56780*/  BAR.SYNC.DEFER_BLOCKING 0x0 ;  /* 0x0000000000007b1d */ /* 0x000fec0000010000 */
        /* <DEDUP_REMOVED lines=112> */
[----:B---3--:R-:W-:Y:S01]  /*56e90*/  VIADD R2, R2, UR5 ;  /* 0x0000000502027c36 */ /* 0x008fe20008000000 */
[----:B------:R-:W-:Y:S01]  /*56ea0*/  ULDC UR5, c[0x0][0x248] ;  /* 0x0000920000057ab9 */ /* 0x000fe20000000800 */
[----:B------:R-:W-:Y:S06]  /*56eb0*/  BAR.SYNC.DEFER_BLOCKING 0x0 ;  /* 0x0000000000007b1d */ /* 0x000fec0000010000 */
        /* <DEDUP_REMOVED lines=8> */
[----:B------:R3:W-:Y:S02]  /*56f40*/  STL [R1+0x10cc], R2 ;  /* 0x0010cc0201007387 */ /* 0x0007e40000100800 */
[----:B---3--:R-:W-:Y:S01]  /*56f50*/  IADD3 R2, R2, UR4, RZ ;  /* 0x0000000402027c10 */ /* 0x008fe2000fffe0ff */
[----:B------:R-:W-:Y:S01]  /*56f60*/  ULDC UR4, c[0x0][0x248] ;  /* 0x0000920000047ab9 */ /* 0x000fe20000000800 */
        /* <DEDUP_REMOVED lines=20> */
[----:B---3--:R-:W-:Y:S01]  /*570b0*/  VIADD R2, R2, UR4 ;  /* 0x0000000402027c36 */ /* 0x008fe20008000000 */
[----:B------:R-:W-:Y:S01]  /*570c0*/  ULDC UR4, c[0x0][0x248] ;  /* 0x0000920000047ab9 */ /* 0x000fe20000000800 */
        /* <DEDUP_REMOVED lines=31> */
[----:B------:R-:W-:Y:S06]  /*572c0*/  BAR.SYNC.DEFER_BLOCKING 0x0 ;  /* 0x0000000000007b1d */ /* 0x000fec0000010000 */
[----:B------:R3:W-:Y:S02]  /*572d0*/  STL [R1+0x10f4], R2 ;  /* 0x0010f40201007387 */ /* 0x0007e40000100800 */
[----:B---3--:R-:W-:Y:S01]  /*572e0*/  VIADD R2, R2, UR4 ;  /* 0x0000000402027c36 */ /* 0x008fe20008000000 */
[----:B------:R-:W-:-:S04]  /*572f0*/  ULDC UR4, c[0x0][0x248] ;  /* 0x0000920000047ab9 */ /* 0x000fc80000000800 */
[----:B------:R3:W-:Y:S01]  /*57300*/  STL [R1+0x10f8], R2 ;  /* 0x0010f80201007387 */ /* 0x0007e20000100800 */
[----:B-1----:R-:W-:Y:S02]  /*57310*/  IMAD R3, R152, R25, RZ ;  /* 0x0000001998037224 */ /* 0x002fe400078e02ff */
[----:B---3--:R-:W-:Y:S01]  /*57320*/  VIADD R2, R2, UR7 ;  /* 0x0000000702027c36 */ /* 0x008fe20008000000 */
[----:B------:R-:W-:Y:S01]  /*57330*/  ULDC UR7, c[0x0][0x248] ;  /* 0x0000920000077ab9 */ /* 0x000fe20000000800 */
[----:B----4-:R-:W-:Y:S04]  /*57340*/  STL.64 [R1+0xb40], R28 ;  /* 0x000b401c01007387 */ /* 0x010fe80000100a00 */
[----:B------:R-:W-:Y:S04]  /*57350*/  STL.64 [R1+0xb48], R30 ;  /* 0x000b481e01007387 */ /* 0x000fe80000100a00 */
[----:B------:R1:W-:Y:S01]  /*57360*/  STL [R1+0x10fc], R2 ;  /* 0x0010fc0201007387 */ /* 0x0003e20000100800 */
[----:B------:R-:W-:Y:S01]  /*57370*/  LEA R22, R25, R3, 0x7 ;  /* 0x0000000319167211 */ /* 0x000fe200078e38ff */
[----:B-1----:R-:W-:Y:S01]  /*57380*/  VIADD R2, R2, UR4 ;  /* 0x0000000402027c36 */ /* 0x002fe20008000000 */
[----:B------:R-:W-:-:S03]  /*57390*/  ULDC.64 UR4, c[0x0][0x220] ;  /* 0x0000880000047ab9 */ /* 0x000fc60000000a00 */
[C---:B------:R-:W-:Y:S01]  /*573a0*/  IMAD R9, R25.reuse, 0x80, R22 ;  /* 0x0000008019097824 */ /* 0x040fe200078e0216 */
[----:B------:R-:W-:Y:S04]  /*573b0*/  STL [R1+0x1100], R2 ;  /* 0x0011000201007387 */ /* 0x000fe80000100800 */
[----:B------:R-:W-:-:S04]  /*573c0*/  LEA R25, R25, R9, 0x7 ;  /* 0x0000000919197211 */ /* 0x000fc800078e38ff */
[----:B------:R-:W-:Y:S01]  /*573d0*/  LEA R8, P5, R25, UR4, 0x2 ;  /* 0x0000000419087c11 */ /* 0x000fe2000f8a10ff */
[----:B--2---:R1:W-:Y:S02]  /*573e0*/  STSM.16.M88.4 [R153], R4 ;  /* 0x0000000499007844 */ /* 0x0043e40000000200 */
[----:B-1----:R-:W-:Y:S01]  /*573f0*/  VIADD R6, R2, UR7 ;  /* 0x0000000702067c36 */ /* 0x002fe20008000000 */
[----:B------:R-:W-:-:S03]  /*57400*/  ULDC UR7, c[0x0][0x248] ;  /* 0x0000920000077ab9 */ /* 0x000fc60000000800 */
[----:B------:R-:W-:Y:S01]  /*57410*/  VIADD R26, R6, UR11 ;  /* 0x0000000b061a7c36 */ /* 0x000fe20008000000 */
[----:B------:R-:W-:Y:S01]  /*57420*/  STL [R1+0x1104], R6 ;  /* 0x0011040601007387 */ /* 0x000fe20000100800 */
[----:B------:R-:W-:Y:S02]  /*57430*/  LEA R2, P2, R3, UR4, 0x2 ;  /* 0x0000000403027c11 */ /* 0x000fe4000f8410ff */
[----:B------:R-:W-:Y:S01]  /*57440*/  LOP3.LUT R21, R21, 0xfeffffff, RZ, 0xc0, !PT ;  /* 0xfeffffff15157812 */ /* 0x000fe200078ec0ff */
[----:B------:R1:W-:Y:S01]  /*57450*/  STL [R1+0x1108], R26 ;  /* 0x0011081a01007387 */ /* 0x0003e20000100800 */
[----:B------:R-:W-:Y:S01]  /*57460*/  LEA R4, P3, R22, UR4, 0x2 ;  /* 0x0000000416047c11 */ /* 0x000fe2000f8610ff */
[C---:B------:R-:W-:Y:S01]  /*57470*/  VIADD R28, R23.reuse, 0x7b ;  /* 0x0000007b171c7836 */ /* 0x040fe20000000000 */
[----:B------:R-:W-:Y:S01]  /*57480*/  LOP3.LUT R20, R20, 0x7fffffff, RZ, 0xc0, !PT ;  /* 0x7fffffff14147812 */ /* 0x000fe200078ec0ff */
[C---:B------:R-:W-:Y:S01]  /*57490*/  VIADD R32, R23.reuse, 0x77 ;  /* 0x0000007717207836 */ /* 0x040fe20000000000 */
[----:B------:R-:W-:Y:S01]  /*574a0*/  IADD3 R30, R23, 0x79, RZ ;  /* 0x00000079171e7810 */ /* 0x000fe20007ffe0ff */
[----:B------:R-:W-:Y:S01]  /*574b0*/  ULDC UR11, c[0x0][0x228] ;  /* 0x00008a00000b7ab9 */ /* 0x000fe20000000800 */
[----:B-1----:R-:W-:Y:S01]  /*574c0*/  IADD3 R26, R26, UR12, RZ ;  /* 0x0000000c1a1a7c10 */ /* 0x002fe2000fffe0ff */
[----:B------:R-:W-:Y:S01]  /*574d0*/  ULDC UR12, c[0x0][0x248] ;  /* 0x00009200000c7ab9 */ /* 0x000fe20000000800 */
[----:B------:R-:W-:Y:S01]  /*574e0*/  LEA R6, P4, R9, UR4, 0x2 ;  /* 0x0000000409067c11 */ /* 0x000fe2000f8810ff */
[----:B------:R-:W-:-:S02]  /*574f0*/  ULDC UR4, c[0x0][0x248] ;  /* 0x0000920000047ab9 */ /* 0x000fc40000000800 */
[----:B------:R1:W-:Y:S02]  /*57500*/  STL [R1+0x110c], R26 ;  /* 0x00110c1a01007387 */ /* 0x0003e40000100800 */
[----:B-1----:R-:W-:Y:S01]  /*57510*/  VIADD R26, R26, UR7 ;  /* 0x000000071a1a7c36 */ /* 0x002fe20008000000 */
[----:B------:R-:W-:Y:S01]  /*57520*/  LEA.HI.X.SX32 R3, R3, UR5, 0x2, P2 ;  /* 0x0000000503037c11 */ /* 0x000fe200090f16ff */
[----:B------:R-:W-:-:S03]  /*57530*/  ULDC UR7, c[0x0][0x228] ;  /* 0x00008a0000077ab9 */ /* 0x000fc60000000800 */
[----:B------:R-:W-:Y:S01]  /*57540*/  IADD3 R27, R26, UR4, RZ ;  /* 0x000000041a1b7c10 */ /* 0x000fe2000fffe0ff */
[----:B------:R-:W-:-:S04]  /*57550*/  ULDC UR4, c[0x0][0x248] ;  /* 0x0000920000047ab9 */ /* 0x000fc80000000800 */
[----:B------:R-:W-:Y:S01]  /*57560*/  VIADD R29, R27, UR4 ;  /* 0x000000041b1d7c36 */ /* 0x000fe20008000000 */
[----:B------:R-:W-:-:S03]  /*57570*/  ULDC UR4, c[0x0][0x248] ;  /* 0x0000920000047ab9 */ /* 0x000fc60000000800 */
[----:B------:R-:W-:Y:S01]  /*57580*/  VIADD R31, R29, UR4 ;  /* 0x000000041d1f7c36 */ /* 0x000fe20008000000 */
[----:B------:R-:W-:-:S03]  /*57590*/  ULDC UR4, c[0x0][0x248] ;  /* 0x0000920000047ab9 */ /* 0x000fc60000000800 */
[----:B------:R-:W-:Y:S01]  /*575a0*/  VIADD R33, R31, UR4 ;  /* 0x000000041f217c36 */ /* 0x000fe20008000000 */
[----:B------:R-:W-:-:S04]  /*575b0*/  ULDC UR4, c[0x0][0x248] ;  /* 0x0000920000047ab9 */ /* 0x000fc80000000800 */
        /* <DEDUP_REMOVED lines=69> */
[----:B------:R-:W-:Y:S01]  /*57a10*/  ULDC UR4, c[0x0][0x248] ;  /* 0x0000920000047ab9 */ /* 0x000fe20000000800 */
[----:B------:R-:W-:Y:S02]  /*57a20*/  STL [R1+0x1110], R26 ;  /* 0x0011101a01007387 */ /* 0x000fe40000100800 */
[----:B------:R-:W-:Y:S01]  /*57a30*/  VIADD R105, R103, UR4 ;  /* 0x0000000467697c36 */ /* 0x000fe20008000000 */
[----:B------:R-:W-:Y:S01]  /*57a40*/  ULDC UR4, c[0x0][0x248] ;  /* 0x0000920000047ab9 */ /* 0x000fe20000000800 */
[----:B------:R-:W-:Y:S04]  /*57a50*/  STL [R1+0x1114], R27 ;  /* 0x0011141b01007387 */ /* 0x000fe80000100800 */
[----:B------:R-:W-:Y:S01]  /*57a60*/  STL [R1+0x1118], R29 ;  /* 0x0011181d01007387 */ /* 0x000fe20000100800 */
[----:B------:R-:W-:Y:S01]  /*57a70*/  IADD3 R107, R105, UR4, RZ ;  /* 0x00000004696b7c10 */ /* 0x000fe2000fffe0ff */
[----:B------:R-:W-:-:S02]  /*57a80*/  ULDC UR4, c[0x0][0x248] ;  /* 0x0000920000047ab9 */ /* 0x000fc40000000800 */
[----:B------:R-:W-:Y:S04]  /*57a90*/  STL [R1+0x111c], R31 ;  /* 0x00111c1f01007387 */ /* 0x000fe80000100800 */
[----:B------:R-:W-:Y:S04]  /*57aa0*/  STL [R1+0x1120], R33 ;  /* 0x0011202101007387 */ /* 0x000fe80000100800 */
[----:B------:R-:W-:Y:S01]  /*57ab0*/  STL [R1+0x1124], R35 ;  /* 0x0011242301007387 */ /* 0x000fe20000100800 */
[----:B------:R-:W-:Y:S01]  /*57ac0*/  VIADD R110, R107, UR4 ;  /* 0x000000046b6e7c36 */ /* 0x000fe20008000000 */
[----:B------:R-:W-:-:S02]  /*57ad0*/  ULDC UR4, c[0x0][0x248] ;  /* 0x0000920000047ab9 */ /* 0x000fc40000000800 */
[----:B------:R-:W-:Y:S04]  /*57ae0*/  STL [R1+0x1128], R37 ;  /* 0x0011282501007387 */ /* 0x000fe80000100800 */
        /* <DEDUP_REMOVED lines=14> */
[----:B------:R-:W-:Y:S04]  /*57bd0*/  STL [R1+0x1154], R59 ;  /* 0x0011543b01007387 */ /* 0x000fe80000100800 */
[----:B------:R-:W-:Y:S01]  /*57be0*/  STL [R1+0x1158], R61 ;  /* 0x0011583d01007387 */ /* 0x000fe20000100800 */
[----:B------:R-:W-:Y:S01]  /*57bf0*/  IADD3 R165, R163, UR4, RZ ;  /* 0x00000004a3a57c10 */ /* 0x000fe2000fffe0ff */
[----:B------:R-:W-:-:S02]  /*57c00*/  ULDC UR4, c[0x0][0x248] ;  /* 0x0000920000047ab9 */ /* 0x000fc40000000800 */
[----:B------:R-:W-:Y:S04]  /*57c10*/  STL [R1+0x115c], R63 ;  /* 0x00115c3f01007387 */ /* 0x000fe80000100800 */
        /* <DEDUP_REMOVED lines=40> */
[----:B------:R1:W-:Y:S02]  /*57ea0*/  STL [R1+0x11dc], R176 ;  /* 0x0011dcb001007387 */ /* 0x0003e40000100800 */
[----:B-1----:R-:W-:Y:S01]  /*57eb0*/  VIADD R176, R176, UR4 ;  /* 0x00000004b0b07c36 */ /* 0x002fe20008000000 */
[----:B------:R-:W-:-:S04]  /*57ec0*/  ULDC UR4, c[0x0][0x248] ;  /* 0x0000920000047ab9 */ /* 0x000fc80000000800 */
[----:B------:R1:W-:Y:S02]  /*57ed0*/  STL [R1+0x11e0], R176 ;  /* 0x0011e0b001007387 */ /* 0x0003e40000100800 */
[----:B-1----:R-:W-:Y:S01]  /*57ee0*/  VIADD R176, R176, UR4 ;  /* 0x00000004b0b07c36 */ /* 0x002fe20008000000 */
[----:B------:R-:W-:-:S04]  /*57ef0*/  ULDC UR4, c[0x0][0x248] ;  /* 0x0000920000047ab9 */ /* 0x000fc80000000800 */
[----:B------:R1:W-:Y:S02]  /*57f00*/  STL [R1+0x11e4], R176 ;  /* 0x0011e4b001007387 */ /* 0x0003e40000100800 */
[----:B-1----:R-:W-:Y:S01]  /*57f10*/  IADD3 R176, R176, UR4, RZ ;  /* 0x00000004b0b07c10 */ /* 0x002fe2000fffe0ff */
[----:B------:R-:W-:-:S04]  /*57f20*/  ULDC UR4, c[0x0][0x248] ;  /* 0x0000920000047ab9 */ /* 0x000fc80000000800 */
[----:B------:R1:W-:Y:S02]  /*57f30*/  STL [R1+0x11e8], R176 ;  /* 0x0011e8b001007387 */ /* 0x0003e40000100800 */
[----:B-1----:R-:W-:Y:S01]  /*57f40*/  VIADD R176, R176, UR4 ;  /* 0x00000004b0b07c36 */ /* 0x002fe20008000000 */
        /* <DEDUP_REMOVED lines=31> */
[----:B------:R1:W-:Y:S01]  /*58140*/  STL [R1+0x1214], R176 ;  /* 0x001214b001007387 */ /* 0x0003e20000100800 */
[----:B------:R-:W-:Y:S02]  /*58150*/  ISETP.LT.AND P2, PT, R155, UR38, !P1 ;  /* 0x000000269b007c0c */ /* 0x000fe4000cf41270 */
[----:B-1----:R-:W-:Y:S01]  /*58160*/  IADD3 R176, R176, UR4, RZ ;  /* 0x00000004b0b07c10 */ /* 0x002fe2000fffe0ff */
[----:B------:R-:W-:-:S04]  /*58170*/  ULDC UR4, c[0x0][0x248] ;  /* 0x0000920000047ab9 */ /* 0x000fc80000000800 */
[----:B------:R1:W-:Y:S01]  /*58180*/  STL [R1+0x1218], R176 ;  /* 0x001218b001007387 */ /* 0x0003e20000100800 */
[----:B------:R-:W-:Y:S02]  /*58190*/  LEA.HI.X.SX32 R5, R22, UR5, 0x2, P3 ;  /* 0x0000000516057c11 */ /* 0x000fe400098f16ff */
[----:B------:R-:W-:Y:S01]  /*581a0*/  ISETP.LT.AND P3, PT, R156, UR28, !P1 ;  /* 0x0000001c9c007c0c */ /* 0x000fe2000cf61270 */
[----:B-1----:R-:W-:Y:S01]  /*581b0*/  VIADD R176, R176, UR4 ;  /* 0x00000004b0b07c36 */ /* 0x002fe20008000000 */
[----:B------:R-:W-:-:S04]  /*581c0*/  ULDC UR4, c[0x0][0x248] ;  /* 0x0000920000047ab9 */ /* 0x000fc80000000800 */
[----:B------:R1:W-:Y:S01]  /*581d0*/  STL [R1+0x121c], R176 ;  /* 0x00121cb001007387 */ /* 0x0003e20000100800 */
[----:B------:R-:W-:Y:S01]  /*581e0*/  @P2 LOP3.LUT R21, R21, 0x1000000, RZ, 0xfc, !PT ;  /* 0x0100000015152812 */ /* 0x000fe200078efcff */
[----:B-1----:R-:W-:Y:S01]  /*581f0*/  VIADD R176, R176, UR4 ;  /* 0x00000004b0b07c36 */ /* 0x002fe20008000000 */
[----:B------:R-:W-:-:S04]  /*58200*/  ULDC UR4, c[0x0][0x248] ;  /* 0x0000920000047ab9 */ /* 0x000fc80000000800 */
[----:B------:R1:W-:Y:S01]  /*58210*/  STL [R1+0x1220], R176 ;  /* 0x001220b001007387 */ /* 0x0003e20000100800 */
[----:B------:R-:W-:Y:S01]  /*58220*/  ISETP.LT.AND P2, PT, R154, UR29, !P1 ;  /* 0x0000001d9a007c0c */ /* 0x000fe2000cf41270 */
[----:B------:R-:W-:Y:S01]  /*58230*/  ULDC.64 UR28, c[0x0][0x228] ;  /* 0x00008a00001c7ab9 */ /* 0x000fe20000000a00 */
[----:B------:R-:W-:Y:S01]  /*58240*/  LOP3.LUT R21, R21, 0xff7fffff, RZ, 0xc0, !PT ;  /* 0xff7fffff15157812 */ /* 0x000fe200078ec0ff */
[----:B-1----:R-:W-:Y:S01]  /*58250*/  VIADD R176, R176, UR4 ;  /* 0x00000004b0b07c36 */ /* 0x002fe20008000000 */
[----:B------:R-:W-:Y:S01]  /*58260*/  ULDC UR4, c[0x0][0x248] ;  /* 0x0000920000047ab9 */ /* 0x000fe20000000800 */
[----:B------:R-:W-:-:S03]  /*58270*/  LEA.HI.X.SX32 R7, R9, UR5, 0x2, P4 ;  /* 0x0000000509077c11 */ /* 0x000fc6000a0f16ff */
[----:B------:R1:W-:Y:S01]  /*58280*/  STL [R1+0x1224], R176 ;  /* 0x001224b001007387 */ /* 0x0003e20000100800 */
[----:B------:R-:W-:Y:S02]  /*58290*/  @P3 LOP3.LUT R21, R21, 0x800000, RZ, 0xfc, !PT ;  /* 0x0080000015153812 */ /* 0x000fe400078efcff */
[----:B------:R-:W-:Y:S01]  /*582a0*/  LEA.HI.X.SX32 R9, R25, UR5, 0x2, P5 ;  /* 0x0000000519097c11 */ /* 0x000fe2000a8f16ff */
[----:B------:R-:W-:Y:S01]  /*582b0*/  ULDC UR5, c[0x0][0x248] ;  /* 0x0000920000057ab9 */ /* 0x000fe20000000800 */
[----:B------:R-:W-:Y:S02]  /*582c0*/  ISETP.LT.AND P1, PT, R152, UR28, !P1 ;  /* 0x0000001c98007c0c */ /* 0x000fe4000cf21270 */
[----:B-1----:R-:W-:Y:S02]  /*582d0*/  IADD3 R176, R176, UR4, RZ ;  /* 0x00000004b0b07c10 */ /* 0x002fe4000fffe0ff */
[----:B------:R-:W-:Y:S01]  /*582e0*/  LOP3.LUT R21, R21, 0xffbfffff, RZ, 0xc0, !PT ;  /* 0xffbfffff15157812 */ /* 0x000fe200078ec0ff */
[----:B------:R-:W-:Y:S01]  /*582f0*/  VIADD R22, R23, 0x7f ;  /* 0x0000007f17167836 */ /* 0x000fe20000000000 */
[----:B------:R-:W-:Y:S01]  /*58300*/  ULDC UR28, c[0x0][0x248] ;  /* 0x00009200001c7ab9 */ /* 0x000fe20000000800 */
[----:B------:R1:W-:Y:S01]  /*58310*/  STL [R1+0x1228], R176 ;  /* 0x001228b001007387 */ /* 0x0003e20000100800 */
[----:B------:R-:W-:Y:S01]  /*58320*/  @P2 LOP3.LUT R21, R21, 0x400000, RZ, 0xfc, !PT ;  /* 0x0040000015152812 */ /* 0x000fe200078efcff */
[----:B------:R-:W-:-:S02]  /*58330*/  VIADD R25, R23, 0x7e ;  /* 0x0000007e17197836 */ /* 0x000fc40000000000 */
[C---:B------:R-:W-:Y:S01]  /*58340*/  VIADD R26, R23.reuse, 0x7d ;  /* 0x0000007d171a7836 */ /* 0x040fe20000000000 */
[C---:B------:R-:W-:Y:S01]  /*58350*/  IADD3 R27, R23.reuse, 0x7c, RZ ;  /* 0x0000007c171b7810 */ /* 0x040fe20007ffe0ff */
[----:B------:R-:W-:Y:S01]  /*58360*/  VIADD R29, R23, 0x7a ;  /* 0x0000007a171d7836 */ /* 0x000fe20000000000 */
[----:B------:R-:W-:Y:S01]  /*58370*/  ULDC UR4, c[0x0][0x22c] ;  /* 0x00008b0000047ab9 */ /* 0x000fe20000000800 */
[----:B-1----:R-:W-:Y:S01]  /*58380*/  VIADD R176, R176, UR5 ;  /* 0x00000005b0b07c36 */ /* 0x002fe20008000000 */
[----:B------:R-:W-:Y:S01]  /*58390*/  LOP3.LUT R21, R21, 0xffdfffff, RZ, 0xc0, !PT ;  /* 0xffdfffff15157812 */ /* 0x000fe200078ec0ff */
[----:B------:R-:W-:Y:S01]  /*583a0*/  VIADD R31, R23, 0x78 ;  /* 0x00000078171f7836 */ /* 0x000fe20000000000 */
[----:B------:R-:W-:Y:S02]  /*583b0*/  ULDC UR5, c[0x0][0x228] ;  /* 0x00008a0000057ab9 */ /* 0x000fe40000000800 */
[----:B------:R1:W-:Y:S01]  /*583c0*/  STL [R1+0x122c], R176 ;  /* 0x00122cb001007387 */ /* 0x0003e20000100800 */
[----:B------:R-:W-:-:S02]  /*583d0*/  @P1 LOP3.LUT R21, R21, 0x200000, RZ, 0xfc, !PT ;  /* 0x0020000015151812 */ /* 0x000fc400078efcff */
[----:B------:R-:W-:Y:S01]  /*583e0*/  ISETP.LT.AND P1, PT, R155, UR31, !P0 ;  /* 0x0000001f9b007c0c */ /* 0x000fe2000c721270 */
[----:B-1----:R-:W-:Y:S01]  /*583f0*/  VIADD R176, R176, UR12 ;  /* 0x0000000cb0b07c36 */ /* 0x002fe20008000000 */
[----:B------:R-:W-:-:S04]  /*58400*/  ULDC UR12, c[0x0][0x248] ;  /* 0x00009200000c7ab9 */ /* 0x000fc80000000800 */
[----:B------:R1:W-:Y:S02]  /*58410*/  STL [R1+0x1230], R176 ;  /* 0x001230b001007387 */ /* 0x0003e40000100800 */
[----:B-1----:R-:W-:Y:S01]  /*58420*/  VIADD R176, R176, UR12 ;  /* 0x0000000cb0b07c36 */ /* 0x002fe20008000000 */
[----:B------:R-:W-:-:S04]  /*58430*/  ULDC UR12, c[0x0][0x248] ;  /* 0x00009200000c7ab9 */ /* 0x000fc80000000800 */
[----:B------:R1:W-:Y:S01]  /*58440*/  STL [R1+0x1234], R176 ;  /* 0x001234b001007387 */ /* 0x0003e20000100800 */
[----:B------:R-:W-:Y:S02]  /*58450*/  LOP3.LUT R21, R21, 0xffefffff, RZ, 0xc0, !PT ;  /* 0xffefffff15157812 */ /* 0x000fe400078ec0ff */
[----:B-1----:R-:W-:Y:S01]  /*58460*/  IADD3 R176, R176, UR12, RZ ;  /* 0x0000000cb0b07c10 */ /* 0x002fe2000fffe0ff */
[----:B------:R-:W-:Y:S01]  /*58470*/  ULDC UR12, c[0x0][0x248] ;  /* 0x00009200000c7ab9 */ /* 0x000fe20000000800 */
[----:B------:R-:W-:-:S03]  /*58480*/  @P1 LOP3.LUT R21, R21, 0x100000, RZ, 0xfc, !PT ;  /* 0x0010000015151812 */ /* 0x000fc600078efcff */
[----:B------:R1:W-:Y:S01]  /*58490*/  STL [R1+0x1238], R176 ;  /* 0x001238b001007387 */ /* 0x0003e20000100800 */
[----:B------:R-:W-:Y:S01]  /*584a0*/  ISETP.LT.AND P1, PT, R156, UR30, !P0 ;  /* 0x0000001e9c007c0c */ /* 0x000fe2000c721270 */
[----:B------:R-:W-:Y:S01]  /*584b0*/  ULDC.64 UR30, c[0x0][0x228] ;  /* 0x00008a00001e7ab9 */ /* 0x000fe20000000a00 */
[----:B-1----:R-:W-:Y:S01]  /*584c0*/  VIADD R176, R176, UR12 ;  /* 0x0000000cb0b07c36 */ /* 0x002fe20008000000 */
[----:B------:R-:W-:Y:S01]  /*584d0*/  LOP3.LUT R21, R21, 0xfff7ffff, RZ, 0xc0, !PT ;  /* 0xfff7ffff15157812 */ /* 0x000fe200078ec0ff */
[C---:B------:R-:W-:Y:S02]  /*584e0*/  VIADD R33, R23.reuse, 0x76 ;  /* 0x0000007617217836 */ /* 0x040fe40000000000 */
[C---:B------:R-:W-:Y:S01]  /*584f0*/  VIADD R34, R23.reuse, 0x75 ;  /* 0x0000007517227836 */ /* 0x040fe20000000000 */
[----:B------:R1:W-:Y:S01]  /*58500*/  STL [R1+0x123c], R176 ;  /* 0x00123cb001007387 */ /* 0x0003e20000100800 */
[----:B------:R-:W-:Y:S01]  /*58510*/  IADD3 R35, R23, 0x74, RZ ;  /* 0x0000007417237810 */ /* 0x000fe20007ffe0ff */
[----:B------:R-:W-:Y:S01]  /*58520*/  ULDC UR12, c[0x0][0x228] ;  /* 0x00008a00000c7ab9 */ /* 0x000fe20000000800 */
[----:B-1----:R-:W-:-:S03]  /*58530*/  VIADD R176, R176, UR15 ;  /* 0x0000000fb0b07c36 */ /* 0x002fc60008000000 */
[----:B------:R-:W-:Y:S01]  /*58540*/  @P1 LOP3.LUT R21, R21, 0x80000, RZ, 0xfc, !PT ;  /* 0x0008000015151812 */ /* 0x000fe200078efcff */
[----:B------:R-:W-:Y:S01]  /*58550*/  ULDC UR15, c[0x0][0x228] ;  /* 0x00008a00000f7ab9 */ /* 0x000fe20000000800 */
[----:B------:R1:W-:Y:S01]  /*58560*/  STL [R1+0x1240], R176 ;  /* 0x001240b001007387 */ /* 0x0003e20000100800 */
[----:B------:R-:W-:Y:S01]  /*58570*/  ISETP.LT.AND P1, PT, R154, UR32, !P0 ;  /* 0x000000209a007c0c */ /* 0x000fe2000c721270 */
[----:B-1----:R-:W-:Y:S01]  /*58580*/  VIADD R176, R176, UR33 ;  /* 0x00000021b0b07c36 */ /* 0x002fe20008000000 */
[----:B------:R-:W-:-:S04]  /*58590*/  ULDC UR33, c[0x0][0x248] ;  /* 0x0000920000217ab9 */ /* 0x000fc80000000800 */
[----:B------:R1:W-:Y:S01]  /*585a0*/  STL [R1+0x1244], R176 ;  /* 0x001244b001007387 */ /* 0x0003e20000100800 */
[----:B------:R-:W-:Y:S01]  /*585b0*/  ISETP.LT.AND P0, PT, R152, UR30, !P0 ;  /* 0x0000001e98007c0c */ /* 0x000fe2000c701270 */
[----:B------:R-:W-:Y:S01]  /*585c0*/  ULDC UR30, c[0x0][0x248] ;  /* 0x00009200001e7ab9 */ /* 0x000fe20000000800 */
[----:B-1----:R-:W-:Y:S01]  /*585d0*/  IADD3 R176, R176, UR33, RZ ;  /* 0x00000021b0b07c10 */ /* 0x002fe2000fffe0ff */
[----:B------:R-:W-:Y:S01]  /*585e0*/  ULDC UR33, c[0x0][0x248] ;  /* 0x0000920000217ab9 */ /* 0x000fe20000000800 */
[----:B------:R-:W-:-:S03]  /*585f0*/  LOP3.LUT R21, R21, 0xfffbffff, RZ, 0xc0, !PT ;  /* 0xfffbffff15157812 */ /* 0x000fc600078ec0ff */
[----:B------:R1:W-:Y:S01]  /*58600*/  STL [R1+0x1248], R176 ;  /* 0x001248b001007387 */ /* 0x0003e20000100800 */
[----:B------:R-:W-:Y:S01]  /*58610*/  @P1 LOP3.LUT R21, R21, 0x40000, RZ, 0xfc, !PT ;  /* 0x0004000015151812 */ /* 0x000fe200078efcff */
[----:B-1----:R-:W-:-:S03]  /*58620*/  VIADD R176, R176, UR34 ;  /* 0x00000022b0b07c36 */ /* 0x002fc60008000000 */
[----:B------:R-:W-:Y:S01]  /*58630*/  LOP3.LUT R21, R21, 0xfffdffff, RZ, 0xc0, !PT ;  /* 0xfffdffff15157812 */ /* 0x000fe200078ec0ff */
[----:B------:R-:W-:Y:S01]  /*58640*/  ULDC.64 UR34, c[0x0][0x228] ;  /* 0x00008a0000227ab9 */ /* 0x000fe20000000a00 */
[----:B------:R1:W-:Y:S02]  /*58650*/  STL [R1+0x124c], R176 ;  /* 0x00124cb001007387 */ /* 0x0003e40000100800 */
[----:B------:R-:W-:Y:S01]  /*58660*/  @P0 LOP3.LUT R21, R21, 0x20000, RZ, 0xfc, !PT ;  /* 0x0002000015150812 */ /* 0x000fe200078efcff */
[----:B-1----:R-:W-:Y:S01]  /*58670*/  VIADD R176, R176, UR33 ;  /* 0x00000021b0b07c36 */ /* 0x002fe20008000000 */
[----:B------:R-:W-:-:S04]  /*58680*/  ULDC UR33, c[0x0][0x248] ;  /* 0x0000920000217ab9 */ /* 0x000fc80000000800 */
[----:B------:R1:W-:Y:S02]  /*58690*/  STL [R1+0x1254], R176 ;  /* 0x001254b001007387 */ /* 0x0003e40000100800 */
[----:B-1----:R-:W-:Y:S01]  /*586a0*/  VIADD R176, R176, UR33 ;  /* 0x00000021b0b07c36 */ /* 0x002fe20008000000 */
[----:B------:R-:W-:Y:S02]  /*586b0*/  ULDC.64 UR32, c[0x0][0x228] ;  /* 0x00008a0000207ab9 */ /* 0x000fe40000000a00 */
[----:B------:R-:W-:Y:S01]  /*586c0*/  ISETP.GE.AND P0, PT, R22, UR33, PT ;  /* 0x0000002116007c0c */ /* 0x000fe2000bf06270 */
[----:B------:R-:W-:Y:S01]  /*586d0*/  VIADD R36, R23, 0x73 ;  /* 0x0000007317247836 */ /* 0x000fe20000000000 */
[----:B------:R-:W-:Y:S01]  /*586e0*/  LOP3.LUT R21, R21, 0xfffeffff, RZ, 0xc0, !PT ;  /* 0xfffeffff15157812 */ /* 0x000fe200078ec0ff */
[----:B------:R1:W-:Y:S01]  /*586f0*/  STL [R1+0x1258], R176 ;  /* 0x001258b001007387 */ /* 0x0003e20000100800 */
[----:B------:R-:W-:Y:S02]  /*58700*/  ISETP.LT.AND P3, PT, R155, UR37, !P0 ;  /* 0x000000259b007c0c */ /* 0x000fe4000c761270 */
[----:B------:R-:W-:Y:S01]  /*58710*/  LOP3.LUT R19, R19, 0x7fffffff, RZ, 0xc0, !PT ;  /* 0x7fffffff13137812 */ /* 0x000fe200078ec0ff */
[----:B------:R-:W-:Y:S01]  /*58720*/  VIADD R37, R23, 0x72 ;  /* 0x0000007217257836 */ /* 0x000fe20000000000 */
[----:B------:R-:W-:Y:S01]  /*58730*/  ISETP.LT.AND P2, PT, R156, UR36, !P0 ;  /* 0x000000249c007c0c */ /* 0x000fe2000c741270 */
[----:B------:R-:W-:Y:S01]  /*58740*/  ULDC.64 UR36, c[0x0][0x228] ;  /* 0x00008a0000247ab9 */ /* 0x000fe20000000a00 */
[----:B------:R-:W-:Y:S01]  /*58750*/  ISETP.LT.AND P1, PT, R154, UR61, !P0 ;  /* 0x0000003d9a007c0c */ /* 0x000fe2000c721270 */
[----:B------:R-:W-:-:S06]  /*58760*/  ULDC UR33, c[0x0][0x228] ;  /* 0x00008a0000217ab9 */ /* 0x000fcc0000000800 */
[----:B------:R-:W-:Y:S02]  /*58770*/  @P3 LOP3.LUT R21, R21, 0x10000, RZ, 0xfc, !PT ;  /* 0x0001000015153812 */ /* 0x000fe400078efcff */
[C---:B------:R-:W-:Y:S01]  /*58780*/  IADD3 R38, R23.reuse, 0x71, RZ ;  /* 0x0000007117267810 */ /* 0x040fe20007ffe0ff */
[----:B------:R-:W-:Y:S01]  /*58790*/  VIADD R39, R23, 0x70 ;  /* 0x0000007017277836 */ /* 0x000fe20000000000 */
[----:B------:R-:W-:Y:S01]  /*587a0*/  LOP3.LUT R21, R21, 0xffff7fff, RZ, 0xc0, !PT ;  /* 0xffff7fff15157812 */ /* 0x000fe200078ec0ff */
[----:B------:R-:W-:Y:S01]  /*587b0*/  VIADD R40, R23, 0x6f ;  /* 0x0000006f17287836 */ /* 0x000fe20000000000 */
[----:B-1----:R-:W-:Y:S01]  /*587c0*/  IADD3 R176, R176, UR28, RZ ;  /* 0x0000001cb0b07c10 */ /* 0x002fe2000fffe0ff */
[----:B------:R-:W-:Y:S01]  /*587d0*/  ULDC UR28, c[0x0][0x248] ;  /* 0x00009200001c7ab9 */ /* 0x000fe20000000800 */
[----:B------:R-:W-:Y:S01]  /*587e0*/  @P2 LOP3.LUT R21, R21, 0x8000, RZ, 0xfc, !PT ;  /* 0x0000800015152812 */ /* 0x000fe200078efcff */
[----:B------:R-:W-:Y:S01]  /*587f0*/  VIADD R41, R23, 0x6e ;  /* 0x0000006e17297836 */ /* 0x000fe20000000000 */
[----:B------:R-:W-:Y:S01]  /*58800*/  ISETP.LT.AND P0, PT, R152, UR34, !P0 ;  /* 0x0000002298007c0c */ /* 0x000fe2000c701270 */
[----:B------:R1:W-:Y:S01]  /*58810*/  STL [R1+0x125c], R176 ;  /* 0x00125cb001007387 */ /* 0x0003e20000100800 */
[----:B------:R-:W-:Y:S01]  /*58820*/  LOP3.LUT R21, R21, 0xffffbfff, RZ, 0xc0, !PT ;  /* 0xffffbfff15157812 */ /* 0x000fe200078ec0ff */
[----:B------:R-:W-:Y:S01]  /*58830*/  ULDC UR34, c[0x0][0x228] ;  /* 0x00008a0000227ab9 */ /* 0x000fe20000000800 */
[C---:B------:R-:W-:Y:S01]  /*58840*/  VIADD R42, R23.reuse, 0x6d ;  /* 0x0000006d172a7836 */ /* 0x040fe20000000000 */
[C---:B------:R-:W-:Y:S01]  /*58850*/  IADD3 R43, R23.reuse, 0x6c, RZ ;  /* 0x0000006c172b7810 */ /* 0x040fe20007ffe0ff */
[----:B------:R-:W-:Y:S01]  /*58860*/  VIADD R44, R23, 0x6b ;  /* 0x0000006b172c7836 */ /* 0x000fe20000000000 */
[----:B------:R-:W-:-:S02]  /*58870*/  @P1 LOP3.LUT R21, R21, 0x4000, RZ, 0xfc, !PT ;  /* 0x0000400015151812 */ /* 0x000fc400078efcff */
[----:B------:R-:W-:Y:S01]  /*58880*/  LOP3.LUT R18, R18, 0x7fffffff, RZ, 0xc0, !PT ;  /* 0x7fffffff12127812 */ /* 0x000fe200078ec0ff */
[----:B------:R-:W-:Y:S01]  /*58890*/  VIADD R45, R23, 0x6a ;  /* 0x0000006a172d7836 */ /* 0x000fe20000000000 */
[----:B------:R-:W-:Y:S01]  /*588a0*/  LOP3.LUT R21, R21, 0xffffdfff, RZ, 0xc0, !PT ;  /* 0xffffdfff15157812 */ /* 0x000fe200078ec0ff */
[----:B------:R-:W-:-:S03]  /*588b0*/  ULDC UR61, c[0x0][0x22c] ;  /* 0x00008b00003d7ab9 */ /* 0x000fc60000000800 */
[----:B------:R-:W-:Y:S02]  /*588c0*/  @P0 LOP3.LUT R21, R21, 0x2000, RZ, 0xfc, !PT ;  /* 0x0000200015150812 */ /* 0x000fe400078efcff */
[----:B------:R-:W-:Y:S01]  /*588d0*/  ISETP.GE.AND P0, PT, R25, UR39, PT ;  /* 0x0000002719007c0c */ /* 0x000fe2000bf06270 */
[----:B------:R-:W-:-:S03]  /*588e0*/  ULDC.64 UR38, c[0x0][0x228] ;  /* 0x00008a0000267ab9 */ /* 0x000fc60000000a00 */
[----:B------:R-:W-:Y:S01]  /*588f0*/  ISETP.LT.AND P3, PT, R155, UR58, !P0 ;  /* 0x0000003a9b007c0c */ /* 0x000fe2000c761270 */
[----:B-1----:R-:W-:Y:S01]  /*58900*/  VIADD R176, R176, UR28 ;  /* 0x0000001cb0b07c36 */ /* 0x002fe20008000000 */
[----:B------:R-:W-:Y:S01]  /*58910*/  ISETP.LT.AND P2, PT, R156, UR59, !P0 ;  /* 0x0000003b9c007c0c */ /* 0x000fe2000c741270 */
[----:B------:R-:W-:Y:S01]  /*58920*/  ULDC UR28, c[0x0][0x248] ;  /* 0x00009200001c7ab9 */ /* 0x000fe20000000800 */
[----:B------:R-:W-:Y:S01]  /*58930*/  LOP3.LUT R21, R21, 0xffffefff, RZ, 0xc0, !PT ;  /* 0xffffefff15157812 */ /* 0x000fe200078ec0ff */
[----:B------:R-:W-:Y:S01]  /*58940*/  ULDC UR59, c[0x0][0x228] ;  /* 0x00008a00003b7ab9 */ /* 0x000fe20000000800 */
[----:B------:R-:W-:Y:S01]  /*58950*/  ISETP.LT.AND P1, PT, R154, UR60, !P0 ;  /* 0x0000003c9a007c0c */ /* 0x000fe2000c721270 */
[----:B------:R1:W-:Y:S01]  /*58960*/  STL [R1+0x1260], R176 ;  /* 0x001260b001007387 */ /* 0x0003e20000100800 */
[----:B------:R-:W-:Y:S01]  /*58970*/  IADD3 R46, R23, 0x69, RZ ;  /* 0x00000069172e7810 */ /* 0x000fe20007ffe0ff */
[----:B------:R-:W-:Y:S01]  /*58980*/  ULDC UR60, c[0x0][0x22c] ;  /* 0x00008b00003c7ab9 */ /* 0x000fe20000000800 */
[----:B------:R-:W-:-:S03]  /*58990*/  ULDC UR58, c[0x0][0x228] ;  /* 0x00008a00003a7ab9 */ /* 0x000fc60000000800 */
[----:B------:R-:W-:-:S04]  /*589a0*/  @P3 LOP3.LUT R21, R21, 0x1000, RZ, 0xfc, !PT ;  /* 0x0000100015153812 */ /* 0x000fc800078efcff */
[----:B------:R-:W-:-:S04]  /*589b0*/  LOP3.LUT R21, R21, 0xfffff7ff, RZ, 0xc0, !PT ;  /* 0xfffff7ff15157812 */ /* 0x000fc800078ec0ff */
[----:B------:R-:W-:Y:S02]  /*589c0*/  @P2 LOP3.LUT R21, R21, 0x800, RZ, 0xfc, !PT ;  /* 0x0000080015152812 */ /* 0x000fe400078efcff */
[----:B------:R-:W-:Y:S01]  /*589d0*/  ISETP.LT.AND P0, PT, R152, UR36, !P0 ;  /* 0x0000002498007c0c */ /* 0x000fe2000c701270 */
[----:B-1----:R-:W-:Y:S01]  /*589e0*/  VIADD R176, R176, UR28 ;  /* 0x0000001cb0b07c36 */ /* 0x002fe20008000000 */
[----:B------:R-:W-:Y:S01]  /*589f0*/  LOP3.LUT R21, R21, 0xfffffbff, RZ, 0xc0, !PT ;  /* 0xfffffbff15157812 */ /* 0x000fe200078ec0ff */
[----:B------:R-:W-:Y:S01]  /*58a00*/  ULDC UR28, c[0x0][0x248] ;  /* 0x00009200001c7ab9 */ /* 0x000fe20000000800 */
[----:B------:R-:W-:Y:S02]  /*58a10*/  ULDC UR36, c[0x0][0x228] ;  /* 0x00008a0000247ab9 */ /* 0x000fe40000000800 */
[----:B------:R-:W-:-:S04]  /*58a20*/  @P1 LOP3.LUT R21, R21, 0x400, RZ, 0xfc, !PT ;  /* 0x0000040015151812 */ /* 0x000fc800078efcff */
[----:B------:R-:W-:-:S04]  /*58a30*/  LOP3.LUT R21, R21, 0xfffffdff, RZ, 0xc0, !PT ;  /* 0xfffffdff15157812 */ /* 0x000fc800078ec0ff */
[----:B------:R-:W-:Y:S02]  /*58a40*/  @P0 LOP3.LUT R21, R21, 0x200, RZ, 0xfc, !PT ;  /* 0x0000020015150812 */ /* 0x000fe400078efcff */
[----:B------:R-:W-:-:S04]  /*58a50*/  ISETP.GE.AND P0, PT, R26, UR29, PT ;  /* 0x0000001d1a007c0c */ /* 0x000fc8000bf06270 */
[----:B------:R-:W-:Y:S01]  /*58a60*/  ISETP.LT.AND P3, PT, R155, UR54, !P0 ;  /* 0x000000369b007c0c */ /* 0x000fe2000c761270 */
[----:B------:R1:W-:Y:S01]  /*58a70*/  STL [R1+0x1264], R176 ;  /* 0x001264b001007387 */ /* 0x0003e20000100800 */
[----:B------:R-:W-:Y:S01]  /*58a80*/  ISETP.LT.AND P2, PT, R156, UR56, !P0 ;  /* 0x000000389c007c0c */ /* 0x000fe2000c741270 */
[----:B------:R-:W-:Y:S01]  /*58a90*/  ULDC UR54, c[0x0][0x228] ;  /* 0x00008a0000367ab9 */ /* 0x000fe20000000800 */
[----:B------:R-:W-:Y:S01]  /*58aa0*/  LOP3.LUT R21, R21, 0xfffffeff, RZ, 0xc0, !PT ;  /* 0xfffffeff15157812 */ /* 0x000fe200078ec0ff */
[----:B------:R-:W-:Y:S01]  /*58ab0*/  VIADD R47, R23, 0x68 ;  /* 0x00000068172f7836 */ /* 0x000fe20000000000 */
[----:B------:R-:W-:Y:S01]  /*58ac0*/  ISETP.LT.AND P1, PT, R154, UR55, !P0 ;  /* 0x000000379a007c0c */ /* 0x000fe2000c721270 */
[----:B------:R-:W-:Y:S01]  /*58ad0*/  ULDC UR55, c[0x0][0x228] ;  /* 0x00008a0000377ab9 */ /* 0x000fe20000000800 */
[----:B------:R-:W-:-:S05]  /*58ae0*/  ULDC UR56, c[0x0][0x228] ;  /* 0x00008a0000387ab9 */ /* 0x000fca0000000800 */
        /* <DEDUP_REMOVED lines=17> */
[----:B------:R-:W-:Y:S01]  /*58c00*/  ULDC UR47, c[0x0][0x228] ;  /* 0x00008a00002f7ab9 */ /* 0x000fe20000000800 */
[----:B------:R-:W-:Y:S01]  /*58c10*/  ISETP.LT.AND P1, PT, R154, UR52, !P0 ;  /* 0x000000349a007c0c */ /* 0x000fe2000c721270 */
[----:B------:R-:W-:Y:S01]  /*58c20*/  ULDC UR52, c[0x0][0x228] ;  /* 0x00008a0000347ab9 */ /* 0x000fe20000000800 */
[----:B-1----:R-:W-:Y:S01]  /*58c30*/  IADD3 R176, R176, UR28, RZ ;  /* 0x0000001cb0b07c10 */ /* 0x002fe2000fffe0ff */
[----:B------:R-:W-:-:S04]  /*58c40*/  ULDC UR28, c[0x0][0x248] ;  /* 0x00009200001c7ab9 */ /* 0x000fc80000000800 */
[----:B------:R-:W-:-:S04]  /*58c50*/  @P3 LOP3.LUT R21, R21, 0x10, RZ, 0xfc, !PT ;  /* 0x0000001015153812 */ /* 0x000fc800078efcff */
[----:B------:R-:W-:Y:S01]  /*58c60*/  LOP3.LUT R21, R21, 0xfffffff7, RZ, 0xc0, !PT ;  /* 0xfffffff715157812 */ /* 0x000fe200078ec0ff */
[----:B------:R1:W-:Y:S03]  /*58c70*/  STL [R1+0x126c], R176 ;  /* 0x00126cb001007387 */ /* 0x0003e60000100800 */
[----:B------:R-:W-:Y:S01]  /*58c80*/  @P2 LOP3.LUT R21, R21, 0x8, RZ, 0xfc, !PT ;  /* 0x0000000815152812 */ /* 0x000fe200078efcff */
[----:B-1----:R-:W-:Y:S01]  /*58c90*/  VIADD R176, R176, UR28 ;  /* 0x0000001cb0b07c36 */ /* 0x002fe20008000000 */
[----:B------:R-:W-:Y:S02]  /*58ca0*/  ULDC.64 UR28, c[0x0][0x228] ;  /* 0x00008a00001c7ab9 */ /* 0x000fe40000000a00 */
[----:B------:R-:W-:Y:S02]  /*58cb0*/  LOP3.LUT R21, R21, 0xfffffffb, RZ, 0xc0, !PT ;  /* 0xfffffffb15157812 */ /* 0x000fe400078ec0ff */
[----:B------:R-:W-:Y:S01]  /*58cc0*/  ISETP.LT.AND P0, PT, R152, UR28, !P0 ;  /* 0x0000001c98007c0c */ /* 0x000fe2000c701270 */
[----:B------:R-:W-:Y:S01]  /*58cd0*/  ULDC UR28, c[0x0][0x248] ;  /* 0x00009200001c7ab9 */ /* 0x000fe20000000800 */
[----:B------:R-:W-:-:S04]  /*58ce0*/  @P1 LOP3.LUT R21, R21, 0x4, RZ, 0xfc, !PT ;  /* 0x0000000415151812 */ /* 0x000fc800078efcff */
[----:B------:R-:W-:-:S07]  /*58cf0*/  LOP3.LUT R21, R21, 0xfffffffd, RZ, 0xc0, !PT ;  /* 0xfffffffd15157812 */ /* 0x000fce00078ec0ff */
[----:B------:R-:W-:Y:S02]  /*58d00*/  @P0 LOP3.LUT R21, R21, 0x2, RZ, 0xfc, !PT ;  /* 0x0000000215150812 */ /* 0x000fe400078efcff */
[----:B------:R-:W-:Y:S01]  /*58d10*/  ISETP.GE.AND P0, PT, R28, UR35, PT ;  /* 0x000000231c007c0c */ /* 0x000fe2000bf06270 */
[----:B------:R-:W-:Y:S01]  /*58d20*/  VIADD R26, R176, UR28 ;  /* 0x0000001cb01a7c36 */ /* 0x000fe20008000000 */
[----:B------:R-:W-:Y:S01]  /*58d30*/  STL [R1+0x1270], R176 ;  /* 0x001270b001007387 */ /* 0x000fe20000100800 */
[----:B------:R-:W-:Y:S01]  /*58d40*/  LOP3.LUT R21, R21, 0xfffffffe, RZ, 0xc0, !PT ;  /* 0xfffffffe15157812 */ /* 0x000fe200078ec0ff */
[----:B------:R-:W-:Y:S01]  /*58d50*/  ULDC UR28, c[0x0][0x228] ;  /* 0x00008a00001c7ab9 */ /* 0x000fe20000000800 */
[----:B------:R-:W-:Y:S01]  /*58d60*/  ISETP.LT.AND P2, PT, R156, UR49, !P0 ;  /* 0x000000319c007c0c */ /* 0x000fe2000c741270 */
[----:B------:R-:W-:Y:S01]  /*58d70*/  ULDC UR35, c[0x0][0x228] ;  /* 0x00008a0000237ab9 */ /* 0x000fe20000000800 */
[----:B------:R-:W-:Y:S02]  /*58d80*/  ISETP.LT.AND P1, PT, R154, UR50, !P0 ;  /* 0x000000329a007c0c */ /* 0x000fe4000c721270 */
[----:B------:R-:W-:Y:S01]  /*58d90*/  ISETP.LT.AND P3, PT, R155, UR48, !P0 ;  /* 0x000000309b007c0c */ /* 0x000fe2000c761270 */
[----:B------:R1:W-:Y:S01]  /*58da0*/  STL [R1+0x1274], R26 ;  /* 0x0012741a01007387 */ /* 0x0003e20000100800 */
[----:B------:R-:W-:Y:S01]  /*58db0*/  ISETP.LT.AND P0, PT, R152, UR51, !P0 ;  /* 0x0000003398007c0c */ /* 0x000fe2000c701270 */
[----:B------:R-:W-:Y:S01]  /*58dc0*/  ULDC UR49, c[0x0][0x228] ;  /* 0x00008a0000317ab9 */ /* 0x000fe20000000800 */
[----:B------:R-:W-:Y:S01]  /*58dd0*/  ULDC UR48, c[0x0][0x228] ;  /* 0x00008a0000307ab9 */ /* 0x000fe20000000800 */
[----:B------:R-:W-:Y:S01]  /*58de0*/  ULDC UR51, c[0x0][0x228] ;  /* 0x00008a0000337ab9 */ /* 0x000fe20000000800 */
[----:B------:R-:W-:-:S03]  /*58df0*/  ULDC UR50, c[0x0][0x228] ;  /* 0x00008a0000327ab9 */ /* 0x000fc60000000800 */
[----:B------:R-:W-:-:S04]  /*58e00*/  @P2 LOP3.LUT R20, R20, 0x80000000, RZ, 0xfc, !PT ;  /* 0x8000000014142812 */ /* 0x000fc800078efcff */
[----:B------:R-:W-:-:S04]  /*58e10*/  LOP3.LUT R20, R20, 0xbfffffff, RZ, 0xc0, !PT ;  /* 0xbfffffff14147812 */ /* 0x000fc800078ec0ff */
[----:B------:R-:W-:-:S04]  /*58e20*/  @P1 LOP3.LUT R20, R20, 0x40000000, RZ, 0xfc, !PT ;  /* 0x4000000014141812 */ /* 0x000fc800078efcff */
[----:B------:R-:W-:Y:S01]  /*58e30*/  LOP3.LUT R20, R20, 0xdfffffff, RZ, 0xc0, !PT ;  /* 0xdfffffff14147812 */ /* 0x000fe200078ec0ff */
[----:B-1----:R-:W-:Y:S01]  /*58e40*/  VIADD R26, R26, UR30 ;  /* 0x0000001e1a1a7c36 */ /* 0x002fe20008000000 */
[----:B------:R-:W-:Y:S02]  /*58e50*/  ULDC.64 UR30, c[0x0][0x228] ;  /* 0x00008a00001e7ab9 */ /* 0x000fe40000000a00 */
[----:B------:R-:W-:Y:S02]  /*58e60*/  @P0 LOP3.LUT R20, R20, 0x20000000, RZ, 0xfc, !PT ;  /* 0x2000000014140812 */ /* 0x000fe400078efcff */
[----:B------:R-:W-:Y:S02]  /*58e70*/  ISETP.GE.AND P0, PT, R29, UR37, PT ;  /* 0x000000251d007c0c */ /* 0x000fe4000bf06270 */
[----:B------:R-:W-:Y:S01]  /*58e80*/  @P3 LOP3.LUT R21, R21, 0x1, RZ, 0xfc, !PT ;  /* 0x0000000115153812 */ /* 0x000fe200078efcff */
[----:B------:R1:W-:Y:S01]  /*58e90*/  STL [R1+0x1278], R26 ;  /* 0x0012781a01007387 */ /* 0x0003e20000100800 */
[----:B------:R-:W-:Y:S01]  /*58ea0*/  ISETP.LT.AND P3, PT, R155, UR30, !P0 ;  /* 0x0000001e9b007c0c */ /* 0x000fe2000c761270 */
[----:B------:R-:W-:Y:S01]  /*58eb0*/  ULDC UR37, c[0x0][0x228] ;  /* 0x00008a0000257ab9 */ /* 0x000fe20000000800 */
[----:B------:R-:W-:Y:S01]  /*58ec0*/  ISETP.LT.AND P2, PT, R156, UR19, !P0 ;  /* 0x000000139c007c0c */ /* 0x000fe2000c741270 */
[----:B------:R-:W-:Y:S01]  /*58ed0*/  ULDC UR19, c[0x0][0x248] ;  /* 0x0000920000137ab9 */ /* 0x000fe20000000800 */
[----:B------:R-:W-:Y:S01]  /*58ee0*/  LOP3.LUT R20, R20, 0xefffffff, RZ, 0xc0, !PT ;  /* 0xefffffff14147812 */ /* 0x000fe200078ec0ff */
[----:B------:R-:W-:Y:S01]  /*58ef0*/  ULDC UR30, c[0x0][0x22c] ;  /* 0x00008b00001e7ab9 */ /* 0x000fe20000000800 */
[----:B------:R-:W-:Y:S01]  /*58f00*/  ISETP.LT.AND P1, PT, R154, UR24, !P0 ;  /* 0x000000189a007c0c */ /* 0x000fe2000c721270 */
[----:B------:R-:W-:-:S06]  /*58f10*/  ULDC UR24, c[0x0][0x228] ;  /* 0x00008a0000187ab9 */ /* 0x000fcc0000000800 */
[----:B------:R-:W-:-:S04]  /*58f20*/  @P3 LOP3.LUT R20, R20, 0x10000000, RZ, 0xfc, !PT ;  /* 0x1000000014143812 */ /* 0x000fc800078efcff */
[----:B------:R-:W-:-:S04]  /*58f30*/  LOP3.LUT R20, R20, 0xf7ffffff, RZ, 0xc0, !PT ;  /* 0xf7ffffff14147812 */ /* 0x000fc800078ec0ff */
[----:B------:R-:W-:Y:S02]  /*58f40*/  @P2 LOP3.LUT R20, R20, 0x8000000, RZ, 0xfc, !PT ;  /* 0x0800000014142812 */ /* 0x000fe400078efcff */
[----:B------:R-:W-:Y:S01]  /*58f50*/  ISETP.LT.AND P0, PT, R152, UR25, !P0 ;  /* 0x0000001998007c0c */ /* 0x000fe2000c701270 */
[----:B------:R-:W-:Y:S01]  /*58f60*/  ULDC UR25, c[0x0][0x228] ;  /* 0x00008a0000197ab9 */ /* 0x000fe20000000800 */
[----:B------:R-:W-:-:S04]  /*58f70*/  LOP3.LUT R20, R20, 0xfbffffff, RZ, 0xc0, !PT ;  /* 0xfbffffff14147812 */ /* 0x000fc800078ec0ff */
[----:B------:R-:W-:-:S04]  /*58f80*/  @P1 LOP3.LUT R20, R20, 0x4000000, RZ, 0xfc, !PT ;  /* 0x0400000014141812 */ /* 0x000fc800078efcff */
[----:B------:R-:W-:-:S04]  /*58f90*/  LOP3.LUT R20, R20, 0xfdffffff, RZ, 0xc0, !PT ;  /* 0xfdffffff14147812 */ /* 0x000fc800078ec0ff */
[----:B------:R-:W-:Y:S02]  /*58fa0*/  @P0 LOP3.LUT R20, R20, 0x2000000, RZ, 0xfc, !PT ;  /* 0x0200000014140812 */ /* 0x000fe400078efcff */
[----:B------:R-:W-:Y:S01]  /*58fb0*/  ISETP.GE.AND P0, PT, R30, UR39, PT ;  /* 0x000000271e007c0c */ /* 0x000fe2000bf06270 */
[C---:B------:R-:W-:Y:S01]  /*58fc0*/  VIADD R48, R23.reuse, 0x67 ;  /* 0x0000006717307836 */ /* 0x040fe20000000000 */
[----:B------:R-:W-:Y:S01]  /*58fd0*/  LOP3.LUT R20, R20, 0xfeffffff, RZ, 0xc0, !PT ;  /* 0xfeffffff14147812 */ /* 0x000fe200078ec0ff */
[----:B------:R-:W-:Y:S01]  /*58fe0*/  VIADD R49, R23, 0x66 ;  /* 0x0000006617317836 */ /* 0x000fe20000000000 */
[----:B------:R-:W-:Y:S01]  /*58ff0*/  ISETP.LT.AND P3, PT, R155, UR20, !P0 ;  /* 0x000000149b007c0c */ /* 0x000fe2000c761270 */
[----:B------:R-:W-:Y:S01]  /*59000*/  ULDC UR20, c[0x0][0x248] ;  /* 0x0000920000147ab9 */ /* 0x000fe20000000800 */
[----:B------:R-:W-:Y:S01]  /*59010*/  ISETP.LT.AND P2, PT, R156, UR21, !P0 ;  /* 0x000000159c007c0c */ /* 0x000fe2000c741270 */
[----:B------:R-:W-:Y:S01]  /*59020*/  ULDC UR21, c[0x0][0x228] ;  /* 0x00008a0000157ab9 */ /* 0x000fe20000000800 */
[----:B------:R-:W-:Y:S01]  /*59030*/  ISETP.LT.AND P1, PT, R154, UR22, !P0 ;  /* 0x000000169a007c0c */ /* 0x000fe2000c721270 */
[----:B------:R-:W-:Y:S01]  /*59040*/  ULDC UR22, c[0x0][0x228] ;  /* 0x00008a0000167ab9 */ /* 0x000fe20000000800 */
[----:B-1----:R-:W-:Y:S01]  /*59050*/  IADD3 R26, R26, UR19, RZ ;  /* 0x000000131a1a7c10 */ /* 0x002fe2000fffe0ff */
[----:B------:R-:W-:Y:S01]  /*59060*/  ULDC UR19, c[0x0][0x228] ;  /* 0x00008a0000137ab9 */ /* 0x000fe20000000800 */
[----:B------:R-:W-:-:S05]  /*59070*/  ULDC UR39, c[0x0][0x228] ;  /* 0x00008a0000277ab9 */ /* 0x000fca0000000800 */
[----:B------:R-:W-:-:S04]  /*59080*/  @P3 LOP3.LUT R20, R20, 0x1000000, RZ, 0xfc, !PT ;  /* 0x0100000014143812 */ /* 0x000fc800078efcff */
[----:B------:R-:W-:-:S04]  /*59090*/  LOP3.LUT R20, R20, 0xff7fffff, RZ, 0xc0, !PT ;  /* 0xff7fffff14147812 */ /* 0x000fc800078ec0ff */
[----:B------:R-:W-:Y:S02]  /*590a0*/  @P2 LOP3.LUT R20, R20, 0x800000, RZ, 0xfc, !PT ;  /* 0x0080000014142812 */ /* 0x000fe400078efcff */
[----:B------:R-:W-:Y:S01]  /*590b0*/  ISETP.LT.AND P0, PT, R152, UR27, !P0 ;  /* 0x0000001b98007c0c */ /* 0x000fe2000c701270 */
[----:B------:R1:W-:Y:S01]  /*590c0*/  STL [R1+0x127c], R26 ;  /* 0x00127c1a01007387 */ /* 0x0003e20000100800 */
[----:B------:R-:W-:Y:S01]  /*590d0*/  LOP3.LUT R20, R20, 0xffbfffff, RZ, 0xc0, !PT ;  /* 0xffbfffff14147812 */ /* 0x000fe200078ec0ff */
[----:B------:R-:W-:-:S03]  /*590e0*/  ULDC UR27, c[0x0][0x228] ;  /* 0x00008a00001b7ab9 */ /* 0x000fc60000000800 */
[----:B------:R-:W-:-:S04]  /*590f0*/  @P1 LOP3.LUT R20, R20, 0x400000, RZ, 0xfc, !PT ;  /* 0x0040000014141812 */ /* 0x000fc800078efcff */
[----:B------:R-:W-:-:S04]  /*59100*/  LOP3.LUT R20, R20, 0xffdfffff, RZ, 0xc0, !PT ;  /* 0xffdfffff14147812 */ /* 0x000fc800078ec0ff */
[----:B------:R-:W-:Y:S02]  /*59110*/  @P0 LOP3.LUT R20, R20, 0x200000, RZ, 0xfc, !PT ;  /* 0x0020000014140812 */ /* 0x000fe400078efcff */
[----:B------:R-:W-:Y:S01]  /*59120*/  ISETP.GE.AND P0, PT, R31, UR29, PT ;  /* 0x0000001d1f007c0c */ /* 0x000fe2000bf06270 */
[----:B-1----:R-:W-:Y:S01]  /*59130*/  VIADD R26, R26, UR20 ;  /* 0x000000141a1a7c36 */ /* 0x002fe20008000000 */
[----:B------:R-:W-:Y:S01]  /*59140*/  LOP3.LUT R20, R20, 0xffefffff, RZ, 0xc0, !PT ;  /* 0xffefffff14147812 */ /* 0x000fe200078ec0ff */
[----:B------:R-:W-:Y:S01]  /*59150*/  ULDC UR20, c[0x0][0x228] ;  /* 0x00008a0000147ab9 */ /* 0x000fe20000000800 */
[----:B------:R-:W-:Y:S01]  /*59160*/  ISETP.LT.AND P3, PT, R155, UR16, !P0 ;  /* 0x000000109b007c0c */ /* 0x000fe2000c761270 */
[----:B------:R-:W-:Y:S01]  /*59170*/  ULDC UR16, c[0x0][0x248] ;  /* 0x0000920000107ab9 */ /* 0x000fe20000000800 */
[----:B------:R-:W-:Y:S01]  /*59180*/  ISETP.LT.AND P2, PT, R156, UR17, !P0 ;  /* 0x000000119c007c0c */ /* 0x000fe2000c741270 */
[----:B------:R-:W-:Y:S01]  /*59190*/  ULDC UR29, c[0x0][0x228] ;  /* 0x00008a00001d7ab9 */ /* 0x000fe20000000800 */
[----:B------:R-:W-:Y:S01]  /*591a0*/  ISETP.LT.AND P1, PT, R154, UR18, !P0 ;  /* 0x000000129a007c0c */ /* 0x000fe2000c721270 */
[----:B------:R1:W-:Y:S01]  /*591b0*/  STL [R1+0x1280], R26 ;  /* 0x0012801a01007387 */ /* 0x0003e20000100800 */
[----:B------:R-:W-:-:S02]  /*591c0*/  VIADD R50, R23, 0x65 ;  /* 0x0000006517327836 */ /* 0x000fc40000000000 */
[----:B------:R-:W-:Y:S01]  /*591d0*/  VIADD R52, R23, 0x63 ;  /* 0x0000006317347836 */ /* 0x000fe20000000000 */
[----:B------:R-:W-:Y:S01]  /*591e0*/  LOP3.LUT R17, R17, 0x7fffffff, RZ, 0xc0, !PT ;  /* 0x7fffffff11117812 */ /* 0x000fe200078ec0ff */
[----:B------:R-:W-:Y:S01]  /*591f0*/  ULDC UR17, c[0x0][0x228] ;  /* 0x00008a0000117ab9 */ /* 0x000fe20000000800 */
[C---:B------:R-:W-:Y:S01]  /*59200*/  IADD3 R54, R23.reuse, 0x61, RZ ;  /* 0x0000006117367810 */ /* 0x040fe20007ffe0ff */
[----:B------:R-:W-:Y:S01]  /*59210*/  ULDC UR18, c[0x0][0x228] ;  /* 0x00008a0000127ab9 */ /* 0x000fe20000000800 */
[----:B------:R-:W-:Y:S01]  /*59220*/  @P3 LOP3.LUT R20, R20, 0x100000, RZ, 0xfc, !PT ;  /* 0x0010000014143812 */ /* 0x000fe200078efcff */
[C---:B------:R-:W-:Y:S02]  /*59230*/  VIADD R56, R23.reuse, 0x5f ;  /* 0x0000005f17387836 */ /* 0x040fe40000000000 */
[C---:B------:R-:W-:Y:S01]  /*59240*/  VIADD R58, R23.reuse, 0x5d ;  /* 0x0000005d173a7836 */ /* 0x040fe20000000000 */
[----:B------:R-:W-:Y:S01]  /*59250*/  LOP3.LUT R20, R20, 0xfff7ffff, RZ, 0xc0, !PT ;  /* 0xfff7ffff14147812 */ /* 0x000fe200078ec0ff */
[----:B------:R-:W-:Y:S01]  /*59260*/  VIADD R60, R23, 0x5b ;  /* 0x0000005b173c7836 */ /* 0x000fe20000000000 */
[----:B------:R-:W-:-:S02]  /*59270*/  LOP3.LUT R16, R16, 0x7fffffff, RZ, 0xc0, !PT ;  /* 0x7fffffff10107812 */ /* 0x000fc400078ec0ff */
[C---:B------:R-:W-:Y:S01]  /*59280*/  IADD3 R62, R23.reuse, 0x59, RZ ;  /* 0x00000059173e7810 */ /* 0x040fe20007ffe0ff */
[C---:B------:R-:W-:Y:S01]  /*59290*/  VIADD R64, R23.reuse, 0x57 ;  /* 0x0000005717407836 */ /* 0x040fe20000000000 */
[----:B------:R-:W-:Y:S01]  /*592a0*/  @P2 LOP3.LUT R20, R20, 0x80000, RZ, 0xfc, !PT ;  /* 0x0008000014142812 */ /* 0x000fe200078efcff */
[C---:B------:R-:W-:Y:S01]  /*592b0*/  VIADD R66, R23.reuse, 0x55 ;  /* 0x0000005517427836 */ /* 0x040fe20000000000 */
[----:B------:R-:W-:Y:S01]  /*592c0*/  ISETP.LT.AND P0, PT, R152, UR46, !P0 ;  /* 0x0000002e98007c0c */ /* 0x000fe2000c701270 */
[----:B-1----:R-:W-:Y:S01]  /*592d0*/  VIADD R26, R26, UR16 ;  /* 0x000000101a1a7c36 */ /* 0x002fe20008000000 */
[----:B------:R-:W-:Y:S01]  /*592e0*/  LOP3.LUT R20, R20, 0xfffbffff, RZ, 0xc0, !PT ;  /* 0xfffbffff14147812 */ /* 0x000fe200078ec0ff */
[----:B------:R-:W-:Y:S01]  /*592f0*/  ULDC UR46, c[0x0][0x228] ;  /* 0x00008a00002e7ab9 */ /* 0x000fe20000000800 */
[----:B------:R-:W-:Y:S01]  /*59300*/  ULDC UR16, c[0x0][0x228] ;  /* 0x00008a0000107ab9 */ /* 0x000fe20000000800 */
[----:B------:R-:W-:Y:S01]  /*59310*/  VIADD R68, R23, 0x53 ;  /* 0x0000005317447836 */ /* 0x000fe20000000000 */
[----:B------:R-:W-:-:S02]  /*59320*/  @P1 LOP3.LUT R20, R20, 0x40000, RZ, 0xfc, !PT ;  /* 0x0004000014141812 */ /* 0x000fc400078efcff */
[----:B------:R-:W-:Y:S02]  /*59330*/  LOP3.LUT R15, R15, 0x7fffffff, RZ, 0xc0, !PT ;  /* 0x7fffffff0f0f7812 */ /* 0x000fe400078ec0ff */
[C---:B------:R-:W-:Y:S01]  /*59340*/  IADD3 R70, R23.reuse, 0x51, RZ ;  /* 0x0000005117467810 */ /* 0x040fe20007ffe0ff */
[C---:B------:R-:W-:Y:S01]  /*59350*/  VIADD R72, R23.reuse, 0x4f ;  /* 0x0000004f17487836 */ /* 0x040fe20000000000 */
[----:B------:R-:W-:Y:S01]  /*59360*/  LOP3.LUT R20, R20, 0xfffdffff, RZ, 0xc0, !PT ;  /* 0xfffdffff14147812 */ /* 0x000fe200078ec0ff */
[C---:B------:R-:W-:Y:S02]  /*59370*/  VIADD R74, R23.reuse, 0x4d ;  /* 0x0000004d174a7836 */ /* 0x040fe40000000000 */
[----:B------:R-:W-:Y:S01]  /*59380*/  VIADD R76, R23, 0x4b ;  /* 0x0000004b174c7836 */ /* 0x000fe20000000000 */
[----:B------:R-:W-:Y:S02]  /*59390*/  @P0 LOP3.LUT R20, R20, 0x20000, RZ, 0xfc, !PT ;  /* 0x0002000014140812 */ /* 0x000fe400078efcff */
[----:B------:R-:W-:-:S02]  /*593a0*/  LOP3.LUT R14, R14, 0x7fffffff, RZ, 0xc0, !PT ;  /* 0x7fffffff0e0e7812 */ /* 0x000fc400078ec0ff */
[C---:B------:R-:W-:Y:S01]  /*593b0*/  IADD3 R78, R23.reuse, 0x49, RZ ;  /* 0x00000049174e7810 */ /* 0x040fe20007ffe0ff */
[----:B------:R-:W-:Y:S01]  /*593c0*/  VIADD R80, R23, 0x47 ;  /* 0x0000004717507836 */ /* 0x000fe20000000000 */
[----:B------:R-:W-:Y:S01]  /*593d0*/  ISETP.GE.AND P0, PT, R32, UR31, PT ;  /* 0x0000001f20007c0c */ /* 0x000fe2000bf06270 */
[----:B------:R1:W-:Y:S01]  /*593e0*/  STL [R1+0x1284], R26 ;  /* 0x0012841a01007387 */ /* 0x0003e20000100800 */
[----:B------:R-:W-:Y:S01]  /*593f0*/  LOP3.LUT R20, R20, 0xfffeffff, RZ, 0xc0, !PT ;  /* 0xfffeffff14147812 */ /* 0x000fe200078ec0ff */
[----:B------:R-:W-:Y:S01]  /*59400*/  ULDC UR31, c[0x0][0x228] ;  /* 0x00008a00001f7ab9 */ /* 0x000fe20000000800 */
[----:B------:R-:W-:Y:S01]  /*59410*/  ISETP.LT.AND P3, PT, R155, UR7, !P0 ;  /* 0x000000079b007c0c */ /* 0x000fe2000c761270 */
[----:B------:R-:W-:Y:S01]  /*59420*/  ULDC UR7, c[0x0][0x248] ;  /* 0x0000920000077ab9 */ /* 0x000fe20000000800 */
[----:B------:R-:W-:Y:S01]  /*59430*/  ISETP.LT.AND P2, PT, R156, UR11, !P0 ;  /* 0x0000000b9c007c0c */ /* 0x000fe2000c741270 */
[----:B------:R-:W-:Y:S01]  /*59440*/  ULDC UR11, c[0x0][0x228] ;  /* 0x00008a00000b7ab9 */ /* 0x000fe20000000800 */
[----:B------:R-:W-:Y:S01]  /*59450*/  ISETP.LT.AND P1, PT, R154, UR13, !P0 ;  /* 0x0000000d9a007c0c */ /* 0x000fe2000c721270 */
[----:B------:R-:W-:Y:S01]  /*59460*/  ULDC UR13, c[0x0][0x228] ;  /* 0x00008a00000d7ab9 */ /* 0x000fe20000000800 */
[----:B------:R-:W-:-:S02]  /*59470*/  VIADD R82, R23, 0x45 ;  /* 0x0000004517527836 */ /* 0x000fc40000000000 */
[----:B------:R-:W-:Y:S01]  /*59480*/  VIADD R84, R23, 0x43 ;  /* 0x0000004317547836 */ /* 0x000fe20000000000 */
[----:B------:R-:W-:Y:S02]  /*59490*/  LOP3.LUT R13, R13, 0x7fffffff, RZ, 0xc0, !PT ;  /* 0x7fffffff0d0d7812 */ /* 0x000fe400078ec0ff */
[C---:B------:R-:W-:Y:S01]  /*594a0*/  IADD3 R86, R23.reuse, 0x41, RZ ;  /* 0x0000004117567810 */ /* 0x040fe20007ffe0ff */
[C---:B------:R-:W-:Y:S01]  /*594b0*/  VIADD R88, R23.reuse, 0x3f ;  /* 0x0000003f17587836 */ /* 0x040fe20000000000 */
[----:B------:R-:W-:Y:S01]  /*594c0*/  @P3 LOP3.LUT R20, R20, 0x10000, RZ, 0xfc, !PT ;  /* 0x0001000014143812 */ /* 0x000fe200078efcff */
[C---:B------:R-:W-:Y:S02]  /*594d0*/  VIADD R90, R23.reuse, 0x3d ;  /* 0x0000003d175a7836 */ /* 0x040fe40000000000 */
[----:B------:R-:W-:Y:S01]  /*594e0*/  VIADD R92, R23, 0x3b ;  /* 0x0000003b175c7836 */ /* 0x000fe20000000000 */
[----:B------:R-:W-:Y:S02]  /*594f0*/  LOP3.LUT R20, R20, 0xffff7fff, RZ, 0xc0, !PT ;  /* 0xffff7fff14147812 */ /* 0x000fe400078ec0ff */
        /* <DEDUP_REMOVED lines=16> */
[C---:B------:R-:W-:Y:S01]  /*59600*/  VIADD R106, R23.reuse, 0x2d ;  /* 0x0000002d176a7836 */ /* 0x040fe20000000000 */
[----:B------:R-:W-:Y:S01]  /*59610*/  LOP3.LUT R10, R10, 0x7fffffff, RZ, 0xc0, !PT ;  /* 0x7fffffff0a0a7812 */ /* 0x000fe200078ec0ff */
[C---:B------:R-:W-:Y:S01]  /*59620*/  VIADD R108, R23.reuse, 0x2b ;  /* 0x0000002b176c7836 */ /* 0x040fe20000000000 */
[----:B------:R-:W-:Y:S02]  /*59630*/  @P0 LOP3.LUT R20, R20, 0x2000, RZ, 0xfc, !PT ;  /* 0x0000200014140812 */ /* 0x000fe400078efcff */
[C---:B------:R-:W-:Y:S01]  /*59640*/  IADD3 R160, R23.reuse, 0x29, RZ ;  /* 0x0000002917a07810 */ /* 0x040fe20007ffe0ff */
[----:B------:R-:W-:Y:S01]  /*59650*/  VIADD R162, R23, 0x27 ;  /* 0x0000002717a27836 */ /* 0x000fe20000000000 */
[----:B------:R-:W-:Y:S01]  /*59660*/  ISETP.GE.AND P0, PT, R33, UR4, PT ;  /* 0x0000000421007c0c */ /* 0x000fe2000bf06270 */
[----:B------:R-:W-:Y:S01]  /*59670*/  ULDC UR4, c[0x0][0x248] ;  /* 0x0000920000047ab9 */ /* 0x000fe20000000800 */
[C---:B------:R-:W-:Y:S01]  /*59680*/  VIADD R164, R23.reuse, 0x25 ;  /* 0x0000002517a47836 */ /* 0x040fe20000000000 */
[----:B------:R-:W-:Y:S01]  /*59690*/  LOP3.LUT R0, R0, 0x7fffffff, RZ, 0xc0, !PT ;  /* 0x7fffffff00007812 */ /* 0x000fe200078ec0ff */
[----:B------:R-:W-:Y:S01]  /*596a0*/  VIADD R166, R23, 0x23 ;  /* 0x0000002317a67836 */ /* 0x000fe20000000000 */
[----:B------:R-:W-:Y:S01]  /*596b0*/  ISETP.LT.AND P3, PT, R155, UR23, !P0 ;  /* 0x000000179b007c0c */ /* 0x000fe2000c761270 */
[----:B------:R1:W-:Y:S01]  /*596c0*/  STL [R1+0x1288], R26 ;  /* 0x0012881a01007387 */ /* 0x0003e20000100800 */
[----:B------:R-:W-:Y:S01]  /*596d0*/  ISETP.LT.AND P2, PT, R156, UR5, !P0 ;  /* 0x000000059c007c0c */ /* 0x000fe2000c741270 */
[----:B------:R-:W-:Y:S01]  /*596e0*/  ULDC UR23, c[0x0][0x228] ;  /* 0x00008a0000177ab9 */ /* 0x000fe20000000800 */
[----:B------:R-:W-:-:S02]  /*596f0*/  LOP3.LUT R20, R20, 0xffffefff, RZ, 0xc0, !PT ;  /* 0xffffefff14147812 */ /* 0x000fc400078ec0ff */
[C---:B------:R-:W-:Y:S01]  /*59700*/  IADD3 R168, R23.reuse, 0x21, RZ ;  /* 0x0000002117a87810 */ /* 0x040fe20007ffe0ff */
[C---:B------:R-:W-:Y:S01]  /*59710*/  VIADD R170, R23.reuse, 0x1f ;  /* 0x0000001f17aa7836 */ /* 0x040fe20000000000 */
[----:B------:R-:W-:Y:S01]  /*59720*/  ISETP.LT.AND P1, PT, R154, UR43, !P0 ;  /* 0x0000002b9a007c0c */ /* 0x000fe2000c721270 */
[----:B------:R-:W-:Y:S01]  /*59730*/  ULDC UR43, c[0x0][0x228] ;  /* 0x00008a00002b7ab9 */ /* 0x000fe20000000800 */
[----:B------:R-:W-:Y:S01]  /*59740*/  VIADD R172, R23, 0x1d ;  /* 0x0000001d17ac7836 */ /* 0x000fe20000000000 */
[----:B------:R-:W-:Y:S02]  /*59750*/  BAR.SYNC.DEFER_BLOCKING 0x0 ;  /* 0x0000000000007b1d */ /* 0x000fe40000010000 */
[----:B------:R-:W-:-:S04]  /*59760*/  @P3 LOP3.LUT R20, R20, 0x1000, RZ, 0xfc, !PT ;  /* 0x0000100014143812 */ /* 0x000fc800078efcff */
[----:B------:R-:W-:-:S04]  /*59770*/  LOP3.LUT R20, R20, 0xfffff7ff, RZ, 0xc0, !PT ;  /* 0xfffff7ff14147812 */ /* 0x000fc800078ec0ff */
[----:B------:R-:W-:Y:S02]  /*59780*/  @P2 LOP3.LUT R20, R20, 0x800, RZ, 0xfc, !PT ;  /* 0x0000080014142812 */ /* 0x000fe400078efcff */
[----:B------:R-:W-:Y:S01]  /*59790*/  ISETP.LT.AND P0, PT, R152, UR44, !P0 ;  /* 0x0000002c98007c0c */ /* 0x000fe2000c701270 */
[----:B------:R-:W-:Y:S01]  /*597a0*/  ULDC UR44, c[0x0][0x228] ;  /* 0x00008a00002c7ab9 */ /* 0x000fe20000000800 */
[----:B------:R-:W-:-:S04]  /*597b0*/  LOP3.LUT R20, R20, 0xfffffbff, RZ, 0xc0, !PT ;  /* 0xfffffbff14147812 */ /* 0x000fc800078ec0ff */
[----:B------:R-:W-:-:S04]  /*597c0*/  @P1 LOP3.LUT R20, R20, 0x400, RZ, 0xfc, !PT ;  /* 0x0000040014141812 */ /* 0x000fc800078efcff */
[----:B------:R-:W-:Y:S02]  /*597d0*/  LOP3.LUT R20, R20, 0xfffffdff, RZ, 0xc0, !PT ;  /* 0xfffffdff14147812 */ /* 0x000fe400078ec0ff */
[----:B-1----:R-:W-:Y:S01]  /*597e0*/  IADD3 R26, R26, UR4, RZ ;  /* 0x000000041a1a7c10 */ /* 0x002fe2000fffe0ff */
[----:B------:R-:W-:Y:S01]  /*597f0*/  ULDC UR4, c[0x0][0x248] ;  /* 0x0000920000047ab9 */ /* 0x000fe20000000800 */
[----:B------:R-:W-:Y:S02]  /*59800*/  @P0 LOP3.LUT R20, R20, 0x200, RZ, 0xfc, !PT ;  /* 0x0000020014140812 */ /* 0x000fe400078efcff */
        /* <DEDUP_REMOVED lines=13> */
[C---:B------:R-:W-:Y:S01]  /*598e0*/  VIADD R57, R23.reuse, 0x5e ;  /* 0x0000005e17397836 */ /* 0x040fe20000000000 */
[C---:B------:R-:W-:Y:S01]  /*598f0*/  IADD3 R59, R23.reuse, 0x5c, RZ ;  /* 0x0000005c173b7810 */ /* 0x040fe20007ffe0ff */
[C---:B------:R-:W-:Y:S02]  /*59900*/  VIADD R61, R23.reuse, 0x5a ;  /* 0x0000005a173d7836 */ /* 0x040fe40000000000 */
[C---:B------:R-:W-:Y:S01]  /*59910*/  VIADD R63, R23.reuse, 0x58 ;  /* 0x00000058173f7836 */ /* 0x040fe20000000000 */
[----:B------:R-:W-:Y:S01]  /*59920*/  @P3 LOP3.LUT R20, R20, 0x100, RZ, 0xfc, !PT ;  /* 0x0000010014143812 */ /* 0x000fe200078efcff */
[C---:B------:R-:W-:Y:S01]  /*59930*/  VIADD R65, R23.reuse, 0x56 ;  /* 0x0000005617417836 */ /* 0x040fe20000000000 */
[C---:B------:R-:W-:Y:S01]  /*59940*/  IADD3 R67, R23.reuse, 0x54, RZ ;  /* 0x0000005417437810 */ /* 0x040fe20007ffe0ff */
[C---:B------:R-:W-:Y:S01]  /*59950*/  VIADD R69, R23.reuse, 0x52 ;  /* 0x0000005217457836 */ /* 0x040fe20000000000 */
[----:B------:R-:W-:Y:S01]  /*59960*/  LOP3.LUT R20, R20, 0xffffff7f, RZ, 0xc0, !PT ;  /* 0xffffff7f14147812 */ /* 0x000fe200078ec0ff */
[----:B------:R-:W-:-:S02]  /*59970*/  VIADD R71, R23, 0x50 ;  /* 0x0000005017477836 */ /* 0x000fc40000000000 */
[C---:B------:R-:W-:Y:S01]  /*59980*/  VIADD R73, R23.reuse, 0x4e ;  /* 0x0000004e17497836 */ /* 0x040fe20000000000 */
[----:B------:R-:W-:Y:S02]  /*59990*/  @P2 LOP3.LUT R20, R20, 0x80, RZ, 0xfc, !PT ;  /* 0x0000008014142812 */ /* 0x000fe400078efcff */
[C---:B------:R-:W-:Y:S01]  /*599a0*/  IADD3 R75, R23.reuse, 0x4c, RZ ;  /* 0x0000004c174b7810 */ /* 0x040fe20007ffe0ff */
[C---:B------:R-:W-:Y:S01]  /*599b0*/  VIADD R77, R23.reuse, 0x4a ;  /* 0x0000004a174d7836 */ /* 0x040fe20000000000 */
[----:B------:R-:W-:Y:S01]  /*599c0*/  ISETP.LT.AND P0, PT, R152, UR41, !P0 ;  /* 0x0000002998007c0c */ /* 0x000fe2000c701270 */
[----:B-1----:R-:W-:Y:S01]  /*599d0*/  VIADD R26, R26, UR4 ;  /* 0x000000041a1a7c36 */ /* 0x002fe20008000000 */
[----:B------:R-:W-:Y:S01]  /*599e0*/  LOP3.LUT R20, R20, 0xffffffbf, RZ, 0xc0, !PT ;  /* 0xffffffbf14147812 */ /* 0x000fe200078ec0ff */
[----:B------:R-:W-:Y:S01]  /*599f0*/  ULDC.64 UR4, c[0x0][0x228] ;  /* 0x00008a0000047ab9 */ /* 0x000fe20000000a00 */
[----:B------:R-:W-:Y:S01]  /*59a00*/  ULDC UR41, c[0x0][0x228] ;  /* 0x00008a0000297ab9 */ /* 0x000fe20000000800 */
        /* <DEDUP_REMOVED lines=10> */
[----:B------:R-:W-:Y:S01]  /*59ab0*/  VIADD R93, R23, 0x3a ;  /* 0x0000003a175d7836 */ /* 0x000fe20000000000 */
[----:B------:R-:W-:Y:S01]  /*59ac0*/  ISETP.GE.AND P0, PT, R35, UR5, PT ;  /* 0x0000000523007c0c */ /* 0x000fe2000bf06270 */
[C---:B------:R-:W-:Y:S02]  /*59ad0*/  VIADD R95, R23.reuse, 0x38 ;  /* 0x00000038175f7836 */ /* 0x040fe40000000000 */
[----:B------:R-:W-:Y:S01]  /*59ae0*/  VIADD R97, R23, 0x36 ;  /* 0x0000003617617836 */ /* 0x000fe20000000000 */
[----:B------:R-:W-:Y:S01]  /*59af0*/  ISETP.LT.AND P3, PT, R155, UR4, !P0 ;  /* 0x000000049b007c0c */ /* 0x000fe2000c761270 */
[----:B------:R-:W-:Y:S01]  /*59b00*/  ULDC UR4, c[0x0][0x248] ;  /* 0x0000920000047ab9 */ /* 0x000fe20000000800 */
[----:B------:R-:W-:Y:S01]  /*59b10*/  ISETP.LT.AND P2, PT, R156, UR57, !P0 ;  /* 0x000000399c007c0c */ /* 0x000fe2000c741270 */
[----:B------:R1:W-:Y:S01]  /*59b20*/  STL [R1+0x1290], R26 ;  /* 0x0012901a01007387 */ /* 0x0003e20000100800 */
[----:B------:R-:W-:Y:S01]  /*59b30*/  LOP3.LUT R20, R20, 0xffffffef, RZ, 0xc0, !PT ;  /* 0xffffffef14147812 */ /* 0x000fe200078ec0ff */
[----:B------:R-:W-:Y:S01]  /*59b40*/  ULDC UR57, c[0x0][0x228] ;  /* 0x00008a0000397ab9 */ /* 0x000fe20000000800 */
[----:B------:R-:W-:Y:S01]  /*59b50*/  ISETP.LT.AND P1, PT, R154, UR12, !P0 ;  /* 0x0000000c9a007c0c */ /* 0x000fe2000c721270 */
[----:B------:R-:W-:Y:S01]  /*59b60*/  ULDC UR12, c[0x0][0x228] ;  /* 0x00008a00000c7ab9 */ /* 0x000fe20000000800 */
[C---:B------:R-:W-:Y:S01]  /*59b70*/  IADD3 R99, R23.reuse, 0x34, RZ ;  /* 0x0000003417637810 */ /* 0x040fe20007ffe0ff */
[----:B------:R-:W-:-:S02]  /*59b80*/  VIADD R101, R23, 0x32 ;  /* 0x0000003217657836 */ /* 0x000fc40000000000 */
[C---:B------:R-:W-:Y:S02]  /*59b90*/  VIADD R103, R23.reuse, 0x30 ;  /* 0x0000003017677836 */ /* 0x040fe40000000000 */
[C---:B------:R-:W-:Y:S01]  /*59ba0*/  VIADD R105, R23.reuse, 0x2e ;  /* 0x0000002e17697836 */ /* 0x040fe20000000000 */
[----:B------:R-:W-:Y:S02]  /*59bb0*/  @P3 LOP3.LUT R20, R20, 0x10, RZ, 0xfc, !PT ;  /* 0x0000001014143812 */ /* 0x000fe400078efcff */
[C---:B------:R-:W-:Y:S01]  /*59bc0*/  IADD3 R107, R23.reuse, 0x2c, RZ ;  /* 0x0000002c176b7810 */ /* 0x040fe20007ffe0ff */
[C---:B------:R-:W-:Y:S01]  /*59bd0*/  VIADD R110, R23.reuse, 0x2a ;  /* 0x0000002a176e7836 */ /* 0x040fe20000000000 */
[----:B------:R-:W-:Y:S01]  /*59be0*/  LOP3.LUT R20, R20, 0xfffffff7, RZ, 0xc0, !PT ;  /* 0xfffffff714147812 */ /* 0x000fe200078ec0ff */
[C---:B------:R-:W-:Y:S02]  /*59bf0*/  VIADD R161, R23.reuse, 0x28 ;  /* 0x0000002817a17836 */ /* 0x040fe40000000000 */
[----:B------:R-:W-:Y:S01]  /*59c00*/  VIADD R163, R23, 0x26 ;  /* 0x0000002617a37836 */ /* 0x000fe20000000000 */
[----:B------:R-:W-:-:S02]  /*59c10*/  @P2 LOP3.LUT R20, R20, 0x8, RZ, 0xfc, !PT ;  /* 0x0000000814142812 */ /* 0x000fc400078efcff */
        /* <DEDUP_REMOVED lines=10> */
[----:B------:R-:W-:Y:S01]  /*59cc0*/  IADD3 R173, R23, 0x1c, RZ ;  /* 0x0000001c17ad7810 */ /* 0x000fe20007ffe0ff */
[----:B------:R-:W1:Y:S01]  /*59cd0*/  LDS.128 R28, [R24] ;  /* 0x00000000181c7984 */ /* 0x000e620000000c00 */
[----:B------:R-:W-:-:S04]  /*59ce0*/  LOP3.LUT R20, R20, 0xfffffffd, RZ, 0xc0, !PT ;  /* 0xfffffffd14147812 */ /* 0x000fc800078ec0ff */
[----:B------:R-:W-:Y:S01]  /*59cf0*/  @P0 LOP3.LUT R20, R20, 0x2, RZ, 0xfc, !PT ;  /* 0x0000000214140812 */ /* 0x000fe200078efcff */
[----:B------:R-:W-:Y:S01]  /*59d00*/  BAR.SYNC.DEFER_BLOCKING 0x0 ;  /* 0x0000000000007b1d */ /* 0x000fe20000010000 */
[----:B------:R-:W-:-:S04]  /*59d10*/  ISETP.GE.AND P0, PT, R36, UR5, PT ;  /* 0x0000000524007c0c */ /* 0x000fc8000bf06270 */
[----:B------:R-:W-:Y:S01]  /*59d20*/  ISETP.LT.AND P2, PT, R156, UR44, !P0 ;  /* 0x0000002c9c007c0c */ /* 0x000fe2000c741270 */
[----:B------:R-:W-:Y:S01]  /*59d30*/  ULDC UR44, c[0x0][0x228] ;  /* 0x00008a00002c7ab9 */ /* 0x000fe20000000800 */
[----:B------:R-:W-:Y:S01]  /*59d40*/  ISETP.LT.AND P1, PT, R154, UR43, !P0 ;  /* 0x0000002b9a007c0c */ /* 0x000fe2000c721270 */
[----:B------:R-:W-:Y:S01]  /*59d50*/  ULDC UR43, c[0x0][0x228] ;  /* 0x00008a00002b7ab9 */ /* 0x000fe20000000800 */
[----:B------:R-:W-:Y:S01]  /*59d60*/  ISETP.LT.AND P3, PT, R155, UR4, !P0 ;  /* 0x000000049b007c0c */ /* 0x000fe2000c761270 */
[----:B------:R-:W-:Y:S01]  /*59d70*/  ULDC UR4, c[0x0][0x248] ;  /* 0x0000920000047ab9 */ /* 0x000fe20000000800 */
[----:B------:R-:W-:Y:S01]  /*59d80*/  ISETP.LT.AND P0, PT, R152, UR46, !P0 ;  /* 0x0000002e98007c0c */ /* 0x000fe2000c701270 */
[----:B------:R-:W-:-:S06]  /*59d90*/  ULDC UR46, c[0x0][0x22c] ;  /* 0x00008b00002e7ab9 */ /* 0x000fcc0000000800 */
[----:B------:R-:W-:-:S04]  /*59da0*/  @P2 LOP3.LUT R19, R19, 0x80000000, RZ, 0xfc, !PT ;  /* 0x8000000013132812 */ /* 0x000fc800078efcff */
[----:B------:R-:W-:-:S04]  /*59db0*/  LOP3.LUT R19, R19, 0xbfffffff, RZ, 0xc0, !PT ;  /* 0xbfffffff13137812 */ /* 0x000fc800078ec0ff */
[----:B------:R-:W-:-:S04]  /*59dc0*/  @P1 LOP3.LUT R19, R19, 0x40000000, RZ, 0xfc, !PT ;  /* 0x4000000013131812 */ /* 0x000fc800078efcff */
[----:B------:R-:W-:Y:S02]  /*59dd0*/  LOP3.LUT R19, R19, 0xdfffffff, RZ, 0xc0, !PT ;  /* 0xdfffffff13137812 */ /* 0x000fe400078ec0ff */
[----:B------:R-:W-:Y:S02]  /*59de0*/  LOP3.LUT R20, R20, 0xfffffffe, RZ, 0xc0, !PT ;  /* 0xfffffffe14147812 */ /* 0x000fe400078ec0ff */
[----:B------:R-:W-:Y:S02]  /*59df0*/  @P0 LOP3.LUT R19, R19, 0x20000000, RZ, 0xfc, !PT ;  /* 0x2000000013130812 */ /* 0x000fe400078efcff */
[----:B------:R-:W-:Y:S01]  /*59e00*/  ISETP.GE.AND P0, PT, R37, UR46, PT ;  /* 0x0000002e25007c0c */ /* 0x000fe2000bf06270 */
[----:B------:R-:W-:Y:S01]  /*59e10*/  ULDC UR46, c[0x0][0x228] ;  /* 0x00008a00002e7ab9 */ /* 0x000fe20000000800 */
[----:B------:R-:W-:Y:S02]  /*59e20*/  @P3 LOP3.LUT R20, R20, 0x1, RZ, 0xfc, !PT ;  /* 0x0000000114143812 */ /* 0x000fe400078efcff */
[----:B------:R-:W-:Y:S01]  /*59e30*/  ISETP.LT.AND P3, PT, R155, UR42, !P0 ;  /* 0x0000002a9b007c0c */ /* 0x000fe2000c761270 */
[----:B------:R2:W-:Y:S01]  /*59e40*/  STL [R1+0x1294], R26 ;  /* 0x0012941a01007387 */ /* 0x0005e20000100800 */
        /* <DEDUP_REMOVED lines=16> */
[----:B--2---:R-:W-:Y:S01]  /*59f50*/  VIADD R26, R26, UR4 ;  /* 0x000000041a1a7c36 */ /* 0x004fe20008000000 */
[----:B------:R-:W-:Y:S01]  /*59f60*/  LOP3.LUT R19, R19, 0xfeffffff, RZ, 0xc0, !PT ;  /* 0xfeffffff13137812 */ /* 0x000fe200078ec0ff */
[----:B------:R-:W-:Y:S01]  /*59f70*/  ULDC UR4, c[0x0][0x248] ;  /* 0x0000920000047ab9 */ /* 0x000fe20000000800 */
[----:B------:R-:W-:Y:S01]  /*59f80*/  ISETP.LT.AND P3, PT, R155, UR36, !P0 ;  /* 0x000000249b007c0c */ /* 0x000fe2000c761270 */
[----:B------:R-:W-:Y:S01]  /*59f90*/  ULDC UR46, c[0x0][0x22c] ;  /* 0x00008b00002e7ab9 */ /* 0x000fe20000000800 */
[----:B------:R-:W-:Y:S02]  /*59fa0*/  ISETP.LT.AND P2, PT, R156, UR34, !P0 ;  /* 0x000000229c007c0c */ /* 0x000fe4000c741270 */
[----:B------:R-:W-:Y:S01]  /*59fb0*/  ISETP.LT.AND P1, PT, R154, UR33, !P0 ;  /* 0x000000219a007c0c */ /* 0x000fe2000c721270 */
[----:B------:R2:W-:Y:S01]  /*59fc0*/  STL [R1+0x1298], R26 ;  /* 0x0012981a01007387 */ /* 0x0005e20000100800 */
[----:B------:R-:W-:-:S07]  /*59fd0*/  ULDC UR36, c[0x0][0x228] ;  /* 0x00008a0000247ab9 */ /* 0x000fce0000000800 */
[----:B------:R-:W-:Y:S01]  /*59fe0*/  @P3 LOP3.LUT R19, R19, 0x1000000, RZ, 0xfc, !PT ;  /* 0x0100000013133812 */ /* 0x000fe200078efcff */
[----:B------:R-:W-:Y:S01]  /*59ff0*/  ULDC UR33, c[0x0][0x22c] ;  /* 0x00008b0000217ab9 */ /* 0x000fe20000000800 */
[----:B------:R-:W-:Y:S02]  /*5a000*/  ULDC UR34, c[0x0][0x228] ;  /* 0x00008a0000227ab9 */ /* 0x000fe40000000800 */
[----:B------:R-:W-:-:S04]  /*5a010*/  LOP3.LUT R19, R19, 0xff7fffff, RZ, 0xc0, !PT ;  /* 0xff7fffff13137812 */ /* 0x000fc800078ec0ff */
[----:B------:R-:W-:Y:S02]  /*5a020*/  @P2 LOP3.LUT R19, R19, 0x800000, RZ, 0xfc, !PT ;  /* 0x0080000013132812 */ /* 0x000fe400078efcff */
[----:B------:R-:W-:Y:S01]  /*5a030*/  ISETP.LT.AND P0, PT, R152, UR38, !P0 ;  /* 0x0000002698007c0c */ /* 0x000fe2000c701270 */
[----:B------:R-:W-:Y:S01]  /*5a040*/  ULDC UR38, c[0x0][0x228] ;  /* 0x00008a0000267ab9 */ /* 0x000fe20000000800 */
[----:B------:R-:W-:Y:S02]  /*5a050*/  LOP3.LUT R19, R19, 0xffbfffff, RZ, 0xc0, !PT ;  /* 0xffbfffff13137812 */ /* 0x000fe400078ec0ff */
[----:B--2---:R-:W-:Y:S01]  /*5a060*/  IADD3 R26, R26, UR4, RZ ;  /* 0x000000041a1a7c10 */ /* 0x004fe2000fffe0ff */
[----:B------:R-:W-:Y:S01]  /*5a070*/  ULDC UR4, c[0x0][0x248] ;  /* 0x0000920000047ab9 */ /* 0x000fe20000000800 */
[----:B------:R-:W-:-:S03]  /*5a080*/  @P1 LOP3.LUT R19, R19, 0x400000, RZ, 0xfc, !PT ;  /* 0x0040000013131812 */ /* 0x000fc600078efcff */
[----:B------:R2:W-:Y:S01]  /*5a090*/  STL [R1+0x129c], R26 ;  /* 0x00129c1a01007387 */ /* 0x0005e20000100800 */
[----:B------:R-:W-:-:S04]  /*5a0a0*/  LOP3.LUT R19, R19, 0xffdfffff, RZ, 0xc0, !PT ;  /* 0xffdfffff13137812 */ /* 0x000fc800078ec0ff */
[----:B------:R-:W-:Y:S01]  /*5a0b0*/  @P0 LOP3.LUT R19, R19, 0x200000, RZ, 0xfc, !PT ;  /* 0x0020000013130812 */ /* 0x000fe200078efcff */
[----:B--2---:R-:W-:Y:S01]  /*5a0c0*/  VIADD R26, R26, UR4 ;  /* 0x000000041a1a7c36 */ /* 0x004fe20008000000 */
[----:B------:R-:W-:Y:S02]  /*5a0d0*/  ULDC.64 UR4, c[0x0][0x228] ;  /* 0x00008a0000047ab9 */ /* 0x000fe40000000a00 */
[----:B------:R-:W-:-:S04]  /*5a0e0*/  ISETP.GE.AND P0, PT, R39, UR5, PT ;  /* 0x0000000527007c0c */ /* 0x000fc8000bf06270 */
[----:B------:R-:W-:Y:S01]  /*5a0f0*/  ISETP.LT.AND P3, PT, R155, UR4, !P0 ;  /* 0x000000049b007c0c */ /* 0x000fe2000c761270 */
[----:B------:R-:W-:Y:S01]  /*5a100*/  ULDC UR4, c[0x0][0x248] ;  /* 0x0000920000047ab9 */ /* 0x000fe20000000800 */
[----:B------:R-:W-:Y:S02]  /*5a110*/  ISETP.LT.AND P2, PT, R156, UR55, !P0 ;  /* 0x000000379c007c0c */ /* 0x000fe4000c741270 */
[----:B------:R-:W-:Y:S01]  /*5a120*/  LOP3.LUT R19, R19, 0xffefffff, RZ, 0xc0, !PT ;  /* 0xffefffff13137812 */ /* 0x000fe200078ec0ff */
[----:B------:R2:W-:Y:S01]  /*5a130*/  STL [R1+0x12a0], R26 ;  /* 0x0012a01a01007387 */ /* 0x0005e20000100800 */
[----:B------:R-:W-:Y:S01]  /*5a140*/  ISETP.LT.AND P1, PT, R154, UR54, !P0 ;  /* 0x000000369a007c0c */ /* 0x000fe2000c721270 */
[----:B------:R-:W-:-:S06]  /*5a150*/  ULDC UR55, c[0x0][0x228] ;  /* 0x00008a0000377ab9 */ /* 0x000fcc0000000800 */
[----:B------:R-:W-:Y:S01]  /*5a160*/  @P3 LOP3.LUT R19, R19, 0x100000, RZ, 0xfc, !PT ;  /* 0x0010000013133812 */ /* 0x000fe200078efcff */
[----:B------:R-:W-:-:S03]  /*5a170*/  ULDC UR54, c[0x0][0x228] ;  /* 0x00008a0000367ab9 */ /* 0x000fc60000000800 */
[----:B------:R-:W-:-:S04]  /*5a180*/  LOP3.LUT R19, R19, 0xfff7ffff, RZ, 0xc0, !PT ;  /* 0xfff7ffff13137812 */ /* 0x000fc800078ec0ff */
[----:B------:R-:W-:Y:S02]  /*5a190*/  @P2 LOP3.LUT R19, R19, 0x80000, RZ, 0xfc, !PT ;  /* 0x0008000013132812 */ /* 0x000fe400078efcff */
[----:B------:R-:W-:Y:S01]  /*5a1a0*/  ISETP.LT.AND P0, PT, R152, UR53, !P0 ;  /* 0x0000003598007c0c */ /* 0x000fe2000c701270 */
[----:B--2---:R-:W-:Y:S01]  /*5a1b0*/  VIADD R26, R26, UR4 ;  /* 0x000000041a1a7c36 */ /* 0x004fe20008000000 */
[----:B------:R-:W-:Y:S01]  /*5a1c0*/  LOP3.LUT R19, R19, 0xfffbffff, RZ, 0xc0, !PT ;  /* 0xfffbffff13137812 */ /* 0x000fe200078ec0ff */
[----:B------:R-:W-:Y:S01]  /*5a1d0*/  ULDC.64 UR4, c[0x0][0x228] ;  /* 0x00008a0000047ab9 */ /* 0x000fe20000000a00 */
[----:B------:R-:W-:Y:S02]  /*5a1e0*/  ULDC UR53, c[0x0][0x22c] ;  /* 0x00008b0000357ab9 */ /* 0x000fe40000000800 */
[----:B------:R-:W-:-:S04]  /*5a1f0*/  @P1 LOP3.LUT R19, R19, 0x40000, RZ, 0xfc, !PT ;  /* 0x0004000013131812 */ /* 0x000fc800078efcff */
[----:B------:R-:W-:-:S04]  /*5a200*/  LOP3.LUT R19, R19, 0xfffdffff, RZ, 0xc0, !PT ;  /* 0xfffdffff13137812 */ /* 0x000fc800078ec0ff */
[----:B------:R-:W-:Y:S02]  /*5a210*/  @P0 LOP3.LUT R19, R19, 0x20000, RZ, 0xfc, !PT ;  /* 0x0002000013130812 */ /* 0x000fe400078efcff */
        /* <DEDUP_REMOVED lines=9> */
[----:B------:R-:W-:-:S08]  /*5a2b0*/  ULDC UR47, c[0x0][0x228] ;  /* 0x00008a00002f7ab9 */ /* 0x000fd00000000800 */
[----:B------:R-:W-:-:S04]  /*5a2c0*/  @P3 LOP3.LUT R19, R19, 0x10000, RZ, 0xfc, !PT ;  /* 0x0001000013133812 */ /* 0x000fc800078efcff */
[----:B------:R-:W-:-:S04]  /*5a2d0*/  LOP3.LUT R19, R19, 0xffff7fff, RZ, 0xc0, !PT ;  /* 0xffff7fff13137812 */ /* 0x000fc800078ec0ff */
[----:B------:R-:W-:Y:S02]  /*5a2e0*/  @P2 LOP3.LUT R19, R19, 0x8000, RZ, 0xfc, !PT ;  /* 0x0000800013132812 */ /* 0x000fe400078efcff */
[----:B------:R-:W-:Y:S01]  /*5a2f0*/  ISETP.LT.AND P0, PT, R152, UR28, !P0 ;  /* 0x0000001c98007c0c */ /* 0x000fe2000c701270 */
[----:B--2---:R-:W-:Y:S01]  /*5a300*/  VIADD R26, R26, UR4 ;  /* 0x000000041a1a7c36 */ /* 0x004fe20008000000 */
[----:B------:R-:W-:Y:S01]  /*5a310*/  LOP3.LUT R19, R19, 0xffffbfff, RZ, 0xc0, !PT ;  /* 0xffffbfff13137812 */ /* 0x000fe200078ec0ff */
[----:B------:R-:W-:Y:S01]  /*5a320*/  ULDC UR4, c[0x0][0x228] ;  /* 0x00008a0000047ab9 */ /* 0x000fe20000000800 */
        /* <DEDUP_REMOVED lines=24> */
[----:B------:R-:W-:-:S03]  /*5a4b0*/  ULDC UR30, c[0x0][0x228] ;  /* 0x00008a00001e7ab9 */ /* 0x000fc60000000800 */
[----:B------:R-:W-:Y:S02]  /*5a4c0*/  ISETP.LT.AND P3, PT, R155, UR25, !P0 ;  /* 0x000000199b007c0c */ /* 0x000fe4000c761270 */
[----:B------:R-:W-:Y:S01]  /*5a4d0*/  ISETP.LT.AND P2, PT, R156, UR24, !P0 ;  /* 0x000000189c007c0c */ /* 0x000fe2000c741270 */
[----:B------:R-:W-:Y:S01]  /*5a4e0*/  ULDC UR24, c[0x0][0x248] ;  /* 0x0000920000187ab9 */ /* 0x000fe20000000800 */
[----:B------:R-:W-:Y:S02]  /*5a4f0*/  LOP3.LUT R19, R19, 0xfffffeff, RZ, 0xc0, !PT ;  /* 0xfffffeff13137812 */ /* 0x000fe400078ec0ff */
[----:B------:R-:W-:Y:S01]  /*5a500*/  ISETP.LT.AND P1, PT, R154, UR19, !P0 ;  /* 0x000000139a007c0c */ /* 0x000fe2000c721270 */
[----:B------:R-:W-:-:S06]  /*5a510*/  ULDC UR19, c[0x0][0x228] ;  /* 0x00008a0000137ab9 */ /* 0x000fcc0000000800 */
[----:B------:R-:W-:-:S04]  /*5a520*/  @P3 LOP3.LUT R19, R19, 0x100, RZ, 0xfc, !PT ;  /* 0x0000010013133812 */ /* 0x000fc800078efcff */
        /* <DEDUP_REMOVED lines=13> */
[----:B------:R-:W-:Y:S01]  /*5a600*/  ISETP.GE.AND P0, PT, R43, UR25, PT ;  /* 0x000000192b007c0c */ /* 0x000fe2000bf06270 */
[----:B------:R-:W-:-:S03]  /*5a610*/  ULDC UR25, c[0x0][0x228] ;  /* 0x00008a0000197ab9 */ /* 0x000fc60000000800 */
[----:B------:R-:W-:Y:S02]  /*5a620*/  ISETP.LT.AND P3, PT, R155, UR24, !P0 ;  /* 0x000000189b007c0c */ /* 0x000fe4000c761270 */
[----:B------:R-:W-:Y:S01]  /*5a630*/  LOP3.LUT R19, R19, 0xffffffef, RZ, 0xc0, !PT ;  /* 0xffffffef13137812 */ /* 0x000fe200078ec0ff */
[----:B------:R2:W-:Y:S01]  /*5a640*/  STL [R1+0x12b0], R26 ;  /* 0x0012b01a01007387 */ /* 0x0005e20000100800 */
[----:B------:R-:W-:Y:S01]  /*5a650*/  ISETP.LT.AND P2, PT, R156, UR22, !P0 ;  /* 0x000000169c007c0c */ /* 0x000fe2000c741270 */
        /* <DEDUP_REMOVED lines=9> */
[----:B------:R-:W-:Y:S01]  /*5a6f0*/  @P1 LOP3.LUT R19, R19, 0x4, RZ, 0xfc, !PT ;  /* 0x0000000413131812 */ /* 0x000fe200078efcff */
[----:B--2---:R-:W-:Y:S01]  /*5a700*/  VIADD R26, R26, UR20 ;  /* 0x000000141a1a7c36 */ /* 0x004fe20008000000 */
[----:B------:R-:W-:Y:S02]  /*5a710*/  ULDC.64 UR20, c[0x0][0x228] ;  /* 0x00008a0000147ab9 */ /* 0x000fe40000000a00 */
        /* <DEDUP_REMOVED lines=8> */
[----:B------:R-:W-:Y:S02]  /*5a7a0*/  ISETP.LT.AND P1, PT, R154, UR17, !P0 ;  /* 0x000000119a007c0c */ /* 0x000fe4000c721270 */
[----:B------:R-:W-:Y:S01]  /*5a7b0*/  ISETP.LT.AND P3, PT, R155, UR20, !P0 ;  /* 0x000000149b007c0c */ /* 0x000fe2000c761270 */
[----:B------:R-:W-:Y:S01]  /*5a7c0*/  ULDC UR20, c[0x0][0x22c] ;  /* 0x00008b0000147ab9 */ /* 0x000fe20000000800 */
[----:B------:R-:W-:Y:S01]  /*5a7d0*/  ISETP.LT.AND P0, PT, R152, UR16, !P0 ;  /* 0x0000001098007c0c */ /* 0x000fe2000c701270 */
[----:B------:R-:W-:-:S06]  /*5a7e0*/  ULDC UR16, c[0x0][0x248] ;  /* 0x0000920000107ab9 */ /* 0x000fcc0000000800 */
[----:B------:R-:W-:-:S04]  /*5a7f0*/  @P2 LOP3.LUT R18, R18, 0x80000000, RZ, 0xfc, !PT ;  /* 0x8000000012122812 */ /* 0x000fc800078efcff */
[----:B------:R-:W-:-:S04]  /*5a800*/  LOP3.LUT R18, R18, 0xbfffffff, RZ, 0xc0, !PT ;  /* 0xbfffffff12127812 */ /* 0x000fc800078ec0ff */
[----:B------:R-:W-:-:S04]  /*5a810*/  @P1 LOP3.LUT R18, R18, 0x40000000, RZ, 0xfc, !PT ;  /* 0x4000000012121812 */ /* 0x000fc800078efcff */
[----:B------:R-:W-:-:S04]  /*5a820*/  LOP3.LUT R18, R18, 0xdfffffff, RZ, 0xc0, !PT ;  /* 0xdfffffff12127812 */ /* 0x000fc800078ec0ff */
[----:B------:R-:W-:Y:S02]  /*5a830*/  @P0 LOP3.LUT R18, R18, 0x20000000, RZ, 0xfc, !PT ;  /* 0x2000000012120812 */ /* 0x000fe400078efcff */
[----:B------:R-:W-:Y:S02]  /*5a840*/  ISETP.GE.AND P0, PT, R45, UR61, PT ;  /* 0x0000003d2d007c0c */ /* 0x000fe4000bf06270 */
[----:B------:R-:W-:Y:S01]  /*5a850*/  @P3 LOP3.LUT R19, R19, 0x1, RZ, 0xfc, !PT ;  /* 0x0000000113133812 */ /* 0x000fe200078efcff */
[----:B--2---:R-:W-:Y:S01]  /*5a860*/  VIADD R26, R26, UR16 ;  /* 0x000000101a1a7c36 */ /* 0x004fe20008000000 */
[----:B------:R-:W-:Y:S01]  /*5a870*/  ISETP.LT.AND P3, PT, R155, UR51, !P0 ;  /* 0x000000339b007c0c */ /* 0x000fe2000c761270 */
[----:B------:R-:W-:Y:S01]  /*5a880*/  ULDC.64 UR16, c[0x0][0x228] ;  /* 0x00008a0000107ab9 */ /* 0x000fe20000000a00 */
[----:B------:R-:W-:Y:S01]  /*5a890*/  ISETP.LT.AND P2, PT, R156, UR50, !P0 ;  /* 0x000000329c007c0c */ /* 0x000fe2000c741270 */
[----:B------:R-:W-:Y:S01]  /*5a8a0*/  ULDC UR61, c[0x0][0x22c] ;  /* 0x00008b00003d7ab9 */ /* 0x000fe20000000800 */
[----:B------:R-:W-:-:S02]  /*5a8b0*/  LOP3.LUT R18, R18, 0xefffffff, RZ, 0xc0, !PT ;  /* 0xefffffff12127812 */ /* 0x000fc400078ec0ff */
[----:B------:R-:W-:Y:S01]  /*5a8c0*/  ISETP.LT.AND P1, PT, R154, UR11, !P0 ;  /* 0x0000000b9a007c0c */ /* 0x000fe2000c721270 */
[----:B------:R2:W-:Y:S01]  /*5a8d0*/  STL [R1+0x12b8], R26 ;  /* 0x0012b81a01007387 */ /* 0x0005e20000100800 */
[----:B------:R-:W-:Y:S01]  /*5a8e0*/  ULDC UR50, c[0x0][0x228] ;  /* 0x00008a0000327ab9 */ /* 0x000fe20000000800 */
[----:B------:R-:W-:-:S04]  /*5a8f0*/  ULDC UR51, c[0x0][0x228] ;  /* 0x00008a0000337ab9 */ /* 0x000fc80000000800 */
[----:B------:R-:W-:Y:S01]  /*5a900*/  @P3 LOP3.LUT R18, R18, 0x10000000, RZ, 0xfc, !PT ;  /* 0x1000000012123812 */ /* 0x000fe200078efcff */
[----:B------:R-:W-:-:S03]  /*5a910*/  ULDC UR11, c[0x0][0x228] ;  /* 0x00008a00000b7ab9 */ /* 0x000fc60000000800 */
        /* <DEDUP_REMOVED lines=10> */
[----:B------:R-:W-:Y:S01]  /*5a9c0*/  ISETP.LT.AND P3, PT, R155, UR59, !P0 ;  /* 0x0000003b9b007c0c */ /* 0x000fe2000c761270 */
[----:B------:R-:W-:Y:S01]  /*5a9d0*/  ULDC UR59, c[0x0][0x228] ;  /* 0x00008a00003b7ab9 */ /* 0x000fe20000000800 */
        /* <DEDUP_REMOVED lines=14> */
[----:B------:R-:W-:-:S04]  /*5aac0*/  ISETP.GE.AND P0, PT, R47, UR17, PT ;  /* 0x000000112f007c0c */ /* 0x000fc8000bf06270 */
[----:B------:R-:W-:Y:S01]  /*5aad0*/  ISETP.LT.AND P3, PT, R155, UR16, !P0 ;  /* 0x000000109b007c0c */ /* 0x000fe2000c761270 */
[----:B------:R-:W-:Y:S01]  /*5aae0*/  ULDC.64 UR16, c[0x0][0x228] ;  /* 0x00008a0000107ab9 */ /* 0x000fe20000000a00 */
        /* <DEDUP_REMOVED lines=42> */
[----:B------:R-:W-:Y:S02]  /*5ad90*/  LOP3.LUT R18, R18, 0xfffff7ff, RZ, 0xc0, !PT ;  /* 0xfffff7ff12127812 */ /* 0x000fe400078ec0ff */
[----:B--2---:R-:W-:Y:S01]  /*5ada0*/  IADD3 R26, R26, UR7, RZ ;  /* 0x000000071a1a7c10 */ /* 0x004fe2000fffe0ff */
[----:B------:R-:W-:Y:S01]  /*5adb0*/  ULDC UR7, c[0x0][0x228] ;  /* 0x00008a0000077ab9 */ /* 0x000fe20000000800 */
[----:B------:R-:W-:Y:S02]  /*5adc0*/  @P2 LOP3.LUT R18, R18, 0x800, RZ, 0xfc, !PT ;  /* 0x0000080012122812 */ /* 0x000fe400078efcff */
[----:B------:R-:W-:Y:S01]  /*5add0*/  ISETP.LT.AND P0, PT, R152, UR40, !P0 ;  /* 0x0000002898007c0c */ /* 0x000fe2000c701270 */
[----:B------:R2:W-:Y:S01]  /*5ade0*/  STL [R1+0x12bc], R26 ;  /* 0x0012bc1a01007387 */ /* 0x0005e20000100800 */
[----:B------:R-:W-:Y:S01]  /*5adf0*/  LOP3.LUT R18, R18, 0xfffffbff, RZ, 0xc0, !PT ;  /* 0xfffffbff12127812 */ /* 0x000fe200078ec0ff */
[----:B------:R-:W-:-:S03]  /*5ae00*/  ULDC UR40, c[0x0][0x228] ;  /* 0x00008a0000287ab9 */ /* 0x000fc60000000800 */
[----:B------:R-:W-:Y:S01]  /*5ae10*/  @P1 LOP3.LUT R18, R18, 0x400, RZ, 0xfc, !PT ;  /* 0x0000040012121812 */ /* 0x000fe200078efcff */
[----:B--2---:R-:W-:Y:S01]  /*5ae20*/  VIADD R26, R26, UR13 ;  /* 0x0000000d1a1a7c36 */ /* 0x004fe20008000000 */
[----:B------:R-:W-:Y:S02]  /*5ae30*/  ULDC UR13, c[0x0][0x248] ;  /* 0x00009200000d7ab9 */ /* 0x000fe40000000800 */
[----:B------:R-:W-:Y:S02]  /*5ae40*/  LOP3.LUT R18, R18, 0xfffffdff, RZ, 0xc0, !PT ;  /* 0xfffffdff12127812 */ /* 0x000fe400078ec0ff */
[----:B------:R2:W-:Y:S02]  /*5ae50*/  STL [R1+0x12c0], R26 ;  /* 0x0012c01a01007387 */ /* 0x0005e40000100800 */
[----:B------:R-:W-:Y:S02]  /*5ae60*/  @P0 LOP3.LUT R18, R18, 0x200, RZ, 0xfc, !PT ;  /* 0x0000020012120812 */ /* 0x000fe400078efcff */
[----:B------:R-:W-:Y:S01]  /*5ae70*/  ISETP.GE.AND P0, PT, R50, UR61, PT ;  /* 0x0000003d32007c0c */ /* 0x000fe2000bf06270 */
[----:B------:R-:W-:Y:S01]  /*5ae80*/  ULDC UR61, c[0x0][0x228] ;  /* 0x00008a00003d7ab9 */ /* 0x000fe20000000800 */
[----:B--2---:R-:W-:Y:S01]  /*5ae90*/  VIADD R26, R26, UR13 ;  /* 0x0000000d1a1a7c36 */ /* 0x004fe20008000000 */
[----:B------:R-:W-:-:S04]  /*5aea0*/  ULDC UR13, c[0x0][0x248] ;  /* 0x00009200000d7ab9 */ /* 0x000fc80000000800 */
[----:B------:R2:W-:Y:S02]  /*5aeb0*/  STL [R1+0x12c4], R26 ;  /* 0x0012c41a01007387 */ /* 0x0005e40000100800 */
[----:B--2---:R-:W-:Y:S01]  /*5aec0*/  VIADD R26, R26, UR13 ;  /* 0x0000000d1a1a7c36 */ /* 0x004fe20008000000 */
[----:B------:R-:W-:Y:S02]  /*5aed0*/  ULDC UR13, c[0x0][0x228] ;  /* 0x00008a00000d7ab9 */ /* 0x000fe40000000800 */
[----:B------:R-:W-:Y:S02]  /*5aee0*/  ISETP.LT.AND P3, PT, R155, UR13, !P0 ;  /* 0x0000000d9b007c0c */ /* 0x000fe4000c761270 */
[----:B------:R-:W-:Y:S02]  /*5aef0*/  ISETP.LT.AND P2, PT, R156, UR31, !P0 ;  /* 0x0000001f9c007c0c */ /* 0x000fe4000c741270 */
[----:B------:R-:W-:Y:S02]  /*5af00*/  LOP3.LUT R18, R18, 0xfffffeff, RZ, 0xc0, !PT ;  /* 0xfffffeff12127812 */ /* 0x000fe400078ec0ff */
[----:B------:R-:W-:Y:S01]  /*5af10*/  ISETP.LT.AND P1, PT, R154, UR60, !P0 ;  /* 0x0000003c9a007c0c */ /* 0x000fe2000c721270 */
[----:B------:R2:W-:Y:S01]  /*5af20*/  STL [R1+0x12c8], R26 ;  /* 0x0012c81a01007387 */ /* 0x0005e20000100800 */
[----:B------:R-:W-:-:S05]  /*5af30*/  ULDC UR31, c[0x0][0x228] ;  /* 0x00008a00001f7ab9 */ /* 0x000fca0000000800 */
[----:B------:R-:W-:Y:S01]  /*5af40*/  @P3 LOP3.LUT R18, R18, 0x100, RZ, 0xfc, !PT ;  /* 0x0000010012123812 */ /* 0x000fe200078efcff */
[----:B------:R-:W-:-:S03]  /*5af50*/  ULDC UR60, c[0x0][0x228] ;  /* 0x00008a00003c7ab9 */ /* 0x000fc60000000800 */
        /* <DEDUP_REMOVED lines=43> */
[----:B------:R-:W-:-:S07]  /*5b210*/  ISETP.LT.AND P0, PT, R152, UR61, !P0 ;  /* 0x0000003d98007c0c */ /* 0x000fce000c701270 */
[----:B------:R-:W-:-:S04]  /*5b220*/  @P2 LOP3.LUT R17, R17, 0x80000000, RZ, 0xfc, !PT ;  /* 0x8000000011112812 */ /* 0x000fc800078efcff */
[----:B------:R-:W-:Y:S01]  /*5b230*/  @P3 LOP3.LUT R18, R18, 0x1, RZ, 0xfc, !PT ;  /* 0x0000000112123812 */ /* 0x000fe200078efcff */
        /* <DEDUP_REMOVED lines=90> */
[----:B------:R-:W-:-:S03]  /*5b7e0*/  ULDC UR22, c[0x0][0x248] ;  /* 0x0000920000167ab9 */ /* 0x000fc60000000800 */
        /* <DEDUP_REMOVED lines=41> */
[----:B------:R-:W-:Y:S01]  /*5ba80*/  ULDC.64 UR20, c[0x0][0x228] ;  /* 0x00008a0000147ab9 */ /* 0x000fe20000000a00 */
        /* <DEDUP_REMOVED lines=25> */
[----:B------:R-:W-:Y:S01]  /*5bc20*/  ISETP.LT.AND P0, PT, R152, UR57, !P0 ;  /* 0x0000003998007c0c */ /* 0x000fe2000c701270 */
[----:B------:R2:W-:Y:S01]  /*5bc30*/  STL [R1+0x12f4], R26 ;  /* 0x0012f41a01007387 */ /* 0x0005e20000100800 */
[----:B------:R-:W-:Y:S01]  /*5bc40*/  ULDC UR58, c[0x0][0x228] ;  /* 0x00008a00003a7ab9 */ /* 0x000fe20000000800 */
[----:B------:R-:W-:-:S04]  /*5bc50*/  ULDC UR57, c[0x0][0x228] ;  /* 0x00008a0000397ab9 */ /* 0x000fc80000000800 */
        /* <DEDUP_REMOVED lines=9> */
[----:B------:R-:W-:Y:S01]  /*5bcf0*/  ULDC UR20, c[0x0][0x228] ;  /* 0x00008a0000147ab9 */ /* 0x000fe20000000800 */
[----:B------:R-:W-:Y:S01]  /*5bd00*/  ISETP.LT.AND P2, PT, R156, UR54, !P0 ;  /* 0x000000369c007c0c */ /* 0x000fe2000c741270 */
[----:B------:R-:W-:Y:S01]  /*5bd10*/  ULDC UR56, c[0x0][0x228] ;  /* 0x00008a0000387ab9 */ /* 0x000fe20000000800 */
[----:B------:R-:W-:-:S02]  /*5bd20*/  LOP3.LUT R16, R16, 0xefffffff, RZ, 0xc0, !PT ;  /* 0xefffffff10107812 */ /* 0x000fc400078ec0ff */
[----:B------:R-:W-:Y:S01]  /*5bd30*/  ISETP.LT.AND P1, PT, R154, UR16, !P0 ;  /* 0x000000109a007c0c */ /* 0x000fe2000c721270 */
[----:B------:R-:W-:Y:S01]  /*5bd40*/  ULDC UR16, c[0x0][0x248] ;  /* 0x0000920000107ab9 */ /* 0x000fe20000000800 */
[----:B------:R2:W-:Y:S01]  /*5bd50*/  STL [R1+0x12f8], R26 ;  /* 0x0012f81a01007387 */ /* 0x0005e20000100800 */
[----:B------:R-:W-:Y:S01]  /*5bd60*/  ULDC UR55, c[0x0][0x22c] ;  /* 0x00008b0000377ab9 */ /* 0x000fe20000000800 */
[----:B------:R-:W-:-:S03]  /*5bd70*/  ULDC UR54, c[0x0][0x228] ;  /* 0x00008a0000367ab9 */ /* 0x000fc60000000800 */
        /* <DEDUP_REMOVED lines=16> */
[----:B------:R-:W-:-:S07]  /*5be80*/  ISETP.LT.AND P1, PT, R154, UR15, !P0 ;  /* 0x0000000f9a007c0c */ /* 0x000fce000c721270 */
        /* <DEDUP_REMOVED lines=86> */
[----:B------:R-:W-:Y:S02]  /*5c3f0*/  ISETP.LT.AND P0, PT, R152, UR13, !P0 ;  /* 0x0000000d98007c0c */ /* 0x000fe4000c701270 */
        /* <DEDUP_REMOVED lines=16> */
[----:B------:R-:W-:Y:S01]  /*5c500*/  ULDC UR61, c[0x0][0x228] ;  /* 0x00008a00003d7ab9 */ /* 0x000fe20000000800 */
[----:B------:R-:W-:-:S05]  /*5c510*/  ULDC UR59, c[0x0][0x228] ;  /* 0x00008a00003b7ab9 */ /* 0x000fca0000000800 */
[----:B------:R-:W-:-:S04]  /*5c520*/  @P3 LOP3.LUT R16, R16, 0x10, RZ, 0xfc, !PT ;  /* 0x0000001010103812 */ /* 0x000fc800078efcff */
        /* <DEDUP_REMOVED lines=179> */
[----:B------:R-:W-:Y:S01]  /*5d060*/  ISETP.LT.AND P3, PT, R155, UR16, !P0 ;  /* 0x000000109b007c0c */ /* 0x000fe2000c761270 */
[----:B------:R-:W-:Y:S01]  /*5d070*/  ULDC UR16, c[0x0][0x228] ;  /* 0x00008a0000107ab9 */ /* 0x000fe20000000800 */
[----:B------:R-:W-:Y:S01]  /*5d080*/  ISETP.LT.AND P0, PT, R152, UR18, !P0 ;  /* 0x0000001298007c0c */ /* 0x000fe2000c701270 */
[----:B------:R-:W-:Y:S01]  /*5d090*/  ULDC UR18, c[0x0][0x228] ;  /* 0x00008a0000127ab9 */ /* 0x000fe20000000800 */
[----:B------:R-:W-:Y:S01]  /*5d0a0*/  LOP3.LUT R15, R15, 0xfffffffe, RZ, 0xc0, !PT ;  /* 0xfffffffe0f0f7812 */ /* 0x000fe200078ec0ff */
[----:B------:R-:W-:-:S04]  /*5d0b0*/  ULDC UR49, c[0x0][0x228] ;  /* 0x00008a0000317ab9 */ /* 0x000fc80000000800 */
[----:B------:R-:W-:-:S04]  /*5d0c0*/  @P2 LOP3.LUT R14, R14, 0x80000000, RZ, 0xfc, !PT ;  /* 0x800000000e0e2812 */ /* 0x000fc800078efcff */
[----:B------:R-:W-:-:S04]  /*5d0d0*/  LOP3.LUT R14, R14, 0xbfffffff, RZ, 0xc0, !PT ;  /* 0xbfffffff0e0e7812 */ /* 0x000fc800078ec0ff */
[----:B------:R-:W-:-:S04]  /*5d0e0*/  @P1 LOP3.LUT R14, R14, 0x40000000, RZ, 0xfc, !PT ;  /* 0x400000000e0e1812 */ /* 0x000fc800078efcff */
[----:B------:R-:W-:-:S04]  /*5d0f0*/  LOP3.LUT R14, R14, 0xdfffffff, RZ, 0xc0, !PT ;  /* 0xdfffffff0e0e7812 */ /* 0x000fc800078ec0ff */
[----:B------:R-:W-:Y:S02]  /*5d100*/  @P0 LOP3.LUT R14, R14, 0x20000000, RZ, 0xfc, !PT ;  /* 0x200000000e0e0812 */ /* 0x000fe400078efcff */
[----:B------:R-:W-:Y:S01]  /*5d110*/  ISETP.GE.AND P0, PT, R77, UR23, PT ;  /* 0x000000174d007c0c */ /* 0x000fe2000bf06270 */
[----:B--2---:R-:W-:Y:S01]  /*5d120*/  VIADD R26, R26, UR17 ;  /* 0x000000111a1a7c36 */ /* 0x004fe20008000000 */
[----:B------:R-:W-:Y:S01]  /*5d130*/  @P3 LOP3.LUT R15, R15, 0x1, RZ, 0xfc, !PT ;  /* 0x000000010f0f3812 */ /* 0x000fe200078efcff */
[----:B------:R-:W-:Y:S01]  /*5d140*/  ULDC UR17, c[0x0][0x228] ;  /* 0x00008a0000117ab9 */ /* 0x000fe20000000800 */
[----:B------:R-:W-:Y:S01]  /*5d150*/  ISETP.LT.AND P3, PT, R155, UR26, !P0 ;  /* 0x0000001a9b007c0c */ /* 0x000fe2000c761270 */
[----:B------:R-:W-:Y:S01]  /*5d160*/  ULDC UR26, c[0x0][0x22c] ;  /* 0x00008b00001a7ab9 */ /* 0x000fe20000000800 */
[----:B------:R-:W-:Y:S01]  /*5d170*/  ISETP.LT.AND P2, PT, R156, UR29, !P0 ;  /* 0x0000001d9c007c0c */ /* 0x000fe2000c741270 */
[----:B------:R-:W-:Y:S01]  /*5d180*/  ULDC UR23, c[0x0][0x228] ;  /* 0x00008a0000177ab9 */ /* 0x000fe20000000800 */
[----:B------:R-:W-:-:S02]  /*5d190*/  LOP3.LUT R14, R14, 0xefffffff, RZ, 0xc0, !PT ;  /* 0xefffffff0e0e7812 */ /* 0x000fc400078ec0ff */
[----:B------:R-:W-:Y:S01]  /*5d1a0*/  ISETP.LT.AND P1, PT, R154, UR15, !P0 ;  /* 0x0000000f9a007c0c */ /* 0x000fe2000c721270 */
[----:B------:R2:W-:Y:S01]  /*5d1b0*/  STL [R1+0x1380], R26 ;  /* 0x0013801a01007387 */ /* 0x0005e20000100800 */
[----:B------:R-:W-:-:S05]  /*5d1c0*/  ULDC UR29, c[0x0][0x228] ;  /* 0x00008a00001d7ab9 */ /* 0x000fca0000000800 */
        /* <DEDUP_REMOVED lines=52> */
[----:B------:R-:W-:-:S04]  /*5d510*/  ISETP.GE.AND P0, PT, R80, UR15, PT ;  /* 0x0000000f50007c0c */ /* 0x000fc8000bf06270 */
[----:B------:R-:W-:Y:S01]  /*5d520*/  ISETP.LT.AND P3, PT, R155, UR14, !P0 ;  /* 0x0000000e9b007c0c */ /* 0x000fe2000c761270 */
[----:B------:R-:W-:Y:S01]  /*5d530*/  ULDC UR14, c[0x0][0x248] ;  /* 0x00009200000e7ab9 */ /* 0x000fe20000000800 */
[----:B------:R-:W-:Y:S01]  /*5d540*/  ISETP.LT.AND P2, PT, R156, UR51, !P0 ;  /* 0x000000339c007c0c */ /* 0x000fe2000c741270 */
[----:B------:R2:W-:Y:S01]  /*5d550*/  STL [R1+0x13a4], R26 ;  /* 0x0013a41a01007387 */ /* 0x0005e20000100800 */
        /* <DEDUP_REMOVED lines=183> */
[----:B------:R-:W-:Y:S02]  /*5e0d0*/  ISETP.LT.AND P3, PT, R155, UR21, !P0 ;  /* 0x000000159b007c0c */ /* 0x000fe4000c761270 */
        /* <DEDUP_REMOVED lines=73> */
[----:B------:R-:W-:Y:S01]  /*5e570*/  ULDC UR43, c[0x0][0x22c] ;  /* 0x00008b00002b7ab9 */ /* 0x000fe20000000800 */
[----:B------:R-:W-:Y:S02]  /*5e580*/  @P3 LOP3.LUT R13, R13, 0x1, RZ, 0xfc, !PT ;  /* 0x000000010d0d3812 */ /* 0x000fe400078efcff */
[----:B------:R-:W-:Y:S01]  /*5e590*/  ISETP.LT.AND P3, PT, R155, UR41, !P0 ;  /* 0x000000299b007c0c */ /* 0x000fe2000c761270 */
[----:B------:R-:W-:Y:S01]  /*5e5a0*/  ULDC UR41, c[0x0][0x228] ;  /* 0x00008a0000297ab9 */ /* 0x000fe20000000800 */
[----:B------:R-:W-:Y:S01]  /*5e5b0*/  ISETP.LT.AND P2, PT, R156, UR42, !P0 ;  /* 0x0000002a9c007c0c */ /* 0x000fe2000c741270 */
[----:B------:R-:W-:Y:S01]  /*5e5c0*/  ULDC UR42, c[0x0][0x228] ;  /* 0x00008a00002a7ab9 */ /* 0x000fe20000000800 */
[----:B------:R-:W-:-:S02]  /*5e5d0*/  LOP3.LUT R12, R12, 0xefffffff, RZ, 0xc0, !PT ;  /* 0xefffffff0c0c7812 */ /* 0x000fc400078ec0ff */
[----:B------:R-:W-:Y:S01]  /*5e5e0*/  ISETP.LT.AND P1, PT, R154, UR52, !P0 ;  /* 0x000000349a007c0c */ /* 0x000fe2000c721270 */
[----:B--2---:R-:W-:-:S06]  /*5e5f0*/  VIADD R26, R26, UR20 ;  /* 0x000000141a1a7c36 */ /* 0x004fcc0008000000 */
[----:B------:R-:W-:Y:S01]  /*5e600*/  @P3 LOP3.LUT R12, R12, 0x10000000, RZ, 0xfc, !PT ;  /* 0x100000000c0c3812 */ /* 0x000fe200078efcff */
[----:B------:R-:W-:Y:S01]  /*5e610*/  ULDC UR20, c[0x0][0x248] ;  /* 0x0000920000147ab9 */ /* 0x000fe20000000800 */
[----:B------:R-:W-:Y:S02]  /*5e620*/  ULDC UR52, c[0x0][0x228] ;  /* 0x00008a0000347ab9 */ /* 0x000fe40000000800 */
        /* <DEDUP_REMOVED lines=177> */
[----:B------:R-:W-:Y:S02]  /*5f140*/  ISETP.LT.AND P2, PT, R156, UR5, !P0 ;  /* 0x000000059c007c0c */ /* 0x000fe4000c741270 */
        /* <DEDUP_REMOVED lines=45> */
[----:B------:R-:W-:-:S09]  /*5f420*/  ISETP.LT.AND P1, PT, R154, UR23, !P0 ;  /* 0x000000179a007c0c */ /* 0x000fd2000c721270 */
        /* <DEDUP_REMOVED lines=69> */
[----:B------:R-:W-:Y:S01]  /*5f880*/  VIADD R175, R23, 0x82 ;  /* 0x0000008217af7836 */ /* 0x000fe20000000000 */
[----:B------:R-:W-:Y:S01]  /*5f890*/  ULDC UR46, c[0x0][0x228] ;  /* 0x00008a00002e7ab9 */ /* 0x000fe20000000800 */
        /* <DEDUP_REMOVED lines=26> */
[----:B------:R-:W-:Y:S01]  /*5fa40*/  LOP3.LUT R10, R10, 0xefffffff, RZ, 0xc0, !PT ;  /* 0xefffffff0a0a7812 */ /* 0x000fe200078ec0ff */
[----:B------:R-:W-:Y:S01]  /*5fa50*/  ULDC UR49, c[0x0][0x228] ;  /* 0x00008a0000317ab9 */ /* 0x000fe20000000800 */
[----:B------:R-:W-:Y:S01]  /*5fa60*/  ISETP.LT.AND P1, PT, R154, UR20, !P0 ;  /* 0x000000149a007c0c */ /* 0x000fe2000c721270 */
[----:B------:R-:W-:Y:S01]  /*5fa70*/  ULDC UR20, c[0x0][0x248] ;  /* 0x0000920000147ab9 */ /* 0x000fe20000000800 */
[----:B------:R2:W-:Y:S01]  /*5fa80*/  STL [R1+0x136c], R26 ;  /* 0x00136c1a01007387 */ /* 0x0005e20000100800 */
[----:B------:R-:W-:-:S04]  /*5fa90*/  ULDC UR50, c[0x0][0x228] ;  /* 0x00008a0000327ab9 */ /* 0x000fc80000000800 */
        /* <DEDUP_REMOVED lines=46> */
[----:B------:R-:W-:-:S03]  /*5fd80*/  ULDC UR56, c[0x0][0x248] ;  /* 0x0000920000387ab9 */ /* 0x000fc60000000800 */
[----:B------:R-:W-:-:S04]  /*5fd90*/  @P1 LOP3.LUT R10, R10, 0x40000, RZ, 0xfc, !PT ;  /* 0x000400000a0a1812 */ /* 0x000fc800078efcff */
[----:B------:R-:W-:-:S04]  /*5fda0*/  LOP3.LUT R10, R10, 0xfffdffff, RZ, 0xc0, !PT ;  /* 0xfffdffff0a0a7812 */ /* 0x000fc800078ec0ff */
[----:B------:R-:W-:Y:S02]  /*5fdb0*/  @P0 LOP3.LUT R10, R10, 0x20000, RZ, 0xfc, !PT ;  /* 0x000200000a0a0812 */ /* 0x000fe400078efcff */
[----:B------:R-:W-:-:S04]  /*5fdc0*/  ISETP.GE.AND P0, PT, R162, UR21, PT ;  /* 0x00000015a2007c0c */ /* 0x000fc8000bf06270 */
[----:B------:R-:W-:Y:S01]  /*5fdd0*/  ISETP.LT.AND P3, PT, R155, UR20, !P0 ;  /* 0x000000149b007c0c */ /* 0x000fe2000c761270 */
[----:B------:R2:W-:Y:S01]  /*5fde0*/  STL [R1+0x135c], R26 ;  /* 0x00135c1a01007387 */ /* 0x0005e20000100800 */
[----:B------:R-:W-:Y:S01]  /*5fdf0*/  ISETP.LT.AND P2, PT, R156, UR59, !P0 ;  /* 0x0000003b9c007c0c */ /* 0x000fe2000c741270 */
[----:B------:R-:W-:Y:S01]  /*5fe00*/  ULDC.64 UR20, c[0x0][0x228] ;  /* 0x00008a0000147ab9 */ /* 0x000fe20000000a00 */
        /* <DEDUP_REMOVED lines=22> */
[----:B------:R2:W-:Y:S06]  /*5ff70*/  STL [R1+0x1358], R26 ;  /* 0x0013581a01007387 */ /* 0x0005ec0000100800 */
[----:B------:R-:W-:Y:S01]  /*5ff80*/  @P3 LOP3.LUT R10, R10, 0x1000, RZ, 0xfc, !PT ;  /* 0x000010000a0a3812 */ /* 0x000fe200078efcff */
[----:B------:R-:W-:-:S03]  /*5ff90*/  ULDC UR60, c[0x0][0x228] ;  /* 0x00008a00003c7ab9 */ /* 0x000fc60000000800 */
[----:B------:R-:W-:-:S04]  /*5ffa0*/  LOP3.LUT R10, R10, 0xfffff7ff, RZ, 0xc0, !PT ;  /* 0xfffff7ff0a0a7812 */ /* 0x000fc800078ec0ff */
[----:B------:R-:W-:Y:S02]  /*5ffb0*/  @P2 LOP3.LUT R10, R10, 0x800, RZ, 0xfc, !PT ;  /* 0x000008000a0a2812 */ /* 0x000fe400078efcff */
[----:B------:R-:W-:Y:S01]  /*5ffc0*/  ISETP.LT.AND P0, PT, R152, UR12, !P0 ;  /* 0x0000000c98007c0c */ /* 0x000fe2000c701270 */
[----:B------:R-:W-:Y:S01]  /*5ffd0*/  VIADD R174, R23, 0x1b ;  /* 0x0000001b17ae7836 */ /* 0x000fe20000000000 */
[----:B------:R-:W-:Y:S01]  /*5ffe0*/  LOP3.LUT R10, R10, 0xfffffbff, RZ, 0xc0, !PT ;  /* 0xfffffbff0a0a7812 */ /* 0x000fe200078ec0ff */
[----:B------:R-:W-:-:S03]  /*5fff0*/  ULDC UR12, c[0x0][0x228] ;  /* 0x00008a00000c7ab9 */ /* 0x000fc60000000800 */
[----:B------:R-:W-:-:S04]  /*60000*/  @P1 LOP3.LUT R10, R10, 0x400, RZ, 0xfc, !PT ;  /* 0x000004000a0a1812 */ /* 0x000fc800078efcff */
[----:B------:R-:W-:-:S04]  /*60010*/  LOP3.LUT R10, R10, 0xfffffdff, RZ, 0xc0, !PT ;  /* 0xfffffdff0a0a7812 */ /* 0x000fc800078ec0ff */
[----:B------:R-:W-:Y:S02]  /*60020*/  @P0 LOP3.LUT R10, R10, 0x200, RZ, 0xfc, !PT ;  /* 0x000002000a0a0812 */ /* 0x000fe400078efcff */
[----:B------:R-:W-:Y:S01]  /*60030*/  ISETP.GE.AND P0, PT, R164, UR42, PT ;  /* 0x0000002aa4007c0c */ /* 0x000fe2000bf06270 */
[----:B------:R-:W-:-:S03]  /*60040*/  ULDC.64 UR42, c[0x0][0x228] ;  /* 0x00008a00002a7ab9 */ /* 0x000fc60000000a00 */
[----:B------:R-:W-:Y:S02]  /*60050*/  ISETP.LT.AND P3, PT, R155, UR41, !P0 ;  /* 0x000000299b007c0c */ /* 0x000fe4000c761270 */
[----:B------:R-:W-:Y:S01]  /*60060*/  ISETP.LT.AND P2, PT, R156, UR40, !P0 ;  /* 0x000000289c007c0c */ /* 0x000fe2000c741270 */
[----:B------:R-:W-:Y:S01]  /*60070*/  ULDC.64 UR40, c[0x0][0x228] ;  /* 0x00008a0000287ab9 */ /* 0x000fe20000000a00 */
[----:B------:R-:W-:Y:S02]  /*60080*/  LOP3.LUT R10, R10, 0xfffffeff, RZ, 0xc0, !PT ;  /* 0xfffffeff0a0a7812 */ /* 0x000fe400078ec0ff */
[----:B--2---:R-:W-:Y:S01]  /*60090*/  IADD3 R26, R26, UR36, RZ ;  /* 0x000000241a1a7c10 */ /* 0x004fe2000fffe0ff */
[----:B------:R-:W-:Y:S01]  /*600a0*/  ULDC.64 UR36, c[0x0][0x228] ;  /* 0x00008a0000247ab9 */ /* 0x000fe20000000a00 */
[----:B------:R-:W-:Y:S01]  /*600b0*/  ISETP.LT.AND P1, PT, R154, UR7, !P0 ;  /* 0x000000079a007c0c */ /* 0x000fe2000c721270 */
[----:B------:R-:W-:-:S04]  /*600c0*/  ULDC UR7, c[0x0][0x228] ;  /* 0x00008a0000077ab9 */ /* 0x000fc80000000800 */
[----:B------:R-:W-:Y:S01]  /*600d0*/  @P3 LOP3.LUT R10, R10, 0x100, RZ, 0xfc, !PT ;  /* 0x000001000a0a3812 */ /* 0x000fe200078efcff */
[----:B------:R2:W-:Y:S03]  /*600e0*/  STL [R1+0x134c], R26 ;  /* 0x00134c1a01007387 */ /* 0x0005e60000100800 */
[----:B------:R-:W-:-:S04]  /*600f0*/  LOP3.LUT R10, R10, 0xffffff7f, RZ, 0xc0, !PT ;  /* 0xffffff7f0a0a7812 */ /* 0x000fc800078ec0ff */
[----:B------:R-:W-:Y:S01]  /*60100*/  @P2 LOP3.LUT R10, R10, 0x80, RZ, 0xfc, !PT ;  /* 0x000000800a0a2812 */ /* 0x000fe200078efcff */
[----:B--2---:R-:W-:Y:S01]  /*60110*/  VIADD R26, R26, UR38 ;  /* 0x000000261a1a7c36 */ /* 0x004fe20008000000 */
[----:B------:R-:W-:Y:S01]  /*60120*/  ISETP.LT.AND P0, PT, R152, UR11, !P0 ;  /* 0x0000000b98007c0c */ /* 0x000fe2000c701270 */
[----:B------:R-:W-:Y:S01]  /*60130*/  ULDC UR11, c[0x0][0x228] ;  /* 0x00008a00000b7ab9 */ /* 0x000fe20000000800 */
[----:B------:R-:W-:Y:S01]  /*60140*/  LOP3.LUT R10, R10, 0xffffffbf, RZ, 0xc0, !PT ;  /* 0xffffffbf0a0a7812 */ /* 0x000fe200078ec0ff */
[----:B------:R-:W-:Y:S01]  /*60150*/  ULDC.64 UR38, c[0x0][0x228] ;  /* 0x00008a0000267ab9 */ /* 0x000fe20000000a00 */
[----:B------:R2:W-:Y:S02]  /*60160*/  STL [R1+0x1348], R26 ;  /* 0x0013481a01007387 */ /* 0x0005e40000100800 */
[----:B------:R-:W-:Y:S01]  /*60170*/  @P1 LOP3.LUT R10, R10, 0x40, RZ, 0xfc, !PT ;  /* 0x000000400a0a1812 */ /* 0x000fe200078efcff */
[----:B--2---:R-:W-:-:S03]  /*60180*/  VIADD R26, R26, UR51 ;  /* 0x000000331a1a7c36 */ /* 0x004fc60008000000 */
[----:B------:R-:W-:Y:S02]  /*60190*/  LOP3.LUT R10, R10, 0xffffffdf, RZ, 0xc0, !PT ;  /* 0xffffffdf0a0a7812 */ /* 0x000fe400078ec0ff */
[----:B------:R2:W-:Y:S02]  /*601a0*/  STL [R1+0x1340], R26 ;  /* 0x0013401a01007387 */ /* 0x0005e40000100800 */
[----:B------:R-:W-:Y:S02]  /*601b0*/  @P0 LOP3.LUT R10, R10, 0x20, RZ, 0xfc, !PT ;  /* 0x000000200a0a0812 */ /* 0x000fe400078efcff */
[----:B------:R-:W-:Y:S01]  /*601c0*/  ISETP.GE.AND P0, PT, R165, UR21, PT ;  /* 0x00000015a5007c0c */ /* 0x000fe2000bf06270 */
[----:B--2---:R-:W-:-:S05]  /*601d0*/  VIADD R26, R26, UR53 ;  /* 0x000000351a1a7c36 */ /* 0x004fca0008000000 */
[----:B------:R2:W-:Y:S01]  /*601e0*/  STL [R1+0x133c], R26 ;  /* 0x00133c1a01007387 */ /* 0x0005e20000100800 */
[----:B------:R-:W-:Y:S01]  /*601f0*/  ISETP.LT.AND P3, PT, R155, UR20, !P0 ;  /* 0x000000149b007c0c */ /* 0x000fe2000c761270 */
[----:B------:R-:W-:Y:S01]  /*60200*/  ULDC.64 UR20, c[0x0][0x228] ;  /* 0x00008a0000147ab9 */ /* 0x000fe20000000a00 */
[----:B--2---:R-:W-:-:S05]  /*60210*/  IADD3 R26, R26, UR52, RZ ;  /* 0x000000341a1a7c10 */ /* 0x004fca000fffe0ff */
[----:B------:R2:W-:Y:S01]  /*60220*/  STL [R1+0x1338], R26 ;  /* 0x0013381a01007387 */ /* 0x0005e20000100800 */
[----:B------:R-:W-:Y:S02]  /*60230*/  ISETP.LT.AND P2, PT, R156, UR11, !P0 ;  /* 0x0000000b9c007c0c */ /* 0x000fe4000c741270 */
[----:B------:R-:W-:Y:S01]  /*60240*/  LOP3.LUT R10, R10, 0xffffffef, RZ, 0xc0, !PT ;  /* 0xffffffef0a0a7812 */ /* 0x000fe200078ec0ff */
[----:B--2---:R-:W-:-:S05]  /*60250*/  VIADD R26, R26, UR54 ;  /* 0x000000361a1a7c36 */ /* 0x004fca0008000000 */
[----:B------:R2:W-:Y:S01]  /*60260*/  STL [R1+0x1330], R26 ;  /* 0x0013301a01007387 */ /* 0x0005e20000100800 */
[----:B------:R-:W-:Y:S01]  /*60270*/  @P3 LOP3.LUT R10, R10, 0x10, RZ, 0xfc, !PT ;  /* 0x000000100a0a3812 */ /* 0x000fe200078efcff */
[----:B--2---:R-:W-:Y:S01]  /*60280*/  VIADD R26, R26, UR55 ;  /* 0x000000371a1a7c36 */ /* 0x004fe20008000000 */
[----:B------:R-:W-:Y:S01]  /*60290*/  ISETP.LT.AND P1, PT, R154, UR7, !P0 ;  /* 0x000000079a007c0c */ /* 0x000fe2000c721270 */
[----:B------:R-:W-:-:S03]  /*602a0*/  ULDC UR7, c[0x0][0x228] ;  /* 0x00008a0000077ab9 */ /* 0x000fc60000000800 */
[----:B------:R2:W-:Y:S01]  /*602b0*/  STL [R1+0x132c], R26 ;  /* 0x00132c1a01007387 */ /* 0x0005e20000100800 */
[----:B------:R-:W-:Y:S01]  /*602c0*/  LOP3.LUT R10, R10, 0xfffffff7, RZ, 0xc0, !PT ;  /* 0xfffffff70a0a7812 */ /* 0x000fe200078ec0ff */
[----:B--2---:R-:W-:-:S03]  /*602d0*/  VIADD R26, R26, UR56 ;  /* 0x000000381a1a7c36 */ /* 0x004fc60008000000 */
[----:B------:R-:W-:Y:S02]  /*602e0*/  @P2 LOP3.LUT R10, R10, 0x8, RZ, 0xfc, !PT ;  /* 0x000000080a0a2812 */ /* 0x000fe400078efcff */
[----:B------:R2:W-:Y:S01]  /*602f0*/  STL [R1+0x1328], R26 ;  /* 0x0013281a01007387 */ /* 0x0005e20000100800 */
[----:B------:R-:W-:Y:S02]  /*60300*/  IADD3 R27, R26, UR57, RZ ;  /* 0x000000391a1b7c10 */ /* 0x000fe4000fffe0ff */
[----:B------:R-:W-:Y:S01]  /*60310*/  ISETP.LT.AND P0, PT, R152, UR60, !P0 ;  /* 0x0000003c98007c0c */ /* 0x000fe2000c701270 */
[----:B------:R-:W-:Y:S01]  /*60320*/  ULDC UR60, c[0x0][0x228] ;  /* 0x00008a00003c7ab9 */ /* 0x000fe20000000800 */
[----:B------:R-:W-:Y:S01]  /*60330*/  LOP3.LUT R10, R10, 0xfffffffb, RZ, 0xc0, !PT ;  /* 0xfffffffb0a0a7812 */ /* 0x000fe200078ec0ff */
[----:B--2---:R-:W2:Y:S03]  /*60340*/  LDL.LU R26, [R1+0x1bfc] ;  /* 0x001bfc00011a7983 */ /* 0x004ea60000300800 */
[----:B------:R-:W-:-:S04]  /*60350*/  @P1 LOP3.LUT R10, R10, 0x4, RZ, 0xfc, !PT ;  /* 0x000000040a0a1812 */ /* 0x000fc800078efcff */
[----:B------:R-:W-:-:S04]  /*60360*/  LOP3.LUT R10, R10, 0xfffffffd, RZ, 0xc0, !PT ;  /* 0xfffffffd0a0a7812 */ /* 0x000fc800078ec0ff */
[----:B------:R-:W-:Y:S02]  /*60370*/  @P0 LOP3.LUT R10, R10, 0x2, RZ, 0xfc, !PT ;  /* 0x000000020a0a0812 */ /* 0x000fe400078efcff */
[----:B------:R-:W-:-:S04]  /*60380*/  ISETP.GE.AND P0, PT, R166, UR37, PT ;  /* 0x00000025a6007c0c */ /* 0x000fc8000bf06270 */
[----:B------:R-:W-:Y:S02]  /*60390*/  ISETP.LT.AND P3, PT, R156, UR7, !P0 ;  /* 0x000000079c007c0c */ /* 0x000fe4000c761270 */
[----:B------:R-:W-:Y:S02]  /*603a0*/  ISETP.LT.AND P1, PT, R155, UR36, !P0 ;  /* 0x000000249b007c0c */ /* 0x000fe4000c721270 */
[----:B------:R-:W-:Y:S02]  /*603b0*/  ISETP.LT.AND P2, PT, R154, UR60, !P0 ;  /* 0x0000003c9a007c0c */ /* 0x000fe4000c741270 */
[----:B------:R-:W-:-:S07]  /*603c0*/  LOP3.LUT R10, R10, 0xfffffffe, RZ, 0xc0, !PT ;  /* 0xfffffffe0a0a7812 */ /* 0x000fce00078ec0ff */
[----:B------:R-:W-:Y:S02]  /*603d0*/  @P3 LOP3.LUT R0, R0, 0x80000000, RZ, 0xfc, !PT ;  /* 0x8000000000003812 */ /* 0x000fe400078efcff */
[----:B------:R-:W-:Y:S02]  /*603e0*/  @P1 LOP3.LUT R10, R10, 0x1, RZ, 0xfc, !PT ;  /* 0x000000010a0a1812 */ /* 0x000fe400078efcff */
[----:B------:R-:W-:Y:S02]  /*603f0*/  ISETP.LT.AND P1, PT, R152, UR61, !P0 ;  /* 0x0000003d98007c0c */ /* 0x000fe4000c721270 */
[----:B------:R-:W-:-:S04]  /*60400*/  LOP3.LUT R0, R0, 0xbfffffff, RZ, 0xc0, !PT ;  /* 0xbfffffff00007812 */ /* 0x000fc800078ec0ff */
[----:B------:R-:W-:Y:S02]  /*60410*/  @P2 LOP3.LUT R0, R0, 0x40000000, RZ, 0xfc, !PT ;  /* 0x4000000000002812 */ /* 0x000fe400078efcff */
[----:B------:R-:W-:Y:S02]  /*60420*/  ISETP.GE.AND P0, PT, R167, UR15, PT ;  /* 0x0000000fa7007c0c */ /* 0x000fe4000bf06270 */
[----:B------:R-:W-:-:S04]  /*60430*/  LOP3.LUT R0, R0, 0xdfffffff, RZ, 0xc0, !PT ;  /* 0xdfffffff00007812 */ /* 0x000fc800078ec0ff */
[----:B------:R-:W-:Y:S02]  /*60440*/  @P1 LOP3.LUT R0, R0, 0x20000000, RZ, 0xfc, !PT ;  /* 0x2000000000001812 */ /* 0x000fe400078efcff */
[----:B------:R-:W-:Y:S02]  /*60450*/  ISETP.LT.AND P1, PT, R155, UR14, !P0 ;  /* 0x0000000e9b007c0c */ /* 0x000fe4000c721270 */
[----:B------:R-:W-:Y:S02]  /*60460*/  ISETP.LT.AND P3, PT, R156, UR13, !P0 ;  /* 0x0000000d9c007c0c */ /* 0x000fe4000c761270 */
[----:B------:R-:W-:Y:S02]  /*60470*/  LOP3.LUT R0, R0, 0xefffffff, RZ, 0xc0, !PT ;  /* 0xefffffff00007812 */ /* 0x000fe400078ec0ff */
[----:B------:R-:W-:-:S07]  /*60480*/  ISETP.LT.AND P2, PT, R154, UR18, !P0 ;  /* 0x000000129a007c0c */ /* 0x000fce000c741270 */
[----:B------:R-:W-:-:S04]  /*60490*/  @P1 LOP3.LUT R0, R0, 0x10000000, RZ, 0xfc, !PT ;  /* 0x1000000000001812 */ /* 0x000fc800078efcff */
[----:B------:R-:W-:-:S04]  /*604a0*/  LOP3.LUT R0, R0, 0xf7ffffff, RZ, 0xc0, !PT ;  /* 0xf7ffffff00007812 */ /* 0x000fc800078ec0ff */
        /* <DEDUP_REMOVED lines=54> */
[----:B------:R-:W-:Y:S02]  /*60810*/  LOP3.LUT R0, R0, 0xfffffbff, RZ, 0xc0, !PT ;  /* 0xfffffbff00007812 */ /* 0x000fe400078ec0ff */
[----:B------:R-:W-:Y:S02]  /*60820*/  ISETP.GE.AND P0, PT, R172, UR35, PT ;  /* 0x00000023ac007c0c */ /* 0x000fe4000bf06270 */
[----:B------:R-:W-:Y:S02]  /*60830*/  @P2 LOP3.LUT R0, R0, 0x400, RZ, 0xfc, !PT ;  /* 0x0000040000002812 */ /* 0x000fe400078efcff */
[----:B------:R-:W-:-:S02]  /*60840*/  ISETP.LT.AND P3, PT, R155, UR23, !P0 ;  /* 0x000000179b007c0c */ /* 0x000fc4000c761270 */
[----:B------:R-:W-:-:S04]  /*60850*/  LOP3.LUT R0, R0, 0xfffffdff, RZ, 0xc0, !PT ;  /* 0xfffffdff00007812 */ /* 0x000fc800078ec0ff */
[----:B------:R-:W-:Y:S02]  /*60860*/  @P1 LOP3.LUT R0, R0, 0x200, RZ, 0xfc, !PT ;  /* 0x0000020000001812 */ /* 0x000fe400078efcff */
[----:B------:R-:W-:Y:S02]  /*60870*/  ISETP.LT.AND P2, PT, R156, UR22, !P0 ;  /* 0x000000169c007c0c */ /* 0x000fe4000c741270 */
        /* <DEDUP_REMOVED lines=8> */
[----:B------:R-:W-:Y:S02]  /*60900*/  ISETP.GE.AND P1, PT, R173, UR39, PT ;  /* 0x00000027ad007c0c */ /* 0x000fe4000bf26270 */
[----:B------:R-:W-:Y:S02]  /*60910*/  LOP3.LUT R0, R0, 0xfffffff7, RZ, 0xc0, !PT ;  /* 0xfffffff700007812 */ /* 0x000fe400078ec0ff */
[----:B------:R-:W-:Y:S02]  /*60920*/  ISETP.LT.AND P3, PT, R155, UR38, !P1 ;  /* 0x000000269b007c0c */ /* 0x000fe4000cf61270 */
[----:B------:R-:W-:Y:S02]  /*60930*/  @P0 LOP3.LUT R0, R0, 0x8, RZ, 0xfc, !PT ;  /* 0x0000000800000812 */ /* 0x000fe400078efcff */
[----:B------:R-:W-:-:S02]  /*60940*/  ISETP.LT.AND P2, PT, R156, UR48, !P1 ;  /* 0x000000309c007c0c */ /* 0x000fc4000cf41270 */
[----:B------:R-:W-:Y:S02]  /*60950*/  LOP3.LUT R0, R0, 0xfffffffb, RZ, 0xc0, !PT ;  /* 0xfffffffb00007812 */ /* 0x000fe400078ec0ff */
[----:B------:R-:W-:-:S05]  /*60960*/  ISETP.LT.AND P0, PT, R154, UR47, !P1 ;  /* 0x0000002f9a007c0c */ /* 0x000fca000cf01270 */
[----:B------:R-:W-:-:S04]  /*60970*/  @P3 LOP3.LUT R0, R0, 0x4, RZ, 0xfc, !PT ;  /* 0x0000000400003812 */ /* 0x000fc800078efcff */
[----:B------:R-:W-:Y:S01]  /*60980*/  LOP3.LUT R0, R0, 0xfffffffd, RZ, 0xc0, !PT ;  /* 0xfffffffd00007812 */ /* 0x000fe200078ec0ff */
[----:B------:R3:W-:Y:S03]  /*60990*/  STL [R1+0x131c], R27 ;  /* 0x00131c1b01007387 */ /* 0x0007e60000100800 */
[----:B------:R-:W-:-:S04]  /*609a0*/  @P2 LOP3.LUT R0, R0, 0x2, RZ, 0xfc, !PT ;  /* 0x0000000200002812 */ /* 0x000fc800078efcff */
[----:B------:R-:W-:Y:S01]  /*609b0*/  LOP3.LUT R0, R0, 0xfffffffe, RZ, 0xc0, !PT ;  /* 0xfffffffe00007812 */ /* 0x000fe200078ec0ff */
[----:B---3--:R-:W-:-:S03]  /*609c0*/  VIADD R27, R27, UR58 ;  /* 0x0000003a1b1b7c36 */ /* 0x008fc60008000000 */
[----:B------:R-:W-:Y:S02]  /*609d0*/  @P0 LOP3.LUT R0, R0, 0x1, RZ, 0xfc, !PT ;  /* 0x0000000100000812 */ /* 0x000fe400078efcff */
[----:B------:R3:W-:Y:S01]  /*609e0*/  STL [R1+0x1318], R27 ;  /* 0x0013181b01007387 */ /* 0x0007e20000100800 */
[----:B--2---:R-:W-:Y:S01]  /*609f0*/  ISETP.GE.AND P0, PT, R175, R26, PT ;  /* 0x0000001aaf00720c */ /* 0x004fe20003f06270 */
[----:B---3--:R-:W-:-:S03]  /*60a00*/  VIADD R27, R27, UR59 ;  /* 0x0000003b1b1b7c36 */ /* 0x008fc60008000000 */
[----:B------:R-:W-:Y:S02]  /*60a10*/  ISETP.LT.AND P2, PT, R154, UR10, !P0 ;  /* 0x0000000a9a007c0c */ /* 0x000fe4000c741270 */
[----:B------:R-:W-:Y:S04]  /*60a20*/  STL [R1+0x13f8], R27 ;  /* 0x0013f81b01007387 */ /* 0x000fe80000100800 */
[----:B-1----:R1:W-:Y:S04]  /*60a30*/  STL.64 [R1+0x940], R28 ;  /* 0x0009401c01007387 */ /* 0x0023e80000100a00 */
[----:B------:R2:W-:Y:S01]  /*60a40*/  STL.64 [R1+0x948], R30 ;  /* 0x0009481e01007387 */ /* 0x0005e20000100a00 */
[----:B------:R-:W-:-:S02]  /*60a50*/  ISETP.LT.AND P6, PT, R152, UR32, !P0 ;  /* 0x0000002098007c0c */ /* 0x000fc4000c7c1270 */
[----:B------:R-:W-:-:S04]  /*60a60*/  LOP3.LUT R0, R0, 0xffffff7f, RZ, 0xc0, !PT ;  /* 0xffffff7f00007812 */ /* 0x000fc800078ec0ff */
[----:B------:R-:W-:Y:S02]  /*60a70*/  @P2 LOP3.LUT R0, R0, 0x80, RZ, 0xfc, !PT ;  /* 0x0000008000002812 */ /* 0x000fe400078efcff */
[----:B------:R-:W-:Y:S02]  /*60a80*/  ISETP.GE.AND P4, PT, R174, UR21, PT ;  /* 0x00000015ae007c0c */ /* 0x000fe4000bf86270 */
[----:B------:R-:W-:Y:S02]  /*60a90*/  LOP3.LUT R0, R0, 0xffffffbf, RZ, 0xc0, !PT ;  /* 0xffffffbf00007812 */ /* 0x000fe400078ec0ff */
[C---:B------:R-:W-:Y:S02]  /*60aa0*/  ISETP.LT.AND P1, PT, R152.reuse, UR46, !P1 ;  /* 0x0000002e98007c0c */ /* 0x040fe4000cf21270 */
[----:B------:R-:W-:Y:S02]  /*60ab0*/  ISETP.GE.AND P5, PT, R152, UR6, PT ;  /* 0x0000000698007c0c */ /* 0x000fe4000bfa6270 */
[----:B------:R-:W-:-:S02]  /*60ac0*/  ISETP.LT.AND P2, PT, R155, UR20, !P4 ;  /* 0x000000149b007c0c */ /* 0x000fc4000e741270 */
[----:B------:R-:W-:Y:S02]  /*60ad0*/  ISETP.LT.AND P3, PT, R156, UR12, !P4 ;  /* 0x0000000c9c007c0c */ /* 0x000fe4000e761270 */
[----:B------:R-:W-:Y:S01]  /*60ae0*/  @P6 LOP3.LUT R0, R0, 0x40, RZ, 0xfc, !PT ;  /* 0x0000004000006812 */ /* 0x000fe200078efcff */
[----:B------:R-:W-:Y:S01]  /*60af0*/  STL [R1+0x1c28], R14 ;  /* 0x001c280e01007387 */ /* 0x000fe20000100800 */
[----:B------:R-:W-:Y:S01]  /*60b00*/  IMAD.MOV.U32 R38, RZ, RZ, R132 ;  /* 0x000000ffff267224 */ /* 0x000fe200078e0084 */
[----:B------:R-:W-:Y:S01]  /*60b10*/  LOP3.LUT R21, R21, 0xfdffffff, RZ, 0xc0, !PT ;  /* 0xfdffffff15157812 */ /* 0x000fe200078ec0ff */
[----:B------:R-:W-:Y:S01]  /*60b20*/  IMAD.MOV.U32 R39, RZ, RZ, R134 ;  /* 0x000000ffff277224 */ /* 0x000fe200078e0086 */
[----:B------:R-:W-:Y:S01]  /*60b30*/  STL [R1+0x1c24], R15 ;  /* 0x001c240f01007387 */ /* 0x000fe20000100800 */
[----:B------:R-:W-:Y:S01]  /*60b40*/  IMAD.MOV.U32 R46, RZ, RZ, R137 ;  /* 0x000000ffff2e7224 */ /* 0x000fe200078e0089 */
[----:B------:R-:W-:Y:S01]  /*60b50*/  MOV R47, R139 ;  /* 0x0000008b002f7202 */ /* 0x000fe20000000f00 */
[----:B------:R-:W-:Y:S01]  /*60b60*/  IMAD.MOV.U32 R78, RZ, RZ, R141 ;  /* 0x000000ffff4e7224 */ /* 0x000fe200078e008d */
[----:B------:R-:W-:Y:S01]  /*60b70*/  STL [R1+0x1c20], R16 ;  /* 0x001c201001007387 */ /* 0x000fe20000100800 */
[----:B------:R-:W-:Y:S01]  /*60b80*/  MOV R79, R143 ;  /* 0x0000008f004f7202 */ /* 0x000fe20000000f00 */
[----:B------:R-:W-:Y:S01]  /*60b90*/  IMAD.MOV.U32 R110, RZ, RZ, R145 ;  /* 0x000000ffff6e7224 */ /* 0x000fe200078e0091 */
[----:B------:R-:W-:Y:S01]  /*60ba0*/  ULDC UR4, c[0x0][0x22c] ;  /* 0x00008b0000047ab9 */ /* 0x000fe20000000800 */
[----:B------:R-:W-:Y:S01]  /*60bb0*/  STL [R1+0x1c1c], R17 ;  /* 0x001c1c1101007387 */ /* 0x000fe20000100800 */
[----:B------:R-:W-:Y:S01]  /*60bc0*/  ULDC UR10, c[0x0][0x248] ;  /* 0x00009200000a7ab9 */ /* 0x000fe20000000800 */
[----:B------:R-:W-:Y:S01]  /*60bd0*/  ULDC.64 UR6, c[0x0][0x228] ;  /* 0x00008a0000067ab9 */ /* 0x000fe20000000a00 */
[----:B------:R-:W-:Y:S01]  /*60be0*/  ULDC UR5, c[0x0][0x228] ;  /* 0x00008a0000057ab9 */ /* 0x000fe20000000800 */
[----:B------:R-:W-:Y:S01]  /*60bf0*/  STL [R1+0x1c18], R18 ;  /* 0x001c181201007387 */ /* 0x000fe20000100800 */
[----:B------:R-:W-:Y:S01]  /*60c00*/  ULDC UR11, c[0x0][0x248] ;  /* 0x00009200000b7ab9 */ /* 0x000fe20000000800 */
[----:B------:R-:W-:Y:S01]  /*60c10*/  ULDC UR12, c[0x0][0x248] ;  /* 0x00009200000c7ab9 */ /* 0x000fe20000000800 */
[----:B------:R-:W-:Y:S01]  /*60c20*/  @P0 LOP3.LUT R21, R21, 0x2000000, RZ, 0xfc, !PT ;  /* 0x0200000015150812 */ /* 0x000fe200078efcff */
[----:B------:R-:W-:Y:S01]  /*60c30*/  STL [R1+0x1c14], R19 ;  /* 0x001c141301007387 */ /* 0x000fe20000100800 */
[----:B------:R-:W-:Y:S01]  /*60c40*/  ISETP.LT.AND P5, PT, R23, UR4, !P5 ;  /* 0x0000000417007c0c */ /* 0x000fe2000efa1270 */
[----:B------:R-:W-:Y:S01]  /*60c50*/  ULDC UR4, c[0x0][0x228] ;  /* 0x00008a0000047ab9 */ /* 0x000fe20000000800 */
[----:B------:R-:W-:Y:S01]  /*60c60*/  LOP3.LUT P0, RZ, R0, 0x800, RZ, 0xc0, !PT ;  /* 0x0000080000ff7812 */ /* 0x000fe2000780c0ff */
[----:B------:R-:W-:Y:S01]  /*60c70*/  STL [R1+0x1c10], R20 ;  /* 0x001c101401007387 */ /* 0x000fe20000100800 */
[----:B------:R-:W-:-:S02]  /*60c80*/  LOP3.LUT R22, R22, 0x7fffffff, RZ, 0xc0, !PT ;  /* 0x7fffffff16167812 */ /* 0x000fc400078ec0ff */
[----:B------:R-:W-:Y:S01]  /*60c90*/  LOP3.LUT R25, R25, 0xfffffffe, RZ, 0xc0, !PT ;  /* 0xfffffffe19197812 */ /* 0x000fe200078ec0ff */
[----:B------:R-:W3:Y:S04]  /*60ca0*/  LDL.LU R33, [R1+0x95c] ;  /* 0x00095c0001217983 */ /* 0x000ee80000300800 */
[----:B------:R-:W3:Y:S04]  /*60cb0*/  LDL.LU R34, [R1+0x754] ;  /* 0x0007540001227983 */ /* 0x000ee80000300800 */
[----:B------:R-:W3:Y:S01]  /*60cc0*/  LDL.LU R35, [R1+0x75c] ;  /* 0x00075c0001237983 */ /* 0x000ee20000300800 */
[----:B------:R-:W-:-:S02]  /*60cd0*/  @P0 LOP3.LUT R22, R22, 0x80000000, RZ, 0xfc, !PT ;  /* 0x8000000016160812 */ /* 0x000fc400078efcff */
[----:B------:R-:W-:Y:S01]  /*60ce0*/  LOP3.LUT P0, RZ, R0, 0x4, RZ, 0xc0, !PT ;  /* 0x0000000400ff7812 */ /* 0x000fe2000780c0ff */
[----:B------:R-:W3:Y:S04]  /*60cf0*/  LDL.LU R32, [R1+0x954] ;  /* 0x0009540001207983 */ /* 0x000ee80000300800 */
[----:B-1----:R-:W4:Y:S04]  /*60d00*/  LDL.LU R28, [R1+0x554] ;  /* 0x00055400011c7983 */ /* 0x002f280000300800 */
[----:B------:R-:W4:Y:S04]  /*60d10*/  LDL.LU R29, [R1+0x55c] ;  /* 0x00055c00011d7983 */ /* 0x000f280000300800 */
[----:B--2---:R-:W4:Y:S01]  /*60d20*/  LDL.LU R30, [R1+0x354] ;  /* 0x00035400011e7983 */ /* 0x004f220000300800 */
[----:B------:R-:W-:-:S02]  /*60d30*/  @P0 LOP3.LUT R25, R25, 0x1, RZ, 0xfc, !PT ;  /* 0x0000000119190812 */ /* 0x000fc400078efcff */
[----:B------:R-:W-:Y:S01]  /*60d40*/  LOP3.LUT P0, RZ, R0, 0x2, RZ, 0xc0, !PT ;  /* 0x0000000200ff7812 */ /* 0x000fe2000780c0ff */
[----:B------:R-:W4:Y:S01]  /*60d50*/  LDL.LU R31, [R1+0x35c] ;  /* 0x00035c00011f7983 */ /* 0x000f220000300800 */
[----:B------:R-:W-:-:S11]  /*60d60*/  LOP3.LUT R25, R25, 0xfffffffd, RZ, 0xc0, !PT ;  /* 0xfffffffd19197812 */ /* 0x000fd600078ec0ff */
[----:B------:R-:W-:Y:S02]  /*60d70*/  @P0 LOP3.LUT R25, R25, 0x2, RZ, 0xfc, !PT ;  /* 0x0000000219190812 */ /* 0x000fe400078efcff */
[----:B------:R-:W-:Y:S01]  /*60d80*/  LOP3.LUT P0, RZ, R0, 0x1, RZ, 0xc0, !PT ;  /* 0x0000000100ff7812 */ /* 0x000fe2000780c0ff */
[----:B---3--:R1:W-:Y:S01]  /*60d90*/  STSM.16.M88.4 [R153], R32 ;  /* 0x0000002099007844 */ /* 0x0083e20000000200 */
[----:B------:R-:W-:Y:S06]  /*60da0*/  BAR.SYNC.DEFER_BLOCKING 0x0 ;  /* 0x0000000000007b1d */ /* 0x000fec0000010000 */
[----:B-1----:R-:W2:Y:S04]  /*60db0*/  LDL.LU R32, [R1+0x154] ;  /* 0x0001540001207983 */ /* 0x002ea80000300800 */
[----:B------:R-:W1:Y:S01]  /*60dc0*/  LDS.128 R16, [R24] ;  /* 0x0000000018107984 */ /* 0x000e620000000c00 */
[----:B------:R-:W-:Y:S06]  /*60dd0*/  BAR.SYNC.DEFER_BLOCKING 0x0 ;  /* 0x0000000000007b1d */ /* 0x000fec0000010000 */
[----:B-1----:R-:W-:Y:S04]  /*60de0*/  STL.64 [R1+0x550], R16 ;  /* 0x0005501001007387 */ /* 0x002fe80000100a00 */
[----:B------:R-:W-:Y:S04]  /*60df0*/  STL.64 [R1+0x558], R18 ;  /* 0x0005581201007387 */ /* 0x000fe80000100a00 */
[----:B------:R-:W2:Y:S04]  /*60e00*/  LDL.LU R33, [R1+0x15c] ;  /* 0x00015c0001217983 */ /* 0x000ea80000300800 */
[----:B----4-:R1:W-:Y:S01]  /*60e10*/  STSM.16.M88.4 [R153], R28 ;  /* 0x0000001c99007844 */ /* 0x0103e20000000200 */
[----:B------:R-:W-:Y:S06]  /*60e20*/  BAR.SYNC.DEFER_BLOCKING 0x0 ;  /* 0x0000000000007b1d */ /* 0x000fec0000010000 */
[----:B-1----:R-:W3:Y:S04]  /*60e30*/  LDL.LU R28, [R1+0xd60] ;  /* 0x000d6000011c7983 */ /* 0x002ee80000300800 */
[----:B------:R-:W1:Y:S04]  /*60e40*/  LDS.128 R16, [R24] ;  /* 0x0000000018107984 */ /* 0x000e680000000c00 */
[----:B-1----:R-:W-:Y:S04]  /*60e50*/  STL.64 [R1+0x350], R16 ;  /* 0x0003501001007387 */ /* 0x002fe80000100a00 */
[----:B------:R-:W-:Y:S04]  /*60e60*/  STL.64 [R1+0x358], R18 ;  /* 0x0003581201007387 */ /* 0x000fe80000100a00 */
[----:B------:R-:W3:Y:S04]  /*60e70*/  LDL.LU R29, [R1+0xd68] ;  /* 0x000d6800011d7983 */ /* 0x000ee80000300800 */
[----:B------:R-:W3:Y:S04]  /*60e80*/  LDL.LU R30, [R1+0xb60] ;  /* 0x000b6000011e7983 */ /* 0x000ee80000300800 */
[----:B------:R-:W3:Y:S01]  /*60e90*/  LDL.LU R31, [R1+0xb68] ;  /* 0x000b6800011f7983 */ /* 0x000ee20000300800 */
[----:B------:R-:W-:Y:S01]  /*60ea0*/  BAR.SYNC.DEFER_BLOCKING 0x0 ;  /* 0x0000000000007b1d */ /* 0x000fe20000010000 */
[----:B------:R-:W-:Y:S01]  /*60eb0*/  IMAD.MOV.U32 R34, RZ, RZ, R109 ;  /* 0x000000ffff227224 */ /* 0x000fe200078e006d */
[----:B------:R-:W-:-:S05]  /*60ec0*/  MOV R35, R111 ;  /* 0x0000006f00237202 */ /* 0x000fca0000000f00 */
[----:B--2---:R1:W-:Y:S01]  /*60ed0*/  STSM.16.M88.4 [R153], R32 ;  /* 0x0000002099007844 */ /* 0x0043e20000000200 */
[----:B------:R-:W-:Y:S06]  /*60ee0*/  BAR.SYNC.DEFER_BLOCKING 0x0 ;  /* 0x0000000000007b1d */ /* 0x000fec0000010000 */
[----:B-1----:R-:W2:Y:S04]  /*60ef0*/  LDL.LU R32, [R1+0x960] ;  /* 0x0009600001207983 */ /* 0x002ea80000300800 */
[----:B------:R-:W1:Y:S01]  /*60f00*/  LDS.128 R16, [R24] ;  /* 0x0000000018107984 */ /* 0x000e620000000c00 */
[----:B------:R-:W-:Y:S06]  /*60f10*/  BAR.SYNC.DEFER_BLOCKING 0x0 ;  /* 0x0000000000007b1d */ /* 0x000fec0000010000 */
[----:B-1----:R-:W-:Y:S04]  /*60f20*/  STL.64 [R1+0x150], R16 ;  /* 0x0001501001007387 */ /* 0x002fe80000100a00 */
[----:B------:R-:W-:Y:S04]  /*60f30*/  STL.64 [R1+0x158], R18 ;  /* 0x0001581201007387 */ /* 0x000fe80000100a00 */
[----:B------:R-:W2:Y:S04]  /*60f40*/  LDL.LU R33, [R1+0x968] ;  /* 0x0009680001217983 */ /* 0x000ea80000300800 */
[----:B------:R-:W2:Y:S04]  /*60f50*/  LDL.LU R34, [R1+0x760] ;  /* 0x0007600001227983 */ /* 0x000ea80000300800 */
[----:B------:R-:W2:Y:S04]  /*60f60*/  LDL.LU R35, [R1+0x768] ;  /* 0x0007680001237983 */ /* 0x000ea80000300800 */
[----:B---3--:R1:W-:Y:S01]  /*60f70*/  STSM.16.M88.4 [R153], R28 ;  /* 0x0000001c99007844 */ /* 0x0083e20000000200 */
[----:B------:R-:W-:Y:S06]  /*60f80*/  BAR.SYNC.DEFER_BLOCKING 0x0 ;  /* 0x0000000000007b1d */ /* 0x000fec0000010000 */
[----:B-1----:R-:W3:Y:S04]  /*60f90*/  LDL.LU R28, [R1+0x560] ;  /* 0x00056000011c7983 */ /* 0x002ee80000300800 */
[----:B------:R-:W1:Y:S01]  /*60fa0*/  LDS.128 R16, [R24] ;  /* 0x0000000018107984 */ /* 0x000e620000000c00 */
[----:B------:R-:W-:Y:S06]  /*60fb0*/  BAR.SYNC.DEFER_BLOCKING 0x0 ;  /* 0x0000000000007b1d */ /* 0x000fec0000010000 */
[----:B-1----:R-:W-:Y:S04]  /*60fc0*/  STL.64 [R1+0xb50], R16 ;  /* 0x000b501001007387 */ /* 0x002fe80000100a00 */
[----:B------:R-:W-:Y:S04]  /*60fd0*/  STL.64 [R1+0xb58], R18 ;  /* 0x000b581201007387 */ /* 0x000fe80000100a00 */
[----:B------:R-:W3:Y:S04]  /*60fe0*/  LDL.LU R29, [R1+0x568] ;  /* 0x00056800011d7983 */ /* 0x000ee80000300800 */
[----:B------:R-:W3:Y:S04]  /*60ff0*/  LDL.LU R30, [R1+0x360] ;  /* 0x00036000011e7983 */ /* 0x000ee80000300800 */
[----:B------:R-:W3:Y:S04]  /*61000*/  LDL.LU R31, [R1+0x368] ;  /* 0x00036800011f7983 */ /* 0x000ee80000300800 */
        /* <DEDUP_REMOVED lines=8> */
[----:B---3--:R1:W-:Y:S01]  /*61090*/  STSM.16.M88.4 [R153], R28 ;  /* 0x0000001c99007844 */ /* 0x0083e20000000200 */
        /* <DEDUP_REMOVED lines=9> */
[----:B------:R-:W-:-:S02]  /*61130*/  IMAD.MOV.U32 R34, RZ, RZ, R112 ;  /* 0x000000ffff227224 */ /* 0x000fc400078e0070 */
[----:B------:R-:W-:-:S05]  /*61140*/  IMAD.MOV.U32 R35, RZ, RZ, R114 ;  /* 0x000000ffff237224 */ /* 0x000fca00078e0072 */
        /* <DEDUP_REMOVED lines=232> */
[----:B-1----:R-:W-:Y:S04]  /*61fd0*/  STL.64 [R1], R16 ;  /* 0x0000001001007387 */ /* 0x002fe80000100a00 */
        /* <DEDUP_REMOVED lines=15> */
[----:B---3--:R3:W-:Y:S02]  /*620d0*/  STSM.16.M88.4 [R153], R28 ;  /* 0x0000001c99007844 */ /* 0x0087e40000000200 */
[----:B------:R-:W-:Y:S06]  /*620e0*/  BAR.SYNC.DEFER_BLOCKING 0x0 ;  /* 0x0000000000007b1d */ /* 0x000fec0000010000 */
[----:B---3--:R-:W3:Y:S04]  /*620f0*/  LDL.LU R28, [R1+0x594] ;  /* 0x00059400011c7983 */ /* 0x008ee80000300800 */
[----:B------:R-:W3:Y:S04]  /*62100*/  LDL.LU R29, [R1+0x59c] ;  /* 0x00059c00011d7983 */ /* 0x000ee80000300800 */
[----:B------:R-:W3:Y:S04]  /*62110*/  LDL.LU R30, [R1+0x394] ;  /* 0x00039400011e7983 */ /* 0x000ee80000300800 */
[----:B------:R-:W3:Y:S04]  /*62120*/  LDL.LU R31, [R1+0x39c] ;  /* 0x00039c00011f7983 */ /* 0x000ee80000300800 */
[----:B------:R-:W4:Y:S01]  /*62130*/  LDS.128 R244, [R24] ;  /* 0x0000000018f47984 */ /* 0x000f220000000c00 */
[----:B------:R-:W-:Y:S06]  /*62140*/  BAR.SYNC.DEFER_BLOCKING 0x0 ;  /* 0x0000000000007b1d */ /* 0x000fec0000010000 */
[----:B--2---:R2:W-:Y:S02]  /*62150*/  STSM.16.M88.4 [R153], R32 ;  /* 0x0000002099007844 */ /* 0x0045e40000000200 */
[----:B------:R-:W-:Y:S06]  /*62160*/  BAR.SYNC.DEFER_BLOCKING 0x0 ;  /* 0x0000000000007b1d */ /* 0x000fec0000010000 */
[----:B--2---:R-:W2:Y:S04]  /*62170*/  LDL.LU R32, [R1+0x194] ;  /* 0x0001940001207983 */ /* 0x004ea80000300800 */
[----:B------:R-:W2:Y:S04]  /*62180*/  LDL.LU R33, [R1+0x19c] ;  /* 0x00019c0001217983 */ /* 0x000ea80000300800 */
[----:B------:R-:W4:Y:S01]  /*62190*/  LDS.128 R240, [R24] ;  /* 0x0000000018f07984 */ /* 0x000f220000000c00 */
[----:B------:R-:W-:Y:S01]  /*621a0*/  BAR.SYNC.DEFER_BLOCKING 0x0 ;  /* 0x0000000000007b1d */ /* 0x000fe20000010000 */
[----:B------:R-:W-:Y:S01]  /*621b0*/  IMAD.MOV.U32 R34, RZ, RZ, R125 ;  /* 0x000000ffff227224 */ /* 0x000fe200078e007d */
[----:B------:R-:W-:-:S04]  /*621c0*/  MOV R35, R127 ;  /* 0x0000007f00237202 */ /* 0x000fc80000000f00 */
        /* <DEDUP_REMOVED lines=12> */
[----:B------:R-:W2:Y:S04]  /*62290*/  LDL.LU R34, [R1+0x7a0] ;  /* 0x0007a00001227983 */ /* 0x000ea80000300800 */
[----:B------:R-:W2:Y:S04]  /*622a0*/  LDL.LU R35, [R1+0x7a8] ;  /* 0x0007a80001237983 */ /* 0x000ea80000300800 */
[----:B------:R-:W4:Y:S01]  /*622b0*/  LDS.128 R232, [R24] ;  /* 0x0000000018e87984 */ /* 0x000f220000000c00 */
        /* <DEDUP_REMOVED lines=15> */
[----:B------:R-:W-:-:S02]  /*623b0*/  IMAD.MOV.U32 R34, RZ, RZ, R128 ;  /* 0x000000ffff227224 */ /* 0x000fc400078e0080 */
[----:B------:R-:W-:-:S03]  /*623c0*/  IMAD.MOV.U32 R35, RZ, RZ, R130 ;  /* 0x000000ffff237224 */ /* 0x000fc600078e0082 */
        /* <DEDUP_REMOVED lines=54> */
[----:B------:R-:W4:Y:S04]  /*62730*/  LDL.LU R36, [R1+0x1b0] ;  /* 0x0001b00001247983 */ /* 0x000f280000300800 */
[----:B------:R-:W4:Y:S04]  /*62740*/  LDL.LU R37, [R1+0x1b8] ;  /* 0x0001b80001257983 */ /* 0x000f280000300800 */
[----:B------:R-:W1:Y:S01]  /*62750*/  LDS.128 R196, [R24] ;  /* 0x0000000018c47984 */ /* 0x000e620000000c00 */
[----:B------:R-:W-:Y:S06]  /*62760*/  BAR.SYNC.DEFER_BLOCKING 0x0 ;  /* 0x0000000000007b1d */ /* 0x000fec0000010000 */
[----:B--2---:R2:W-:Y:S02]  /*62770*/  STSM.16.M88.4 [R153], R32 ;  /* 0x0000002099007844 */ /* 0x0045e40000000200 */
[----:B------:R-:W-:Y:S06]  /*62780*/  BAR.SYNC.DEFER_BLOCKING 0x0 ;  /* 0x0000000000007b1d */ /* 0x000fec0000010000 */
[----:B--2---:R-:W2:Y:S04]  /*62790*/  LDL.LU R32, [R1+0xdb4] ;  /* 0x000db40001207983 */ /* 0x004ea80000300800 */
        /* <DEDUP_REMOVED lines=10> */
[----:B------:R-:W1:Y:S01]  /*62840*/  LDS.128 R188, [R24] ;  /* 0x0000000018bc7984 */ /* 0x000e620000000c00 */
[----:B------:R-:W-:Y:S06]  /*62850*/  BAR.SYNC.DEFER_BLOCKING 0x0 ;  /* 0x0000000000007b1d */ /* 0x000fec0000010000 */
[----:B------:R-:W3:Y:S04]  /*62860*/  LDL.LU R31, [R1+0x7bc] ;  /* 0x0007bc00011f7983 */ /* 0x000ee80000300800 */
[----:B----4-:R-:W-:Y:S01]  /*62870*/  STSM.16.M88.4 [R153], R36 ;  /* 0x0000002499007844 */ /* 0x010fe20000000200 */
[----:B------:R-:W-:Y:S06]  /*62880*/  BAR.SYNC.DEFER_BLOCKING 0x0 ;  /* 0x0000000000007b1d */ /* 0x000fec0000010000 */
[----:B------:R-:W4:Y:S02]  /*62890*/  LDS.128 R184, [R24] ;  /* 0x0000000018b87984 */ /* 0x000f240000000c00 */
        /* <DEDUP_REMOVED lines=53> */
[----:B------:R-:W4:Y:S04]  /*62bf0*/  LDL.LU R36, [R1+0x9c4] ;  /* 0x0009c40001247983 */ /* 0x000f280000300800 */
[----:B------:R-:W4:Y:S04]  /*62c00*/  LDL.LU R37, [R1+0x9cc] ;  /* 0x0009cc0001257983 */ /* 0x000f280000300800 */
[----:B------:R-:W4:Y:S04]  /*62c10*/  LDL.LU R38, [R1+0x7c4] ;  /* 0x0007c40001267983 */ /* 0x000f280000300800 */
[----:B------:R-:W4:Y:S04]  /*62c20*/  LDL.LU R39, [R1+0x7cc] ;  /* 0x0007cc0001277983 */ /* 0x000f280000300800 */
[----:B------:R-:W4:Y:S04]  /*62c30*/  LDL.LU R40, [R1+0x5c4] ;  /* 0x0005c40001287983 */ /* 0x000f280000300800 */
[----:B------:R-:W4:Y:S04]  /*62c40*/  LDL.LU R41, [R1+0x5cc] ;  /* 0x0005cc0001297983 */ /* 0x000f280000300800 */
[----:B------:R-:W4:Y:S04]  /*62c50*/  LDL.LU R42, [R1+0x3c4] ;  /* 0x0003c400012a7983 */ /* 0x000f280000300800 */
[----:B------:R-:W4:Y:S04]  /*62c60*/  LDL.LU R43, [R1+0x3cc] ;  /* 0x0003cc00012b7983 */ /* 0x000f280000300800 */
[----:B------:R-:W1:Y:S01]  /*62c70*/  LDS.128 R132, [R24] ;  /* 0x0000000018847984 */ /* 0x000e620000000c00 */
[----:B------:R-:W-:-:S02]  /*62c80*/  IMAD.MOV.U32 R30, RZ, RZ, R136 ;  /* 0x000000ffff1e7224 */ /* 0x000fc400078e0088 */
[----:B------:R-:W-:Y:S01]  /*62c90*/  IMAD.MOV.U32 R31, RZ, RZ, R138 ;  /* 0x000000ffff1f7224 */ /* 0x000fe200078e008a */
[----:B------:R-:W-:Y:S06]  /*62ca0*/  BAR.SYNC.DEFER_BLOCKING 0x0 ;  /* 0x0000000000007b1d */ /* 0x000fec0000010000 */
[----:B------:R-:W4:Y:S04]  /*62cb0*/  LDL.LU R44, [R1+0x1c4] ;  /* 0x0001c400012c7983 */ /* 0x000f280000300800 */
[----:B------:R-:W4:Y:S04]  /*62cc0*/  LDL.LU R45, [R1+0x1cc] ;  /* 0x0001cc00012d7983 */ /* 0x000f280000300800 */
[----:B------:R-:W4:Y:S04]  /*62cd0*/  LDL.LU R48, [R1+0xdd0] ;  /* 0x000dd00001307983 */ /* 0x000f280000300800 */
[----:B------:R-:W4:Y:S04]  /*62ce0*/  LDL.LU R49, [R1+0xdd8] ;  /* 0x000dd80001317983 */ /* 0x000f280000300800 */
[----:B------:R-:W4:Y:S04]  /*62cf0*/  LDL.LU R50, [R1+0xbd0] ;  /* 0x000bd00001327983 */ /* 0x000f280000300800 */
[----:B------:R-:W4:Y:S04]  /*62d00*/  LDL.LU R51, [R1+0xbd8] ;  /* 0x000bd80001337983 */ /* 0x000f280000300800 */
[----:B---3--:R-:W-:Y:S01]  /*62d10*/  STSM.16.M88.4 [R153], R28 ;  /* 0x0000001c99007844 */ /* 0x008fe20000000200 */
[----:B------:R-:W-:Y:S06]  /*62d20*/  BAR.SYNC.DEFER_BLOCKING 0x0 ;  /* 0x0000000000007b1d */ /* 0x000fec0000010000 */
[----:B------:R-:W3:Y:S02]  /*62d30*/  LDS.128 R28, [R24] ;  /* 0x00000000181c7984 */ /* 0x000ee40000000c00 */
[----:B------:R-:W-:Y:S06]  /*62d40*/  BAR.SYNC.DEFER_BLOCKING 0x0 ;  /* 0x0000000000007b1d */ /* 0x000fec0000010000 */
[----:B--2---:R-:W-:Y:S02]  /*62d50*/  STSM.16.M88.4 [R153], R32 ;  /* 0x0000002099007844 */ /* 0x004fe40000000200 */
[----:B------:R-:W-:Y:S06]  /*62d60*/  BAR.SYNC.DEFER_BLOCKING 0x0 ;  /* 0x0000000000007b1d */ /* 0x000fec0000010000 */
[----:B------:R-:W2:Y:S02]  /*62d70*/  LDS.128 R32, [R24] ;  /* 0x0000000018207984 */ /* 0x000ea40000000c00 */
[----:B------:R-:W-:Y:S06]  /*62d80*/  BAR.SYNC.DEFER_BLOCKING 0x0 ;  /* 0x0000000000007b1d */ /* 0x000fec0000010000 */
[----:B----4-:R-:W-:Y:S02]  /*62d90*/  STSM.16.M88.4 [R153], R36 ;  /* 0x0000002499007844 */ /* 0x010fe40000000200 */
[----:B------:R-:W-:Y:S06]  /*62da0*/  BAR.SYNC.DEFER_BLOCKING 0x0 ;  /* 0x0000000000007b1d */ /* 0x000fec0000010000 */
[----:B------:R-:W4:Y:S02]  /*62db0*/  LDS.128 R36, [R24] ;  /* 0x0000000018247984 */ /* 0x000f240000000c00 */
[----:B------:R-:W-:Y:S06]  /*62dc0*/  BAR.SYNC.DEFER_BLOCKING 0x0 ;  /* 0x0000000000007b1d */ /* 0x000fec0000010000 */
[----:B------:R1:W-:Y:S02]  /*62dd0*/  STSM.16.M88.4 [R153], R40 ;  /* 0x0000002899007844 */ /* 0x0003e40000000200 */
[----:B------:R-:W-:Y:S06]  /*62de0*/  BAR.SYNC.DEFER_BLOCKING 0x0 ;  /* 0x0000000000007b1d */ /* 0x000fec0000010000 */
[----:B-1----:R-:W3:Y:S04]  /*62df0*/  LDL.LU R40, [R1+0x9d0] ;  /* 0x0009d00001287983 */ /* 0x002ee80000300800 */
[----:B------:R-:W3:Y:S04]  /*62e00*/  LDL.LU R41, [R1+0x9d8] ;  /* 0x0009d80001297983 */ /* 0x000ee80000300800 */
[----:B------:R-:W3:Y:S04]  /*62e10*/  LDL.LU R42, [R1+0x7d0] ;  /* 0x0007d000012a7983 */ /* 0x000ee80000300800 */
[----:B------:R-:W3:Y:S04]  /*62e20*/  LDL.LU R43, [R1+0x7d8] ;  /* 0x0007d800012b7983 */ /* 0x000ee80000300800 */
[----:B------:R-:W1:Y:S01]  /*62e30*/  LDS.128 R56, [R24] ;  /* 0x0000000018387984 */ /* 0x000e620000000c00 */
[----:B------:R-:W-:Y:S06]  /*62e40*/  BAR.SYNC.DEFER_BLOCKING 0x0 ;  /* 0x0000000000007b1d */ /* 0x000fec0000010000 */
[----:B------:R-:W2:Y:S04]  /*62e50*/  LDL.LU R60, [R1+0x5d0] ;  /* 0x0005d000013c7983 */ /* 0x000ea80000300800 */
[----:B------:R-:W2:Y:S04]  /*62e60*/  LDL.LU R61, [R1+0x5d8] ;  /* 0x0005d800013d7983 */ /* 0x000ea80000300800 */
[----:B------:R-:W2:Y:S04]  /*62e70*/  LDL.LU R62, [R1+0x3d0] ;  /* 0x0003d000013e7983 */ /* 0x000ea80000300800 */
[----:B------:R-:W2:Y:S04]  /*62e80*/  LDL.LU R63, [R1+0x3d8] ;  /* 0x0003d800013f7983 */ /* 0x000ea80000300800 */
[----:B------:R-:W-:Y:S01]  /*62e90*/  STSM.16.M88.4 [R153], R44 ;  /* 0x0000002c99007844 */ /* 0x000fe20000000200 */
[----:B------:R-:W-:Y:S06]  /*62ea0*/  BAR.SYNC.DEFER_BLOCKING 0x0 ;  /* 0x0000000000007b1d */ /* 0x000fec0000010000 */
[----:B------:R-:W1:Y:S02]  /*62eb0*/  LDS.128 R52, [R24] ;  /* 0x0000000018347984 */ /* 0x000e640000000c00 */
[----:B------:R-:W-:Y:S06]  /*62ec0*/  BAR.SYNC.DEFER_BLOCKING 0x0 ;  /* 0x0000000000007b1d */ /* 0x000fec0000010000 */
[----:B------:R-:W-:Y:S02]  /*62ed0*/  STSM.16.M88.4 [R153], R48 ;  /* 0x0000003099007844 */ /* 0x000fe40000000200 */
[----:B------:R-:W-:Y:S06]  /*62ee0*/  BAR.SYNC.DEFER_BLOCKING 0x0 ;  /* 0x0000000000007b1d */ /* 0x000fec0000010000 */
[----:B------:R-:W1:Y:S02]  /*62ef0*/  LDS.128 R48, [R24] ;  /* 0x0000000018307984 */ /* 0x000e640000000c00 */
[----:B------:R-:W-:Y:S06]  /*62f00*/  BAR.SYNC.DEFER_BLOCKING 0x0 ;  /* 0x0000000000007b1d */ /* 0x000fec0000010000 */
[----:B---3--:R3:W-:Y:S02]  /*62f10*/  STSM.16.M88.4 [R153], R40 ;  /* 0x0000002899007844 */ /* 0x0087e40000000200 */
[----:B------:R-:W-:Y:S06]  /*62f20*/  BAR.SYNC.DEFER_BLOCKING 0x0 ;  /* 0x0000000000007b1d */ /* 0x000fec0000010000 */
[----:B---3--:R-:W3:Y:S04]  /*62f30*/  LDL.LU R40, [R1+0x1d0] ;  /* 0x0001d00001287983 */ /* 0x008ee80000300800 */
[----:B------:R-:W3:Y:S04]  /*62f40*/  LDL.LU R41, [R1+0x1d8] ;  /* 0x0001d80001297983 */ /* 0x000ee80000300800 */
        /* <DEDUP_REMOVED lines=13> */
[----:B------:R-:W-:Y:S01]  /*63020*/  BAR.SYNC.DEFER_BLOCKING 0x0 ;  /* 0x0000000000007b1d */ /* 0x000fe20000010000 */
[----:B------:R-:W-:-:S02]  /*63030*/  IMAD.MOV.U32 R42, RZ, RZ, R140 ;  /* 0x000000ffff2a7224 */ /* 0x000fc400078e008c */
[----:B------:R-:W-:-:S03]  /*63040*/  IMAD.MOV.U32 R43, RZ, RZ, R142 ;  /* 0x000000ffff2b7224 */ /* 0x000fc600078e008e */
[----:B------:R-:W4:Y:S04]  /*63050*/  LDL.LU R76, [R1+0x1d4] ;  /* 0x0001d400014c7983 */ /* 0x000f280000300800 */
[----:B------:R-:W4:Y:S04]  /*63060*/  LDL.LU R77, [R1+0x1dc] ;  /* 0x0001dc00014d7983 */ /* 0x000f280000300800 */
[----:B------:R-:W4:Y:S04]  /*63070*/  LDL.LU R80, [R1+0xde0] ;  /* 0x000de00001507983 */ /* 0x000f280000300800 */
[----:B------:R-:W4:Y:S04]  /*63080*/  LDL.LU R81, [R1+0xde8] ;  /* 0x000de80001517983 */ /* 0x000f280000300800 */
[----:B--2---:R-:W-:Y:S01]  /*63090*/  STSM.16.M88.4 [R153], R60 ;  /* 0x0000003c99007844 */ /* 0x004fe20000000200 */
[----:B------:R-:W-:Y:S06]  /*630a0*/  BAR.SYNC.DEFER_BLOCKING 0x0 ;  /* 0x0000000000007b1d */ /* 0x000fec0000010000 */
[----:B------:R-:W2:Y:S04]  /*630b0*/  LDL.LU R82, [R1+0xbe0] ;  /* 0x000be00001527983 */ /* 0x000ea80000300800 */
[----:B------:R-:W2:Y:S04]  /*630c0*/  LDL.LU R83, [R1+0xbe8] ;  /* 0x000be80001537983 */ /* 0x000ea80000300800 */
[----:B------:R-:W1:Y:S01]  /*630d0*/  LDS.128 R60, [R24] ;  /* 0x00000000183c7984 */ /* 0x000e620000000c00 */
[----:B------:R-:W-:Y:S06]  /*630e0*/  BAR.SYNC.DEFER_BLOCKING 0x0 ;  /* 0x0000000000007b1d */ /* 0x000fec0000010000 */
[----:B---3--:R-:W-:Y:S02]  /*630f0*/  STSM.16.M88.4 [R153], R40 ;  /* 0x0000002899007844 */ /* 0x008fe40000000200 */
[----:B------:R-:W-:Y:S06]  /*63100*/  BAR.SYNC.DEFER_BLOCKING 0x0 ;  /* 0x0000000000007b1d */ /* 0x000fec0000010000 */
[----:B------:R-:W3:Y:S02]  /*63110*/  LDS.128 R40, [R24] ;  /* 0x0000000018287984 */ /* 0x000ee40000000c00 */
[----:B------:R-:W-:Y:S06]  /*63120*/  BAR.SYNC.DEFER_BLOCKING 0x0 ;  /* 0x0000000000007b1d */ /* 0x000fec0000010000 */
[----:B----4-:R-:W-:Y:S02]  /*63130*/  STSM.16.M88.4 [R153], R64 ;  /* 0x0000004099007844 */ /* 0x010fe40000000200 */
[----:B------:R-:W-:Y:S06]  /*63140*/  BAR.SYNC.DEFER_BLOCKING 0x0 ;  /* 0x0000000000007b1d */ /* 0x000fec0000010000 */
[----:B------:R-:W4:Y:S02]  /*63150*/  LDS.128 R64, [R24] ;  /* 0x0000000018407984 */ /* 0x000f240000000c00 */
[----:B------:R-:W-:Y:S06]  /*63160*/  BAR.SYNC.DEFER_BLOCKING 0x0 ;  /* 0x0000000000007b1d */ /* 0x000fec0000010000 */
[----:B------:R-:W-:Y:S02]  /*63170*/  STSM.16.M88.4 [R153], R68 ;  /* 0x0000004499007844 */ /* 0x000fe40000000200 */
        /* <DEDUP_REMOVED lines=11> */
[----:B------:R-:W4:Y:S04]  /*63230*/  LDL.LU R92, [R1+0x5e0] ;  /* 0x0005e000015c7983 */ /* 0x000f280000300800 */
[----:B------:R-:W4:Y:S04]  /*63240*/  LDL.LU R93, [R1+0x5e8] ;  /* 0x0005e800015d7983 */ /* 0x000f280000300800 */
[----:B------:R-:W4:Y:S04]  /*63250*/  LDL.LU R94, [R1+0x3e0] ;  /* 0x0003e000015e7983 */ /* 0x000f280000300800 */
[----:B------:R-:W4:Y:S04]  /*63260*/  LDL.LU R95, [R1+0x3e8] ;  /* 0x0003e800015f7983 */ /* 0x000f280000300800 */
[----:B------:R-:W-:Y:S01]  /*63270*/  STSM.16.M88.4 [R153], R76 ;  /* 0x0000004c99007844 */ /* 0x000fe20000000200 */
[----:B------:R-:W-:Y:S06]  /*63280*/  BAR.SYNC.DEFER_BLOCKING 0x0 ;  /* 0x0000000000007b1d */ /* 0x000fec0000010000 */
[----:B------:R-:W1:Y:S02]  /*63290*/  LDS.128 R88, [R24] ;  /* 0x0000000018587984 */ /* 0x000e640000000c00 */
[----:B------:R-:W-:Y:S06]  /*632a0*/  BAR.SYNC.DEFER_BLOCKING 0x0 ;  /* 0x0000000000007b1d */ /* 0x000fec0000010000 */
[----:B--2---:R-:W-:Y:S02]  /*632b0*/  STSM.16.M88.4 [R153], R80 ;  /* 0x0000005099007844 */ /* 0x004fe40000000200 */
[----:B------:R-:W-:Y:S06]  /*632c0*/  BAR.SYNC.DEFER_BLOCKING 0x0 ;  /* 0x0000000000007b1d */ /* 0x000fec0000010000 */
[----:B------:R-:W2:Y:S02]  /*632d0*/  LDS.128 R76, [R24] ;  /* 0x00000000184c7984 */ /* 0x000ea40000000c00 */
[----:B------:R-:W-:Y:S06]  /*632e0*/  BAR.SYNC.DEFER_BLOCKING 0x0 ;  /* 0x0000000000007b1d */ /* 0x000fec0000010000 */
[----:B---3--:R3:W-:Y:S02]  /*632f0*/  STSM.16.M88.4 [R153], R72 ;  /* 0x0000004899007844 */ /* 0x0087e40000000200 */
[----:B------:R-:W-:Y:S06]  /*63300*/  BAR.SYNC.DEFER_BLOCKING 0x0 ;  /* 0x0000000000007b1d */ /* 0x000fec0000010000 */
[----:B---3--:R-:W3:Y:S04]  /*63310*/  LDL.LU R72, [R1+0x1e0] ;  /* 0x0001e00001487983 */ /* 0x008ee80000300800 */
[----:B------:R-:W3:Y:S04]  /*63320*/  LDL.LU R73, [R1+0x1e8] ;  /* 0x0001e80001497983 */ /* 0x000ee80000300800 */
[----:B------:R-:W2:Y:S04]  /*63330*/  LDL.LU R96, [R1+0xde4] ;  /* 0x000de40001607983 */ /* 0x000ea80000300800 */
        /* <DEDUP_REMOVED lines=13> */
[----:B------:R-:W1:Y:S01]  /*63410*/  LDS.128 R80, [R24] ;  /* 0x0000000018507984 */ /* 0x000e620000000c00 */
[----:B------:R-:W-:Y:S06]  /*63420*/  BAR.SYNC.DEFER_BLOCKING 0x0 ;  /* 0x0000000000007b1d */ /* 0x000fec0000010000 */
[----:B------:R-:W2:Y:S04]  /*63430*/  LDL.LU R112, [R1+0xdf0] ;  /* 0x000df00001707983 */ /* 0x000ea80000300800 */
[----:B------:R-:W2:Y:S04]  /*63440*/  LDL.LU R113, [R1+0xdf8] ;  /* 0x000df80001717983 */ /* 0x000ea80000300800 */
[----:B------:R-:W2:Y:S04]  /*63450*/  LDL.LU R114, [R1+0xbf0] ;  /* 0x000bf00001727983 */ /* 0x000ea80000300800 */
[----:B------:R-:W2:Y:S04]  /*63460*/  LDL.LU R115, [R1+0xbf8] ;  /* 0x000bf80001737983 */ /* 0x000ea80000300800 */
[----:B----4-:R-:W-:Y:S01]  /*63470*/  STSM.16.M88.4 [R153], R92 ;  /* 0x0000005c99007844 */ /* 0x010fe20000000200 */
[----:B------:R-:W-:Y:S01]  /*63480*/  BAR.SYNC.DEFER_BLOCKING 0x0 ;  /* 0x0000000000007b1d */ /* 0x000fe20000010000 */
[----:B------:R-:W-:-:S02]  /*63490*/  IMAD.MOV.U32 R74, RZ, RZ, R144 ;  /* 0x000000ffff4a7224 */ /* 0x000fc400078e0090 */
[----:B------:R-:W-:-:S03]  /*634a0*/  IMAD.MOV.U32 R75, RZ, RZ, R146 ;  /* 0x000000ffff4b7224 */ /* 0x000fc600078e0092 */
[----:B------:R-:W4:Y:S04]  /*634b0*/  LDL.LU R116, [R1+0x9f0] ;  /* 0x0009f00001747983 */ /* 0x000f280000300800 */
[----:B------:R-:W4:Y:S04]  /*634c0*/  LDL.LU R117, [R1+0x9f8] ;  /* 0x0009f80001757983 */ /* 0x000f280000300800 */
[----:B------:R-:W4:Y:S04]  /*634d0*/  LDL.LU R118, [R1+0x7f0] ;  /* 0x0007f00001767983 */ /* 0x000f280000300800 */
[----:B------:R-:W4:Y:S04]  /*634e0*/  LDL.LU R119, [R1+0x7f8] ;  /* 0x0007f80001777983 */ /* 0x000f280000300800 */
[----:B------:R-:W1:Y:S01]  /*634f0*/  LDS.128 R92, [R24] ;  /* 0x00000000185c7984 */ /* 0x000e620000000c00 */
[----:B------:R-:W-:Y:S01]  /*63500*/  BAR.SYNC.DEFER_BLOCKING 0x0 ;  /* 0x0000000000007b1d */ /* 0x000fe20000010000 */
[----:B------:R-:W-:-:S05]  /*63510*/  MOV R111, R147 ;  /* 0x00000093006f7202 */ /* 0x000fca0000000f00 */
        /* <DEDUP_REMOVED lines=12> */
[----:B------:R-:W-:Y:S02]  /*635e0*/  STSM.16.M88.4 [R153], R100 ;  /* 0x0000006499007844 */ /* 0x000fe40000000200 */
        /* <DEDUP_REMOVED lines=15> */
[----:B----4-:R4:W-:Y:S02]  /*636e0*/  STSM.16.M88.4 [R153], R116 ;  /* 0x0000007499007844 */ /* 0x0109e40000000200 */
[----:B------:R-:W-:Y:S06]  /*636f0*/  BAR.SYNC.DEFER_BLOCKING 0x0 ;  /* 0x0000000000007b1d */ /* 0x000fec0000010000 */
[----:B----4-:R-:W4:Y:S04]  /*63700*/  LDL.LU R116, [R1+0x1f0] ;  /* 0x0001f00001747983 */ /* 0x010f280000300800 */
[----:B------:R-:W4:Y:S04]  /*63710*/  LDL.LU R117, [R1+0x1f8] ;  /* 0x0001f80001757983 */ /* 0x000f280000300800 */
[----:B------:R-:W3:Y:S04]  /*63720*/  LDL.LU R128, [R1+0xdf4] ;  /* 0x000df40001807983 */ /* 0x000ee80000300800 */
[----:B------:R-:W3:Y:S04]  /*63730*/  LDL.LU R129, [R1+0xdfc] ;  /* 0x000dfc0001817983 */ /* 0x000ee80000300800 */
[----:B------:R-:W3:Y:S04]  /*63740*/  LDL.LU R130, [R1+0xbf4] ;  /* 0x000bf40001827983 */ /* 0x000ee80000300800 */
        /* <DEDUP_REMOVED lines=12> */
[----:B------:R-:W-:Y:S01]  /*63810*/  BAR.SYNC.DEFER_BLOCKING 0x0 ;  /* 0x0000000000007b1d */ /* 0x000fe20000010000 */
[----:B------:R-:W-:-:S02]  /*63820*/  IMAD.MOV.U32 R118, RZ, RZ, R148 ;  /* 0x000000ffff767224 */ /* 0x000fc400078e0094 */
[----:B------:R-:W-:-:S03]  /*63830*/  IMAD.MOV.U32 R119, RZ, RZ, R150 ;  /* 0x000000ffff777224 */ /* 0x000fc600078e0096 */
[----:B------:R-:W2:Y:S04]  /*63840*/  LDL.LU R18, [R1+0xe00] ;  /* 0x000e000001127983 */ /* 0x000ea80000300800 */
[----:B------:R-:W-:Y:S01]  /*63850*/  STSM.16.M88.4 [R153], R124 ;  /* 0x0000007c99007844 */ /* 0x000fe20000000200 */
[----:B------:R-:W-:Y:S06]  /*63860*/  BAR.SYNC.DEFER_BLOCKING 0x0 ;  /* 0x0000000000007b1d */ /* 0x000fec0000010000 */
[----:B------:R-:W1:Y:S02]  /*63870*/  LDS.128 R124, [R24] ;  /* 0x00000000187c7984 */ /* 0x000e640000000c00 */
[----:B------:R-:W-:Y:S06]  /*63880*/  BAR.SYNC.DEFER_BLOCKING 0x0 ;  /* 0x0000000000007b1d */ /* 0x000fec0000010000 */
[----:B----4-:R-:W-:Y:S02]  /*63890*/  STSM.16.M88.4 [R153], R116 ;  /* 0x0000007499007844 */ /* 0x010fe40000000200 */
[----:B------:R-:W-:Y:S06]  /*638a0*/  BAR.SYNC.DEFER_BLOCKING 0x0 ;  /* 0x0000000000007b1d */ /* 0x000fec0000010000 */
[----:B------:R-:W4:Y:S02]  /*638b0*/  LDS.128 R116, [R24] ;  /* 0x0000000018747984 */ /* 0x000f240000000c00 */
[----:B------:R-:W-:Y:S06]  /*638c0*/  BAR.SYNC.DEFER_BLOCKING 0x0 ;  /* 0x0000000000007b1d */ /* 0x000fec0000010000 */
[----:B---3--:R-:W-:Y:S02]  /*638d0*/  STSM.16.M88.4 [R153], R128 ;  /* 0x0000008099007844 */ /* 0x008fe40000000200 */
[----:B------:R-:W-:Y:S06]  /*638e0*/  BAR.SYNC.DEFER_BLOCKING 0x0 ;  /* 0x0000000000007b1d */ /* 0x000fec0000010000 */
[----:B------:R-:W3:Y:S02]  /*638f0*/  LDS.128 R128, [R24] ;  /* 0x0000000018807984 */ /* 0x000ee40000000c00 */
[----:B------:R-:W-:Y:S06]  /*63900*/  BAR.SYNC.DEFER_BLOCKING 0x0 ;  /* 0x0000000000007b1d */ /* 0x000fec0000010000 */
[----:B--2---:R-:W-:Y:S02]  /*63910*/  STSM.16.M88.4 [R153], R136 ;  /* 0x0000008899007844 */ /* 0x004fe40000000200 */
[----:B------:R-:W-:Y:S06]  /*63920*/  BAR.SYNC.DEFER_BLOCKING 0x0 ;  /* 0x0000000000007b1d */ /* 0x000fec0000010000 */
[----:B------:R-:W2:Y:S02]  /*63930*/  LDS.128 R136, [R24] ;  /* 0x0000000018887984 */ /* 0x000ea40000000c00 */
[----:B------:R-:W-:Y:S06]  /*63940*/  BAR.SYNC.DEFER_BLOCKING 0x0 ;  /* 0x0000000000007b1d */ /* 0x000fec0000010000 */
[----:B------:R1:W-:Y:S02]  /*63950*/  STSM.16.M88.4 [R153], R140 ;  /* 0x0000008c99007844 */ /* 0x0003e40000000200 */
[----:B------:R-:W-:Y:S06]  /*63960*/  BAR.SYNC.DEFER_BLOCKING 0x0 ;  /* 0x0000000000007b1d */ /* 0x000fec0000010000 */
[----:B-1----:R-:W4:Y:S04]  /*63970*/  LDL.LU R140, [R1+0x1f4] ;  /* 0x0001f400018c7983 */ /* 0x002f280000300800 */
[----:B------:R-:W4:Y:S04]  /*63980*/  LDL.LU R141, [R1+0x1fc] ;  /* 0x0001fc00018d7983 */ /* 0x000f280000300800 */
[----:B------:R-:W3:Y:S04]  /*63990*/  LDL.LU R19, [R1+0xa00] ;  /* 0x000a000001137983 */ /* 0x000ee80000300800 */
[----:B------:R-:W2:Y:S04]  /*639a0*/  LDL.LU R17, [R1+0x800] ;  /* 0x0008000001117983 */ /* 0x000ea80000300800 */
[----:B------:R-:W1:Y:S01]  /*639b0*/  LDS.128 R144, [R24] ;  /* 0x0000000018907984 */ /* 0x000e620000000c00 */
[----:B------:R-:W-:Y:S01]  /*639c0*/  IMAD.MOV.U32 R142, RZ, RZ, R149 ;  /* 0x000000ffff8e7224 */ /* 0x000fe200078e0095 */
[----:B------:R-:W-:Y:S01]  /*639d0*/  MOV R143, R151 ;  /* 0x00000097008f7202 */ /* 0x000fe20000000f00 */
[----:B------:R-:W-:Y:S01]  /*639e0*/  BAR.SYNC.DEFER_BLOCKING 0x0 ;  /* 0x0000000000007b1d */ /* 0x000fe20000010000 */
[----:B------:R-:W-:-:S04]  /*639f0*/  IMAD R16, R23, UR10, RZ ;  /* 0x0000000a17107c24 */ /* 0x000fc8000f8e02ff */
[C---:B------:R-:W-:Y:S01]  /*63a00*/  IMAD.WIDE R26, R16.reuse, 0x4, R2 ;  /* 0x00000004101a7825 */ /* 0x040fe200078e0202 */
[----:B------:R-:W-:Y:S01]  /*63a10*/  ULDC UR10, c[0x0][0x248] ;  /* 0x00009200000a7ab9 */ /* 0x000fe20000000800 */
[----:B----4-:R-:W-:Y:S01]  /*63a20*/  STSM.16.M88.4 [R153], R140 ;  /* 0x0000008c99007844 */ /* 0x010fe20000000200 */
[----:B------:R-:W-:Y:S06]  /*63a30*/  BAR.SYNC.DEFER_BLOCKING 0x0 ;  /* 0x0000000000007b1d */ /* 0x000fec0000010000 */
[----:B------:R4:W-:Y:S04]  /*63a40*/  @P5 STG.E desc[UR8][R26.64], R15 ;  /* 0x0000000f1a005986 */ /* 0x0009e8000c101908 */
[----:B----4-:R-:W4:Y:S01]  /*63a50*/  LDL.LU R15, [R1+0x600] ;  /* 0x00060000010f7983 */ /* 0x010f220000300800 */
[----:B------:R-:W-:Y:S01]  /*63a60*/  ISETP.GE.AND P5, PT, R23, UR7, PT ;  /* 0x0000000717007c0c */ /* 0x000fe2000bfa6270 */
[----:B------:R-:W-:-:S02]  /*63a70*/  IMAD.WIDE R26, R16, 0x4, R4 ;  /* 0x00000004101a7825 */ /* 0x000fc400078e0204 */
[----:B------:R-:W4:Y:S01]  /*63a80*/  LDL.LU R20, [R1+0x400] ;  /* 0x0004000001147983 */ /* 0x000f220000300800 */
[----:B------:R-:W-:-:S13]  /*63a90*/  ISETP.LT.AND P6, PT, R154, UR4, !P5 ;  /* 0x000000049a007c0c */ /* 0x000fda000efc1270 */
[----:B------:R1:W-:Y:S04]  /*63aa0*/  @P6 STG.E desc[UR8][R26.64], R14 ;  /* 0x0000000e1a006986 */ /* 0x0003e8000c101908 */
[----:B-1----:R-:W4:Y:S01]  /*63ab0*/  LDL.LU R14, [R1+0x200] ;  /* 0x00020000010e7983 */ /* 0x002f220000300800 */
[----:B------:R-:W-:Y:S01]  /*63ac0*/  ISETP.LT.AND P6, PT, R156, UR5, !P5 ;  /* 0x000000059c007c0c */ /* 0x000fe2000efc1270 */
[----:B------:R-:W-:Y:S01]  /*63ad0*/  IMAD.WIDE R26, R16, 0x4, R6 ;  /* 0x00000004101a7825 */ /* 0x000fe200078e0206 */
[----:B------:R-:W-:Y:S01]  /*63ae0*/  ISETP.LT.AND P5, PT, R155, UR6, !P5 ;  /* 0x000000069b007c0c */ /* 0x000fe2000efa1270 */
[----:B------:R-:W-:Y:S01]  /*63af0*/  ULDC.64 UR6, c[0x0][0x228] ;  /* 0x00008a0000067ab9 */ /* 0x000fe20000000a00 */
[----:B------:R-:W-:Y:S01]  /*63b00*/  ULDC UR5, c[0x0][0x228] ;  /* 0x00008a0000057ab9 */ /* 0x000fe20000000800 */
[----:B------:R-:W-:-:S08]  /*63b10*/  VIADD R140, R23, 0x1 ;  /* 0x00000001178c7836 */ /* 0x000fd00000000000 */
[----:B------:R1:W-:Y:S02]  /*63b20*/  @P6 STG.E desc[UR8][R26.64], R18 ;  /* 0x000000121a006986 */ /* 0x0003e4000c101908 */
[----:B-1----:R-:W-:Y:S02]  /*63b30*/  IMAD.WIDE R26, R16, 0x4, R8 ;  /* 0x00000004101a7825 */ /* 0x002fe400078e0208 */
[----:B------:R-:W4:Y:S04]  /*63b40*/  LDL.LU R18, [R1+0x1178] ;  /* 0x0011780001127983 */ /* 0x000f280000300800 */
[----:B---3--:R1:W-:Y:S01]  /*63b50*/  @P5 STG.E desc[UR8][R26.64], R19 ;  /* 0x000000131a005986 */ /* 0x0083e2000c101908 */
[----:B------:R-:W-:Y:S01]  /*63b60*/  ISETP.GE.AND P5, PT, R140, UR7, PT ;  /* 0x000000078c007c0c */ /* 0x000fe2000bfa6270 */
[----:B------:R-:W-:Y:S01]  /*63b70*/  IMAD R16, R23, UR11, RZ ;  /* 0x0000000b17107c24 */ /* 0x000fe2000f8e02ff */
[----:B------:R-:W-:-:S02]  /*63b80*/  ULDC UR11, c[0x0][0x248] ;  /* 0x00009200000b7ab9 */ /* 0x000fc40000000800 */
[----:B------:R-:W-:Y:S01]  /*63b90*/  ISETP.LT.AND P6, PT, R152, UR5, !P5 ;  /* 0x0000000598007c0c */ /* 0x000fe2000efc1270 */
[----:B------:R-:W-:Y:S01]  /*63ba0*/  VIADD R16, R16, UR10 ;  /* 0x0000000a10107c36 */ /* 0x000fe20008000000 */
[----:B------:R-:W-:Y:S01]  /*63bb0*/  ULDC UR5, c[0x0][0x228] ;  /* 0x00008a0000057ab9 */ /* 0x000fe20000000800 */
[----:B-1----:R-:W3:Y:S02]  /*63bc0*/  LDL.LU R19, [R1+0xe24] ;  /* 0x000e240001137983 */ /* 0x002ee40000300800 */
[----:B------:R-:W-:Y:S01]  /*63bd0*/  IMAD.WIDE R26, R16, 0x4, R2 ;  /* 0x00000004101a7825 */ /* 0x000fe200078e0202 */
[----:B------:R-:W-:-:S07]  /*63be0*/  ULDC UR10, c[0x0][0x248] ;  /* 0x00009200000a7ab9 */ /* 0x000fce0000000800 */
[----:B--2---:R1:W-:Y:S04]  /*63bf0*/  @P6 STG.E desc[UR8][R26.64], R17 ;  /* 0x000000111a006986 */ /* 0x0043e8000c101908 */
[----:B-1----:R-:W2:Y:S01]  /*63c00*/  LDL.LU R17, [R1+0xe14] ;  /* 0x000e140001117983 */ /* 0x002ea20000300800 */
[----:B------:R-:W-:Y:S01]  /*63c10*/  ISETP.LT.AND P6, PT, R154, UR5, !P5 ;  /* 0x000000059a007c0c */ /* 0x000fe2000efc1270 */
[----:B------:R-:W-:Y:S01]  /*63c20*/  IMAD.WIDE R26, R16, 0x4, R4 ;  /* 0x00000004101a7825 */ /* 0x000fe200078e0204 */
[----:B------:R-:W-:Y:S01]  /*63c30*/  ULDC UR5, c[0x0][0x228] ;  /* 0x00008a0000057ab9 */ /* 0x000fe20000000800 */
[----:B------:R-:W2:Y:S02]  /*63c40*/  LDL.LU R148, [R1+0xe04] ;  /* 0x000e040001947983 */ /* 0x000ea40000300800 */
[----:B------:R-:W-:-:S08]  /*63c50*/  VIADD R140, R23, 0x2 ;  /* 0x00000002178c7836 */ /* 0x000fd00000000000 */
[----:B----4-:R1:W-:Y:S04]  /*63c60*/  @P6 STG.E desc[UR8][R26.64], R15 ;  /* 0x0000000f1a006986 */ /* 0x0103e8000c101908 */
[----:B-1----:R-:W4:Y:S01]  /*63c70*/  LDL.LU R15, [R1+0xa04] ;  /* 0x000a0400010f7983 */ /* 0x002f220000300800 */
[----:B------:R-:W-:Y:S01]  /*63c80*/  ISETP.LT.AND P6, PT, R156, UR5, !P5 ;  /* 0x000000059c007c0c */ /* 0x000fe2000efc1270 */
[----:B------:R-:W-:Y:S01]  /*63c90*/  IMAD.WIDE R26, R16, 0x4, R6 ;  /* 0x00000004101a7825 */ /* 0x000fe200078e0206 */
[----:B------:R-:W-:Y:S01]  /*63ca0*/  ISETP.LT.AND P5, PT, R155, UR6, !P5 ;  /* 0x000000069b007c0c */ /* 0x000fe2000efa1270 */
[----:B------:R-:W-:Y:S01]  /*63cb0*/  ULDC UR5, c[0x0][0x22c] ;  /* 0x00008b0000057ab9 */ /* 0x000fe20000000800 */
[----:B------:R-:W-:-:S09]  /*63cc0*/  ULDC UR6, c[0x0][0x228] ;  /* 0x00008a0000067ab9 */ /* 0x000fd20000000800 */
[----:B------:R1:W-:Y:S02]  /*63cd0*/  @P6 STG.E desc[UR8][R26.64], R20 ;  /* 0x000000141a006986 */ /* 0x0003e4000c101908 */
[----:B-1----:R-:W-:Y:S02]  /*63ce0*/  IMAD.WIDE R26, R16, 0x4, R8 ;  /* 0x00000004101a7825 */ /* 0x002fe400078e0208 */
[----:B------:R-:W4:Y:S04]  /*63cf0*/  LDL.LU R16, [R1+0x10c0] ;  /* 0x0010c00001107983 */ /* 0x000f280000300800 */
[----:B------:R1:W-:Y:S04]  /*63d00*/  @P5 STG.E desc[UR8][R26.64], R14 ;  /* 0x0000000e1a005986 */ /* 0x0003e8000c101908 */
[----:B-1----:R-:W4:Y:S01]  /*63d10*/  LDL.LU R14, [R1+0x804] ;  /* 0x00080400010e7983 */ /* 0x002f220000300800 */
[C---:B------:R-:W-:Y:S01]  /*63d20*/  IMAD R20, R23.reuse, UR12, RZ ;  /* 0x0000000c17147c24 */ /* 0x040fe2000f8e02ff */
[----:B------:R-:W-:Y:S01]  /*63d30*/  ISETP.GE.AND P5, PT, R140, UR5, PT ;  /* 0x000000058c007c0c */ /* 0x000fe2000bfa6270 */
[----:B------:R-:W-:Y:S01]  /*63d40*/  ULDC UR5, c[0x0][0x228] ;  /* 0x00008a0000057ab9 */ /* 0x000fe20000000800 */
[----:B------:R-:W4:Y:S01]  /*63d50*/  LDL.LU R150, [R1+0x604] ;  /* 0x0006040001967983 */ /* 0x000f220000300800 */
[----:B------:R-:W-:Y:S01]  /*63d60*/  VIADD R20, R20, UR11 ;  /* 0x0000000b14147c36 */ /* 0x000fe20008000000 */
[----:B------:R-:W-:Y:S01]  /*63d70*/  ISETP.LT.AND P6, PT, R152, UR6, !P5 ;  /* 0x0000000698007c0c */ /* 0x000fe2000efc1270 */
[----:B------:R-:W-:Y:S01]  /*63d80*/  VIADD R140, R23, 0x3 ;  /* 0x00000003178c7836 */ /* 0x000fe20000000000 */
[----:B------:R-:W-:-:S02]  /*63d90*/  ULDC UR6, c[0x0][0x228] ;  /* 0x00008a0000067ab9 */ /* 0x000fc40000000800 */
[----:B------:R-:W-:-:S05]  /*63da0*/  IADD3 R20, R20, UR10, RZ ;  /* 0x0000000a14147c10 */ /* 0x000fca000fffe0ff */
[----:B------:R-:W-:-:S05]  /*63db0*/  IMAD.WIDE R26, R20, 0x4, R2 ;  /* 0x00000004141a7825 */ /* 0x000fca00078e0202 */
[----:B---3--:R1:W-:Y:S01]  /*63dc0*/  @P6 STG.E desc[UR8][R26.64], R19 ;  /* 0x000000131a006986 */ /* 0x0083e2000c101908 */
[----:B------:R-:W-:Y:S01]  /*63dd0*/  ISETP.LT.AND P6, PT, R154, UR5, !P5 ;  /* 0x000000059a007c0c */ /* 0x000fe2000efc1270 */
[----:B------:R-:W-:Y:S02]  /*63de0*/  ULDC UR5, c[0x0][0x228] ;  /* 0x00008a0000057ab9 */ /* 0x000fe40000000800 */
[----:B-1----:R-:W3:Y:S01]  /*63df0*/  LDL.LU R19, [R1+0x404] ;  /* 0x0004040001137983 */ /* 0x002ee20000300800 */
[----:B------:R-:W-:-:S09]  /*63e00*/  IMAD.WIDE R26, R20, 0x4, R4 ;  /* 0x00000004141a7825 */ /* 0x000fd200078e0204 */
[----:B--2---:R1:W-:Y:S04]  /*63e10*/  @P6 STG.E desc[UR8][R26.64], R17 ;  /* 0x000000111a006986 */ /* 0x0043e8000c101908 */
[----:B-1----:R-:W2:Y:S01]  /*63e20*/  LDL.LU R17, [R1+0x204] ;  /* 0x0002040001117983 */ /* 0x002ea20000300800 */
[----:B------:R-:W-:Y:S01]  /*63e30*/  ISETP.LT.AND P6, PT, R156, UR5, !P5 ;  /* 0x000000059c007c0c */ /* 0x000fe2000efc1270 */
[----:B------:R-:W-:Y:S02]  /*63e40*/  ULDC UR5, c[0x0][0x228] ;  /* 0x00008a0000057ab9 */ /* 0x000fe40000000800 */
[----:B------:R-:W-:Y:S01]  /*63e50*/  ISETP.LT.AND P5, PT, R155, UR5, !P5 ;  /* 0x000000059b007c0c */ /* 0x000fe2000efa1270 */
[----:B------:R-:W-:Y:S01]  /*63e60*/  IMAD.WIDE R26, R20, 0x4, R6 ;  /* 0x00000004141a7825 */ /* 0x000fe200078e0206 */
[----:B------:R-:W-:-:S08]  /*63e70*/  ULDC UR5, c[0x0][0x22c] ;  /* 0x00008b0000057ab9 */ /* 0x000fd00000000800 */
[----:B------:R1:W-:Y:S02]  /*63e80*/  @P6 STG.E desc[UR8][R26.64], R148 ;  /* 0x000000941a006986 */ /* 0x0003e4000c101908 */
[----:B-1----:R-:W-:-:S05]  /*63e90*/  IMAD.WIDE R26, R20, 0x4, R8 ;  /* 0x00000004141a7825 */ /* 0x002fca00078e0208 */
[----:B----4-:R1:W-:Y:S04]  /*63ea0*/  @P5 STG.E desc[UR8][R26.64], R15 ;  /* 0x0000000f1a005986 */ /* 0x0103e8000c101908 */
[----:B-1----:R-:W4:Y:S04]  /*63eb0*/  LDL.LU R15, [R1+0xe28] ;  /* 0x000e2800010f7983 */ /* 0x002f280000300800 */
[----:B------:R-:W4:Y:S01]  /*63ec0*/  LDL.LU R148, [R1+0xe18] ;  /* 0x000e180001947983 */ /* 0x000f220000300800 */
[----:B------:R-:W-:Y:S01]  /*63ed0*/  ISETP.GE.AND P5, PT, R140, UR5, PT ;  /* 0x000000058c007c0c */ /* 0x000fe2000bfa6270 */
[----:B------:R-:W-:Y:S01]  /*63ee0*/  IMAD.WIDE R26, R18, 0x4, R2 ;  /* 0x00000004121a7825 */ /* 0x000fe200078e0202 */
[----:B------:R-:W-:Y:S01]  /*63ef0*/  ULDC UR5, c[0x0][0x228] ;  /* 0x00008a0000057ab9 */ /* 0x000fe20000000800 */
[----:B------:R-:W4:Y:S01]  /*63f00*/  LDL.LU R20, [R1+0xe08] ;  /* 0x000e080001147983 */ /* 0x000f220000300800 */
[----:B------:R-:W-:Y:S01]  /*63f10*/  ISETP.LT.AND P6, PT, R152, UR6, !P5 ;  /* 0x0000000698007c0c */ /* 0x000fe2000efc1270 */
[----:B------:R-:W-:Y:S01]  /*63f20*/  VIADD R140, R23, 0x4 ;  /* 0x00000004178c7836 */ /* 0x000fe20000000000 */
[----:B------:R-:W-:-:S11]  /*63f30*/  ULDC.64 UR6, c[0x0][0x228] ;  /* 0x00008a0000067ab9 */ /* 0x000fd60000000a00 */
[----:B------:R1:W-:Y:S04]  /*63f40*/  @P6 STG.E desc[UR8][R26.64], R14 ;  /* 0x0000000e1a006986 */ /* 0x0003e8000c101908 */
[----:B-1----:R-:W4:Y:S01]  /*63f50*/  LDL.LU R14, [R1+0xa08] ;  /* 0x000a0800010e7983 */ /* 0x002f220000300800 */
[----:B------:R-:W-:Y:S01]  /*63f60*/  ISETP.LT.AND P6, PT, R154, UR5, !P5 ;  /* 0x000000059a007c0c */ /* 0x000fe2000efc1270 */
[----:B------:R-:W-:Y:S01]  /*63f70*/  IMAD.WIDE R26, R18, 0x4, R4 ;  /* 0x00000004121a7825 */ /* 0x000fe200078e0204 */
[----:B------:R-:W-:-:S11]  /*63f80*/  ULDC UR5, c[0x0][0x228] ;  /* 0x00008a0000057ab9 */ /* 0x000fd60000000800 */
[----:B------:R1:W-:Y:S01]  /*63f90*/  @P6 STG.E desc[UR8][R26.64], R150 ;  /* 0x000000961a006986 */ /* 0x0003e2000c101908 */
[----:B------:R-:W-:Y:S01]  /*63fa0*/  ISETP.LT.AND P6, PT, R156, UR5, !P5 ;  /* 0x000000059c007c0c */ /* 0x000fe2000efc1270 */
[----:B------:R-:W-:Y:S02]  /*63fb0*/  ULDC UR5, c[0x0][0x228] ;  /* 0x00008a0000057ab9 */ /* 0x000fe40000000800 */
[----:B------:R-:W-:Y:S01]  /*63fc0*/  ISETP.LT.AND P5, PT, R155, UR5, !P5 ;  /* 0x000000059b007c0c */ /* 0x000fe2000efa1270 */
[----:B------:R-:W-:Y:S01]  /*63fd0*/  ULDC UR5, c[0x0][0x228] ;  /* 0x00008a0000057ab9 */ /* 0x000fe20000000800 */
[----:B-1----:R-:W-:-:S08]  /*63fe0*/  IMAD.WIDE R26, R18, 0x4, R6 ;  /* 0x00000004121a7825 */ /* 0x002fd000078e0206 */
[----:B---3--:R1:W-:Y:S04]  /*63ff0*/  @P6 STG.E desc[UR8][R26.64], R19 ;  /* 0x000000131a006986 */ /* 0x0083e8000c101908 */
[----:B-1----:R-:W3:Y:S01]  /*64000*/  LDL.LU R19, [R1+0x808] ;  /* 0x0008080001137983 */ /* 0x002ee20000300800 */
[----:B------:R-:W-:-:S05]  /*64010*/  IMAD.WIDE R26, R18, 0x4, R8 ;  /* 0x00000004121a7825 */ /* 0x000fca00078e0208 */
[----:B--2---:R1:W-:Y:S04]  /*64020*/  @P5 STG.E desc[UR8][R26.64], R17 ;  /* 0x000000111a005986 */ /* 0x0043e8000c101908 */
[----:B-1----:R-:W2:Y:S01]  /*64030*/  LDL.LU R17, [R1+0x608] ;  /* 0x0006080001117983 */ /* 0x002ea20000300800 */
[----:B------:R-:W-:Y:S01]  /*64040*/  ISETP.GE.AND P5, PT, R140, UR7, PT ;  /* 0x000000078c007c0c */ /* 0x000fe2000bfa6270 */
[----:B------:R-:W-:Y:S02]  /*64050*/  IMAD.WIDE R26, R16, 0x4, R2 ;  /* 0x00000004101a7825 */ /* 0x000fe400078e0202 */
[----:B------:R-:W2:Y:S01]  /*64060*/  LDL.LU R18, [R1+0x408] ;  /* 0x0004080001127983 */ /* 0x000ea20000300800 */
[----:B------:R-:W-:Y:S01]  /*64070*/  ISETP.LT.AND P6, PT, R152, UR5, !P5 ;  /* 0x0000000598007c0c */ /* 0x000fe2000efc1270 */
[----:B------:R-:W-:Y:S01]  /*64080*/  ULDC UR5, c[0x0][0x228] ;  /* 0x00008a0000057ab9 */ /* 0x000fe20000000800 */
[----:B------:R-:W-:-:S11]  /*64090*/  IADD3 R140, R23, 0x5, RZ ;  /* 0x00000005178c7810 */ /* 0x000fd60007ffe0ff */
[----:B----4-:R1:W-:Y:S01]  /*640a0*/  @P6 STG.E desc[UR8][R26.64], R15 ;  /* 0x0000000f1a006986 */ /* 0x0103e2000c101908 */
[----:B------:R-:W-:Y:S01]  /*640b0*/  ISETP.LT.AND P6, PT, R154, UR5, !P5 ;  /* 0x000000059a007c0c */ /* 0x000fe2000efc1270 */
[----:B------:R-:W-:Y:S02]  /*640c0*/  ULDC UR5, c[0x0][0x228] ;  /* 0x00008a0000057ab9 */ /* 0x000fe40000000800 */
[----:B-1----:R-:W4:Y:S01]  /*640d0*/  LDL.LU R15, [R1+0x208] ;  /* 0x00020800010f7983 */ /* 0x002f220000300800 */
[----:B------:R-:W-:-:S09]  /*640e0*/  IMAD.WIDE R26, R16, 0x4, R4 ;  /* 0x00000004101a7825 */ /* 0x000fd200078e0204 */
[----:B------:R1:W-:Y:S01]  /*640f0*/  @P6 STG.E desc[UR8][R26.64], R148 ;  /* 0x000000941a006986 */ /* 0x0003e2000c101908 */
[----:B------:R-:W-:Y:S01]  /*64100*/  ISETP.LT.AND P6, PT, R156, UR5, !P5 ;  /* 0x000000059c007c0c */ /* 0x000fe2000efc1270 */
[----:B------:R-:W-:Y:S01]  /*64110*/  ULDC UR5, c[0x0][0x22c] ;  /* 0x00008b0000057ab9 */ /* 0x000fe20000000800 */
[----:B------:R-:W-:Y:S01]  /*64120*/  ISETP.LT.AND P5, PT, R155, UR6, !P5 ;  /* 0x000000069b007c0c */ /* 0x000fe2000efa1270 */
[----:B------:R-:W-:Y:S01]  /*64130*/  ULDC UR6, c[0x0][0x228] ;  /* 0x00008a0000067ab9 */ /* 0x000fe20000000800 */
[----:B-1----:R-:W-:-:S09]  /*64140*/  IMAD.WIDE R26, R16, 0x4, R6 ;  /* 0x00000004101a7825 */ /* 0x002fd200078e0206 */
[----:B------:R1:W-:Y:S02]  /*64150*/  @P6 STG.E desc[UR8][R26.64], R20 ;  /* 0x000000141a006986 */ /* 0x0003e4000c101908 */
[----:B-1----:R-:W-:Y:S02]  /*64160*/  IMAD.WIDE R26, R16, 0x4, R8 ;  /* 0x00000004101a7825 */ /* 0x002fe400078e0208 */
[----:B------:R-:W4:Y:S04]  /*64170*/  LDL.LU R16, [R1+0xe2c] ;  /* 0x000e2c0001107983 */ /* 0x000f280000300800 */
[----:B------:R1:W-:Y:S04]  /*64180*/  @P5 STG.E desc[UR8][R26.64], R14 ;  /* 0x0000000e1a005986 */ /* 0x0003e8000c101908 */
[----:B-1----:R-:W4:Y:S01]  /*64190*/  LDL.LU R14, [R1+0xe1c] ;  /* 0x000e1c00010e7983 */ /* 0x002f220000300800 */
[----:B------:R-:W-:Y:S01]  /*641a0*/  ISETP.GE.AND P5, PT, R140, UR5, PT ;  /* 0x000000058c007c0c */ /* 0x000fe2000bfa6270 */
[----:B------:R-:W-:Y:S01]  /*641b0*/  IMAD.WIDE R26, R157, 0x4, R2 ;  /* 0x000000049d1a7825 */ /* 0x000fe200078e0202 */
[----:B------:R-:W-:-:S02]  /*641c0*/  ULDC UR5, c[0x0][0x228] ;  /* 0x00008a0000057ab9 */ /* 0x000fc40000000800 */
[----:B------:R-:W-:Y:S01]  /*641d0*/  ISETP.LT.AND P6, PT, R152, UR6, !P5 ;  /* 0x0000000698007c0c */ /* 0x000fe2000efc1270 */
[----:B------:R-:W-:Y:S01]  /*641e0*/  VIADD R140, R23, 0x6 ;  /* 0x00000006178c7836 */ /* 0x000fe20000000000 */
[----:B------:R-:W-:-:S11]  /*641f0*/  ULDC UR6, c[0x0][0x228] ;  /* 0x00008a0000067ab9 */ /* 0x000fd60000000800 */
        /* <DEDUP_REMOVED lines=8> */
[----:B------:R-:W-:Y:S01]  /*64280*/  IMAD.WIDE R26, R157, 0x4, R6 ;  /* 0x000000049d1a7825 */ /* 0x000fe200078e0206 */
[----:B------:R-:W-:Y:S02]  /*64290*/  ULDC UR5, c[0x0][0x228] ;  /* 0x00008a0000057ab9 */ /* 0x000fe40000000800 */
[----:B------:R-:W-:Y:S01]  /*642a0*/  ISETP.LT.AND P5, PT, R155, UR5, !P5 ;  /* 0x000000059b007c0c */ /* 0x000fe2000efa1270 */
[----:B------:R-:W-:-:S08]  /*642b0*/  ULDC UR5, c[0x0][0x22c] ;  /* 0x00008b0000057ab9 */ /* 0x000fd00000000800 */
[----:B------:R1:W-:Y:S04]  /*642c0*/  @P6 STG.E desc[UR8][R26.64], R18 ;  /* 0x000000121a006986 */ /* 0x0003e8000c101908 */
[----:B-1----:R-:W2:Y:S01]  /*642d0*/  LDL.LU R18, [R1+0x80c] ;  /* 0x00080c0001127983 */ /* 0x002ea20000300800 */
[----:B------:R-:W-:-:S05]  /*642e0*/  IMAD.WIDE R26, R157, 0x4, R8 ;  /* 0x000000049d1a7825 */ /* 0x000fca00078e0208 */
[----:B----4-:R1:W-:Y:S01]  /*642f0*/  @P5 STG.E desc[UR8][R26.64], R15 ;  /* 0x0000000f1a005986 */ /* 0x0103e2000c101908 */
[----:B------:R-:W-:Y:S01]  /*64300*/  ISETP.GE.AND P5, PT, R140, UR5, PT ;  /* 0x000000058c007c0c */ /* 0x000fe2000bfa6270 */
[----:B------:R-:W-:-:S03]  /*64310*/  ULDC UR5, c[0x0][0x228] ;  /* 0x00008a0000057ab9 */ /* 0x000fc60000000800 */
[----:B------:R-:W-:Y:S01]  /*64320*/  ISETP.LT.AND P6, PT, R152, UR6, !P5 ;  /* 0x0000000698007c0c */ /* 0x000fe2000efc1270 */
[----:B-1----:R-:W4:Y:S01]  /*64330*/  LDL.LU R15, [R1+0x60c] ;  /* 0x00060c00010f7983 */ /* 0x002f220000300800 */
[----:B------:R-:W-:Y:S01]  /*64340*/  IMAD.WIDE R26, R158, 0x4, R2 ;  /* 0x000000049e1a7825 */ /* 0x000fe200078e0202 */
[----:B------:R-:W-:-:S10]  /*64350*/  ULDC.64 UR6, c[0x0][0x228] ;  /* 0x00008a0000067ab9 */ /* 0x000fd40000000a00 */
[----:B------:R1:W-:Y:S01]  /*64360*/  @P6 STG.E desc[UR8][R26.64], R16 ;  /* 0x000000101a006986 */ /* 0x0003e2000c101908 */
[----:B------:R-:W-:Y:S01]  /*64370*/  ISETP.LT.AND P6, PT, R154, UR5, !P5 ;  /* 0x000000059a007c0c */ /* 0x000fe2000efc1270 */
[----:B------:R-:W-:Y:S02]  /*64380*/  ULDC UR5, c[0x0][0x228] ;  /* 0x00008a0000057ab9 */ /* 0x000fe40000000800 */
[----:B-1----:R-:W4:Y:S01]  /*64390*/  LDL.LU R16, [R1+0x40c] ;  /* 0x00040c0001107983 */ /* 0x002f220000300800 */
[----:B------:R-:W-:-:S09]  /*643a0*/  IMAD.WIDE R26, R158, 0x4, R4 ;  /* 0x000000049e1a7825 */ /* 0x000fd200078e0204 */
[----:B------:R1:W-:Y:S04]  /*643b0*/  @P6 STG.E desc[UR8][R26.64], R14 ;  /* 0x0000000e1a006986 */ /* 0x0003e8000c101908 */
[----:B-1----:R-:W4:Y:S01]  /*643c0*/  LDL.LU R14, [R1+0x20c] ;  /* 0x00020c00010e7983 */ /* 0x002f220000300800 */
[----:B------:R-:W-:Y:S01]  /*643d0*/  ISETP.LT.AND P6, PT, R156, UR5, !P5 ;  /* 0x000000059c007c0c */ /* 0x000fe2000efc1270 */
[----:B------:R-:W-:Y:S02]  /*643e0*/  ULDC UR5, c[0x0][0x228] ;  /* 0x00008a0000057ab9 */ /* 0x000fe40000000800 */
[----:B------:R-:W4:Y:S01]  /*643f0*/  LDL.LU R20, [R1+0xe40] ;  /* 0x000e400001147983 */ /* 0x000f220000300800 */
[----:B------:R-:W-:Y:S01]  /*64400*/  ISETP.LT.AND P5, PT, R155, UR5, !P5 ;  /* 0x000000059b007c0c */ /* 0x000fe2000efa1270 */
[----:B------:R-:W-:Y:S01]  /*64410*/  IMAD.WIDE R26, R158, 0x4, R6 ;  /* 0x000000049e1a7825 */ /* 0x000fe200078e0206 */
[----:B------:R-:W-:-:S07]  /*64420*/  ULDC UR5, c[0x0][0x228] ;  /* 0x00008a0000057ab9 */ /* 0x000fce0000000800 */
[----:B---3--:R1:W-:Y:S02]  /*64430*/  @P6 STG.E desc[UR8][R26.64], R19 ;  /* 0x000000131a006986 */ /* 0x0083e4000c101908 */
[----:B-1----:R-:W-:-:S05]  /*64440*/  IMAD.WIDE R26, R158, 0x4, R8 ;  /* 0x000000049e1a7825 */ /* 0x002fca00078e0208 */
[----:B--2---:R1:W-:Y:S04]  /*64450*/  @P5 STG.E desc[UR8][R26.64], R17 ;  /* 0x000000111a005986 */ /* 0x0043e8000c101908 */
[----:B-1----:R-:W2:Y:S01]  /*64460*/  LDL.LU R17, [R1+0xe30] ;  /* 0x000e300001117983 */ /* 0x002ea20000300800 */
[----:B------:R-:W-:Y:S02]  /*64470*/  VIADD R140, R23, 0x7 ;  /* 0x00000007178c7836 */ /* 0x000fe40000000000 */
[----:B------:R-:W-:Y:S01]  /*64480*/  IMAD.WIDE R26, R159, 0x4, R2 ;  /* 0x000000049f1a7825 */ /* 0x000fe200078e0202 */
[----:B------:R-:W3:Y:S02]  /*64490*/  LDL.LU R150, [R1+0xc00] ;  /* 0x000c000001967983 */ /* 0x000ee40000300800 */
[----:B------:R-:W-:-:S04]  /*644a0*/  ISETP.GE.AND P5, PT, R140, UR7, PT ;  /* 0x000000078c007c0c */ /* 0x000fc8000bfa6270 */
[----:B------:R-:W-:Y:S01]  /*644b0*/  ISETP.LT.AND P6, PT, R152, UR5, !P5 ;  /* 0x0000000598007c0c */ /* 0x000fe2000efc1270 */
[----:B------:R-:W-:-:S12]  /*644c0*/  ULDC UR5, c[0x0][0x228] ;  /* 0x00008a0000057ab9 */ /* 0x000fd80000000800 */
[----:B------:R1:W-:Y:S01]  /*644d0*/  @P6 STG.E desc[UR8][R26.64], R18 ;  /* 0x000000121a006986 */ /* 0x0003e2000c101908 */
[----:B------:R-:W-:Y:S01]  /*644e0*/  ISETP.LT.AND P6, PT, R154, UR5, !P5 ;  /* 0x000000059a007c0c */ /* 0x000fe2000efc1270 */
[----:B------:R-:W-:Y:S01]  /*644f0*/  ULDC UR5, c[0x0][0x228] ;  /* 0x00008a0000057ab9 */ /* 0x000fe20000000800 */
[----:B-1----:R-:W-:-:S04]  /*64500*/  IMAD.WIDE R26, R159, 0x4, R4 ;  /* 0x000000049f1a7825 */ /* 0x002fc800078e0204 */
[----:B------:R-:W-:-:S07]  /*64510*/  VIADD R140, R23, 0x8 ;  /* 0x00000008178c7836 */ /* 0x000fce0000000000 */
[----:B----4-:R1:W-:Y:S04]  /*64520*/  @P6 STG.E desc[UR8][R26.64], R15 ;  /* 0x0000000f1a006986 */ /* 0x0103e8000c101908 */
[----:B-1----:R-:W4:Y:S01]  /*64530*/  LDL.LU R15, [R1+0xa10] ;  /* 0x000a1000010f7983 */ /* 0x002f220000300800 */
[----:B------:R-:W-:Y:S01]  /*64540*/  ISETP.LT.AND P6, PT, R156, UR5, !P5 ;  /* 0x000000059c007c0c */ /* 0x000fe2000efc1270 */
[----:B------:R-:W-:Y:S02]  /*64550*/  IMAD.WIDE R26, R159, 0x4, R6 ;  /* 0x000000049f1a7825 */ /* 0x000fe400078e0206 */
[----:B------:R-:W4:Y:S01]  /*64560*/  LDL.LU R19, [R1+0x1010] ;  /* 0x0010100001137983 */ /* 0x000f220000300800 */
[----:B------:R-:W-:Y:S01]  /*64570*/  ISETP.LT.AND P5, PT, R155, UR6, !P5 ;  /* 0x000000069b007c0c */ /* 0x000fe2000efa1270 */
[----:B------:R-:W-:Y:S01]  /*64580*/  ULDC.64 UR6, c[0x0][0x228] ;  /* 0x00008a0000067ab9 */ /* 0x000fe20000000a00 */
[----:B------:R-:W-:Y:S01]  /*64590*/  ULDC UR5, c[0x0][0x228] ;  /* 0x00008a0000057ab9 */ /* 0x000fe20000000800 */
[----:B------:R-:W4:Y:S06]  /*645a0*/  LDL.LU R148, [R1+0x810] ;  /* 0x0008100001947983 */ /* 0x000f2c0000300800 */
[----:B------:R1:W-:Y:S02]  /*645b0*/  @P6 STG.E desc[UR8][R26.64], R16 ;  /* 0x000000101a006986 */ /* 0x0003e4000c101908 */
[----:B-1----:R-:W-:-:S05]  /*645c0*/  IMAD.WIDE R26, R159, 0x4, R8 ;  /* 0x000000049f1a7825 */ /* 0x002fca00078e0208 */
[----:B------:R1:W-:Y:S04]  /*645d0*/  @P5 STG.E desc[UR8][R26.64], R14 ;  /* 0x0000000e1a005986 */ /* 0x0003e8000c101908 */
[----:B-1----:R-:W4:Y:S01]  /*645e0*/  LDL.LU R14, [R1+0x610] ;  /* 0x00061000010e7983 */ /* 0x002f220000300800 */
[----:B------:R-:W-:Y:S01]  /*645f0*/  ISETP.GE.AND P5, PT, R140, UR7, PT ;  /* 0x000000078c007c0c */ /* 0x000fe2000bfa6270 */
[----:B------:R-:W-:Y:S02]  /*64600*/  IMAD.WIDE R26, R252, 0x4, R2 ;  /* 0x00000004fc1a7825 */ /* 0x000fe400078e0202 */
[----:B------:R-:W4:Y:S01]  /*64610*/  LDL.LU R16, [R1+0x1014] ;  /* 0x0010140001107983 */ /* 0x000f220000300800 */
[----:B------:R-:W-:Y:S01]  /*64620*/  ISETP.LT.AND P6, PT, R152, UR5, !P5 ;  /* 0x0000000598007c0c */ /* 0x000fe2000efc1270 */
[----:B------:R-:W-:-:S02]  /*64630*/  ULDC UR5, c[0x0][0x228] ;  /* 0x00008a0000057ab9 */ /* 0x000fc40000000800 */
[----:B------:R-:W4:Y:S10]  /*64640*/  LDL.LU R18, [R1+0x1018] ;  /* 0x0010180001127983 */ /* 0x000f340000300800 */
[----:B------:R1:W-:Y:S01]  /*64650*/  @P6 STG.E desc[UR8][R26.64], R20 ;  /* 0x000000141a006986 */ /* 0x0003e2000c101908 */
[----:B------:R-:W-:Y:S01]  /*64660*/  ISETP.LT.AND P6, PT, R154, UR5, !P5 ;  /* 0x000000059a007c0c */ /* 0x000fe2000efc1270 */
[----:B------:R-:W-:-:S02]  /*64670*/  ULDC UR5, c[0x0][0x228] ;  /* 0x00008a0000057ab9 */ /* 0x000fc40000000800 */
[----:B-1----:R-:W4:Y:S01]  /*64680*/  LDL.LU R20, [R1+0x410] ;  /* 0x0004100001147983 */ /* 0x002f220000300800 */
[----:B------:R-:W-:-:S09]  /*64690*/  IMAD.WIDE R26, R252, 0x4, R4 ;  /* 0x00000004fc1a7825 */ /* 0x000fd200078e0204 */
[----:B--2---:R1:W-:Y:S04]  /*646a0*/  @P6 STG.E desc[UR8][R26.64], R17 ;  /* 0x000000111a006986 */ /* 0x0043e8000c101908 */
[----:B-1----:R-:W2:Y:S01]  /*646b0*/  LDL.LU R17, [R1+0x210] ;  /* 0x0002100001117983 */ /* 0x002ea20000300800 */
[----:B------:R-:W-:Y:S01]  /*646c0*/  ISETP.LT.AND P6, PT, R156, UR5, !P5 ;  /* 0x000000059c007c0c */ /* 0x000fe2000efc1270 */
[----:B------:R-:W-:Y:S01]  /*646d0*/  IMAD.WIDE R26, R252, 0x4, R6 ;  /* 0x00000004fc1a7825 */ /* 0x000fe200078e0206 */
[----:B------:R-:W-:Y:S01]  /*646e0*/  ISETP.LT.AND P5, PT, R155, UR6, !P5 ;  /* 0x000000069b007c0c */ /* 0x000fe2000efa1270 */
[----:B------:R-:W-:Y:S01]  /*646f0*/  ULDC UR5, c[0x0][0x22c] ;  /* 0x00008b0000057ab9 */ /* 0x000fe20000000800 */
[----:B------:R-:W-:Y:S01]  /*64700*/  IADD3 R140, R23, 0x9, RZ ;  /* 0x00000009178c7810 */ /* 0x000fe20007ffe0ff */
[----:B------:R-:W-:-:S08]  /*64710*/  ULDC UR6, c[0x0][0x228] ;  /* 0x00008a0000067ab9 */ /* 0x000fd00000000800 */
[----:B---3--:R1:W-:Y:S04]  /*64720*/  @P6 STG.E desc[UR8][R26.64], R150 ;  /* 0x000000961a006986 */ /* 0x0083e8000c101908 */
[----:B-1----:R-:W3:Y:S01]  /*64730*/  LDL.LU R150, [R1+0xe44] ;  /* 0x000e440001967983 */ /* 0x002ee20000300800 */
[----:B------:R-:W-:-:S05]  /*64740*/  IMAD.WIDE R26, R252, 0x4, R8 ;  /* 0x00000004fc1a7825 */ /* 0x000fca00078e0208 */
[----:B----4-:R1:W-:Y:S01]  /*64750*/  @P5 STG.E desc[UR8][R26.64], R15 ;  /* 0x0000000f1a005986 */ /* 0x0103e2000c101908 */
[----:B------:R-:W-:Y:S01]  /*64760*/  ISETP.GE.AND P5, PT, R140, UR5, PT ;  /* 0x000000058c007c0c */ /* 0x000fe2000bfa6270 */
[----:B------:R-:W-:-:S03]  /*64770*/  ULDC UR5, c[0x0][0x228] ;  /* 0x00008a0000057ab9 */ /* 0x000fc60000000800 */
[----:B------:R-:W-:Y:S01]  /*64780*/  ISETP.LT.AND P6, PT, R152, UR6, !P5 ;  /* 0x0000000698007c0c */ /* 0x000fe2000efc1270 */
[----:B-1----:R-:W4:Y:S01]  /*64790*/  LDL.LU R15, [R1+0xe34] ;  /* 0x000e3400010f7983 */ /* 0x002f220000300800 */
[----:B------:R-:W-:Y:S01]  /*647a0*/  IMAD.WIDE R26, R19, 0x4, R2 ;  /* 0x00000004131a7825 */ /* 0x000fe200078e0202 */
[----:B------:R-:W-:-:S10]  /*647b0*/  ULDC UR6, c[0x0][0x228] ;  /* 0x00008a0000067ab9 */ /* 0x000fd40000000800 */
        /* <DEDUP_REMOVED lines=8> */
[----:B------:R-:W-:Y:S01]  /*64840*/  IMAD.WIDE R26, R19, 0x4, R6 ;  /* 0x00000004131a7825 */ /* 0x000fe200078e0206 */
[----:B------:R-:W-:Y:S02]  /*64850*/  ULDC UR5, c[0x0][0x228] ;  /* 0x00008a0000057ab9 */ /* 0x000fe40000000800 */
[----:B------:R-:W-:Y:S01]  /*64860*/  ISETP.LT.AND P5, PT, R155, UR5, !P5 ;  /* 0x000000059b007c0c */ /* 0x000fe2000efa1270 */
[----:B------:R-:W-:Y:S01]  /*64870*/  VIADD R140, R23, 0xa ;  /* 0x0000000a178c7836 */ /* 0x000fe20000000000 */
[----:B------:R-:W-:-:S07]  /*64880*/  ULDC UR5, c[0x0][0x22c] ;  /* 0x00008b0000057ab9 */ /* 0x000fce0000000800 */
[----:B------:R1:W-:Y:S02]  /*64890*/  @P6 STG.E desc[UR8][R26.64], R20 ;  /* 0x000000141a006986 */ /* 0x0003e4000c101908 */
[----:B-1----:R-:W-:Y:S02]  /*648a0*/  IMAD.WIDE R26, R19, 0x4, R8 ;  /* 0x00000004131a7825 */ /* 0x002fe400078e0208 */
[----:B------:R-:W4:Y:S04]  /*648b0*/  LDL.LU R19, [R1+0x101c] ;  /* 0x00101c0001137983 */ /* 0x000f280000300800 */
[----:B------:R-:W4:Y:S04]  /*648c0*/  LDL.LU R20, [R1+0x814] ;  /* 0x0008140001147983 */ /* 0x000f280000300800 */
[----:B--2---:R1:W-:Y:S04]  /*648d0*/  @P5 STG.E desc[UR8][R26.64], R17 ;  /* 0x000000111a005986 */ /* 0x0043e8000c101908 */
[----:B-1----:R-:W2:Y:S01]  /*648e0*/  LDL.LU R17, [R1+0x614] ;  /* 0x0006140001117983 */ /* 0x002ea20000300800 */
[----:B------:R-:W-:Y:S01]  /*648f0*/  ISETP.GE.AND P5, PT, R140, UR5, PT ;  /* 0x000000058c007c0c */ /* 0x000fe2000bfa6270 */
[----:B------:R-:W-:Y:S01]  /*64900*/  IMAD.WIDE R26, R16, 0x4, R2 ;  /* 0x00000004101a7825 */ /* 0x000fe200078e0202 */
[----:B------:R-:W-:-:S02]  /*64910*/  ULDC UR5, c[0x0][0x228] ;  /* 0x00008a0000057ab9 */ /* 0x000fc40000000800 */
[----:B------:R-:W-:Y:S01]  /*64920*/  ISETP.LT.AND P6, PT, R152, UR6, !P5 ;  /* 0x0000000698007c0c */ /* 0x000fe2000efc1270 */
[----:B------:R-:W-:Y:S01]  /*64930*/  VIADD R140, R23, 0xb ;  /* 0x0000000b178c7836 */ /* 0x000fe20000000000 */
[----:B------:R-:W-:-:S11]  /*64940*/  ULDC.64 UR6, c[0x0][0x228] ;  /* 0x00008a0000067ab9 */ /* 0x000fd60000000a00 */
[----:B---3--:R1:W-:Y:S01]  /*64950*/  @P6 STG.E desc[UR8][R26.64], R150 ;  /* 0x000000961a006986 */ /* 0x0083e2000c101908 */
[----:B------:R-:W-:Y:S01]  /*64960*/  ISETP.LT.AND P6, PT, R154, UR5, !P5 ;  /* 0x000000059a007c0c */ /* 0x000fe2000efc1270 */
[----:B------:R-:W-:Y:S02]  /*64970*/  ULDC UR5, c[0x0][0x228] ;  /* 0x00008a0000057ab9 */ /* 0x000fe40000000800 */
[----:B-1----:R-:W3:Y:S01]  /*64980*/  LDL.LU R150, [R1+0x414] ;  /* 0x0004140001967983 */ /* 0x002ee20000300800 */
[----:B------:R-:W-:-:S09]  /*64990*/  IMAD.WIDE R26, R16, 0x4, R4 ;  /* 0x00000004101a7825 */ /* 0x000fd200078e0204 */
[----:B----4-:R1:W-:Y:S01]  /*649a0*/  @P6 STG.E desc[UR8][R26.64], R15 ;  /* 0x0000000f1a006986 */ /* 0x0103e2000c101908 */
[----:B------:R-:W-:Y:S01]  /*649b0*/  ISETP.LT.AND P6, PT, R156, UR5, !P5 ;  /* 0x000000059c007c0c */ /* 0x000fe2000efc1270 */
[----:B------:R-:W-:Y:S02]  /*649c0*/  ULDC UR5, c[0x0][0x228] ;  /* 0x00008a0000057ab9 */ /* 0x000fe40000000800 */
[----:B-1----:R-:W4:Y:S01]  /*649d0*/  LDL.LU R15, [R1+0x214] ;  /* 0x00021400010f7983 */ /* 0x002f220000300800 */
[----:B------:R-:W-:Y:S01]  /*649e0*/  IMAD.WIDE R26, R16, 0x4, R6 ;  /* 0x00000004101a7825 */ /* 0x000fe200078e0206 */
[----:B------:R-:W-:Y:S01]  /*649f0*/  ISETP.LT.AND P5, PT, R155, UR5, !P5 ;  /* 0x000000059b007c0c */ /* 0x000fe2000efa1270 */
[----:B------:R-:W-:-:S07]  /*64a00*/  ULDC UR5, c[0x0][0x228] ;  /* 0x00008a0000057ab9 */ /* 0x000fce0000000800 */
[----:B------:R1:W-:Y:S02]  /*64a10*/  @P6 STG.E desc[UR8][R26.64], R148 ;  /* 0x000000941a006986 */ /* 0x0003e4000c101908 */
[----:B-1----:R-:W-:Y:S02]  /*64a20*/  IMAD.WIDE R26, R16, 0x4, R8 ;  /* 0x00000004101a7825 */ /* 0x002fe400078e0208 */
[----:B------:R-:W4:Y:S04]  /*64a30*/  LDL.LU R16, [R1+0x1020] ;  /* 0x0010200001107983 */ /* 0x000f280000300800 */
[----:B------:R-:W4:Y:S04]  /*64a40*/  LDL.LU R148, [R1+0xe48] ;  /* 0x000e480001947983 */ /* 0x000f280000300800 */
[----:B------:R1:W-:Y:S04]  /*64a50*/  @P5 STG.E desc[UR8][R26.64], R14 ;  /* 0x0000000e1a005986 */ /* 0x0003e8000c101908 */
[----:B-1----:R-:W4:Y:S01]  /*64a60*/  LDL.LU R14, [R1+0xe38] ;  /* 0x000e3800010e7983 */ /* 0x002f220000300800 */
[----:B------:R-:W-:-:S04]  /*64a70*/  ISETP.GE.AND P5, PT, R140, UR7, PT ;  /* 0x000000078c007c0c */ /* 0x000fc8000bfa6270 */
[----:B------:R-:W-:Y:S01]  /*64a80*/  ISETP.LT.AND P6, PT, R152, UR5, !P5 ;  /* 0x0000000598007c0c */ /* 0x000fe2000efc1270 */
[----:B------:R-:W-:Y:S01]  /*64a90*/  IMAD.WIDE R26, R18, 0x4, R2 ;  /* 0x00000004121a7825 */ /* 0x000fe200078e0202 */
[----:B------:R-:W-:-:S11]  /*64aa0*/  ULDC UR5, c[0x0][0x228] ;  /* 0x00008a0000057ab9 */ /* 0x000fd60000000800 */
[----:B------:R1:W-:Y:S01]  /*64ab0*/  @P6 STG.E desc[UR8][R26.64], R20 ;  /* 0x000000141a006986 */ /* 0x0003e2000c101908 */
[----:B------:R-:W-:Y:S01]  /*64ac0*/  ISETP.LT.AND P6, PT, R154, UR5, !P5 ;  /* 0x000000059a007c0c */ /* 0x000fe2000efc1270 */
[----:B------:R-:W-:Y:S02]  /*64ad0*/  ULDC UR5, c[0x0][0x228] ;  /* 0x00008a0000057ab9 */ /* 0x000fe40000000800 */
[----:B-1----:R-:W4:Y:S01]  /*64ae0*/  LDL.LU R20, [R1+0xc08] ;  /* 0x000c080001147983 */ /* 0x002f220000300800 */
[----:B------:R-:W-:-:S09]  /*64af0*/  IMAD.WIDE R26, R18, 0x4, R4 ;  /* 0x00000004121a7825 */ /* 0x000fd200078e0204 */
[----:B--2---:R1:W-:Y:S04]  /*64b00*/  @P6 STG.E desc[UR8][R26.64], R17 ;  /* 0x000000111a006986 */ /* 0x0043e8000c101908 */
[----:B-1----:R-:W2:Y:S01]  /*64b10*/  LDL.LU R17, [R1+0xa18] ;  /* 0x000a180001117983 */ /* 0x002ea20000300800 */
[----:B------:R-:W-:Y:S01]  /*64b20*/  ISETP.LT.AND P6, PT, R156, UR5, !P5 ;  /* 0x000000059c007c0c */ /* 0x000fe2000efc1270 */
[----:B------:R-:W-:Y:S01]  /*64b30*/  IMAD.WIDE R26, R18, 0x4, R6 ;  /* 0x00000004121a7825 */ /* 0x000fe200078e0206 */
[----:B------:R-:W-:Y:S01]  /*64b40*/  ISETP.LT.AND P5, PT, R155, UR6, !P5 ;  /* 0x000000069b007c0c */ /* 0x000fe2000efa1270 */
[----:B------:R-:W-:Y:S01]  /*64b50*/  ULDC.64 UR6, c[0x0][0x228] ;  /* 0x00008a0000067ab9 */ /* 0x000fe20000000a00 */
[----:B------:R-:W-:-:S09]  /*64b60*/  ULDC UR5, c[0x0][0x228] ;  /* 0x00008a0000057ab9 */ /* 0x000fd20000000800 */
[----:B---3--:R1:W-:Y:S02]  /*64b70*/  @P6 STG.E desc[UR8][R26.64], R150 ;  /* 0x000000961a006986 */ /* 0x0083e4000c101908 */
[----:B-1----:R-:W-:Y:S02]  /*64b80*/  IMAD.WIDE R26, R18, 0x4, R8 ;  /* 0x00000004121a7825 */ /* 0x002fe400078e0208 */
[----:B------:R-:W3:Y:S04]  /*64b90*/  LDL.LU R18, [R1+0x1024] ;  /* 0x0010240001127983 */ /* 0x000ee80000300800 */
[----:B------:R-:W3:Y:S01]  /*64ba0*/  LDL.LU R150, [R1+0x818] ;  /* 0x0008180001967983 */ /* 0x000ee20000300800 */
[----:B------:R-:W-:-:S03]  /*64bb0*/  VIADD R140, R23, 0xc ;  /* 0x0000000c178c7836 */ /* 0x000fc60000000000 */
[----:B----4-:R1:W-:Y:S02]  /*64bc0*/  @P5 STG.E desc[UR8][R26.64], R15 ;  /* 0x0000000f1a005986 */ /* 0x0103e4000c101908 */
[----:B------:R-:W-:-:S04]  /*64bd0*/  ISETP.GE.AND P5, PT, R140, UR7, PT ;  /* 0x000000078c007c0c */ /* 0x000fc8000bfa6270 */
[----:B------:R-:W-:Y:S01]  /*64be0*/  ISETP.LT.AND P6, PT, R152, UR5, !P5 ;  /* 0x0000000598007c0c */ /* 0x000fe2000efc1270 */
[----:B------:R-:W-:Y:S01]  /*64bf0*/  ULDC UR5, c[0x0][0x228] ;  /* 0x00008a0000057ab9 */ /* 0x000fe20000000800 */
[----:B-1----:R-:W4:Y:S01]  /*64c00*/  LDL.LU R15, [R1+0x618] ;  /* 0x00061800010f7983 */ /* 0x002f220000300800 */
[----:B------:R-:W-:-:S10]  /*64c10*/  IMAD.WIDE R26, R19, 0x4, R2 ;  /* 0x00000004131a7825 */ /* 0x000fd400078e0202 */
        /* <DEDUP_REMOVED lines=9> */
[----:B------:R-:W-:Y:S01]  /*64cb0*/  ISETP.LT.AND P5, PT, R155, UR6, !P5 ;  /* 0x000000069b007c0c */ /* 0x000fe2000efa1270 */
[----:B------:R-:W-:Y:S01]  /*64cc0*/  ULDC UR5, c[0x0][0x22c] ;  /* 0x00008b0000057ab9 */ /* 0x000fe20000000800 */
[----:B------:R-:W-:Y:S01]  /*64cd0*/  IADD3 R140, R23, 0xd, RZ ;  /* 0x0000000d178c7810 */ /* 0x000fe20007ffe0ff */
[----:B------:R-:W-:-:S08]  /*64ce0*/  ULDC UR6, c[0x0][0x228] ;  /* 0x00008a0000067ab9 */ /* 0x000fd00000000800 */
        /* <DEDUP_REMOVED lines=34> */
[----:B------:R-:W-:-:S11]  /*64f10*/  ULDC.64 UR6, c[0x0][0x228] ;  /* 0x00008a0000067ab9 */ /* 0x000fd60000000a00 */
        /* <DEDUP_REMOVED lines=9> */
[----:B------:R-:W-:Y:S01]  /*64fb0*/  ULDC UR5, c[0x0][0x228] ;  /* 0x00008a0000057ab9 */ /* 0x000fe20000000800 */
[----:B------:R-:W2:Y:S01]  /*64fc0*/  LDL.LU R148, [R1+0x102c] ;  /* 0x00102c0001947983 */ /* 0x000ea20000300800 */
[----:B------:R-:W-:Y:S01]  /*64fd0*/  ISETP.LT.AND P5, PT, R155, UR5, !P5 ;  /* 0x000000059b007c0c */ /* 0x000fe2000efa1270 */
[----:B------:R-:W-:-:S08]  /*64fe0*/  ULDC UR5, c[0x0][0x228] ;  /* 0x00008a0000057ab9 */ /* 0x000fd00000000800 */
[----:B---3--:R1:W-:Y:S02]  /*64ff0*/  @P6 STG.E desc[UR8][R26.64], R150 ;  /* 0x000000961a006986 */ /* 0x0083e4000c101908 */
[----:B-1----:R-:W-:Y:S02]  /*65000*/  IMAD.WIDE R26, R18, 0x4, R8 ;  /* 0x00000004121a7825 */ /* 0x002fe400078e0208 */
[----:B------:R-:W3:Y:S04]  /*65010*/  LDL.LU R18, [R1+0xe60] ;  /* 0x000e600001127983 */ /* 0x000ee80000300800 */
[----:B----4-:R1:W-:Y:S01]  /*65020*/  @P5 STG.E desc[UR8][R26.64], R15 ;  /* 0x0000000f1a005986 */ /* 0x0103e2000c101908 */
[----:B------:R-:W-:-:S04]  /*65030*/  ISETP.GE.AND P5, PT, R140, UR7, PT ;  /* 0x000000078c007c0c */ /* 0x000fc8000bfa6270 */
[----:B------:R-:W-:Y:S01]  /*65040*/  ISETP.LT.AND P6, PT, R152, UR5, !P5 ;  /* 0x0000000598007c0c */ /* 0x000fe2000efc1270 */
[----:B------:R-:W-:Y:S01]  /*65050*/  ULDC UR5, c[0x0][0x228] ;  /* 0x00008a0000057ab9 */ /* 0x000fe20000000800 */
[----:B-1----:R-:W4:Y:S01]  /*65060*/  LDL.LU R15, [R1+0xe50] ;  /* 0x000e5000010f7983 */ /* 0x002f220000300800 */
[----:B------:R-:W-:-:S03]  /*65070*/  IMAD.WIDE R26, R19, 0x4, R2 ;  /* 0x00000004131a7825 */ /* 0x000fc600078e0202 */
[----:B------:R-:W4:Y:S07]  /*65080*/  LDL.LU R150, [R1+0xc10] ;  /* 0x000c100001967983 */ /* 0x000f2e0000300800 */
[----:B------:R1:W-:Y:S01]  /*65090*/  @P6 STG.E desc[UR8][R26.64], R16 ;  /* 0x000000101a006986 */ /* 0x0003e2000c101908 */
[----:B------:R-:W-:Y:S01]  /*650a0*/  ISETP.LT.AND P6, PT, R154, UR5, !P5 ;  /* 0x000000059a007c0c */ /* 0x000fe2000efc1270 */
[----:B------:R-:W-:Y:S01]  /*650b0*/  ULDC UR5, c[0x0][0x228] ;  /* 0x00008a0000057ab9 */ /* 0x000fe20000000800 */
[----:B-1----:R-:W-:-:S11]  /*650c0*/  IMAD.WIDE R26, R19, 0x4, R4 ;  /* 0x00000004131a7825 */ /* 0x002fd600078e0204 */
[----:B------:R1:W-:Y:S04]  /*650d0*/  @P6 STG.E desc[UR8][R26.64], R14 ;  /* 0x0000000e1a006986 */ /* 0x0003e8000c101908 */
[----:B-1----:R-:W4:Y:S01]  /*650e0*/  LDL.LU R14, [R1+0xa20] ;  /* 0x000a2000010e7983 */ /* 0x002f220000300800 */
[----:B------:R-:W-:Y:S01]  /*650f0*/  ISETP.LT.AND P6, PT, R156, UR5, !P5 ;  /* 0x000000059c007c0c */ /* 0x000fe2000efc1270 */
[----:B------:R-:W-:Y:S02]  /*65100*/  IMAD.WIDE R26, R19, 0x4, R6 ;  /* 0x00000004131a7825 */ /* 0x000fe400078e0206 */
[----:B------:R-:W4:Y:S01]  /*65110*/  LDL.LU R16, [R1+0x1030] ;  /* 0x0010300001107983 */ /* 0x000f220000300800 */
[----:B------:R-:W-:Y:S01]  /*65120*/  ISETP.LT.AND P5, PT, R155, UR6, !P5 ;  /* 0x000000069b007c0c */ /* 0x000fe2000efa1270 */
[----:B------:R-:W-:Y:S01]  /*65130*/  VIADD R140, R23, 0x10 ;  /* 0x00000010178c7836 */ /* 0x000fe20000000000 */
[----:B------:R-:W-:Y:S01]  /*65140*/  ULDC.64 UR6, c[0x0][0x228] ;  /* 0x00008a0000067ab9 */ /* 0x000fe20000000a00 */
[----:B------:R-:W-:-:S06]  /*65150*/  ULDC UR5, c[0x0][0x228] ;  /* 0x00008a0000057ab9 */ /* 0x000fcc0000000800 */
[----:B------:R1:W-:Y:S04]  /*65160*/  @P6 STG.E desc[UR8][R26.64], R20 ;  /* 0x000000141a006986 */ /* 0x0003e8000c101908 */
[----:B-1----:R-:W4:Y:S01]  /*65170*/  LDL.LU R20, [R1+0x620] ;  /* 0x0006200001147983 */ /* 0x002f220000300800 */
[----:B------:R-:W-:-:S05]  /*65180*/  IMAD.WIDE R26, R19, 0x4, R8 ;  /* 0x00000004131a7825 */ /* 0x000fca00078e0208 */
[----:B--2---:R1:W-:Y:S04]  /*65190*/  @P5 STG.E desc[UR8][R26.64], R17 ;  /* 0x000000111a005986 */ /* 0x0043e8000c101908 */
[----:B-1----:R-:W2:Y:S01]  /*651a0*/  LDL.LU R17, [R1+0x420] ;  /* 0x0004200001117983 */ /* 0x002ea20000300800 */
[----:B------:R-:W-:Y:S01]  /*651b0*/  ISETP.GE.AND P5, PT, R140, UR7, PT ;  /* 0x000000078c007c0c */ /* 0x000fe2000bfa6270 */
[----:B------:R-:W-:Y:S02]  /*651c0*/  IMAD.WIDE R26, R148, 0x4, R2 ;  /* 0x00000004941a7825 */ /* 0x000fe400078e0202 */
[----:B------:R-:W2:Y:S01]  /*651d0*/  LDL.LU R19, [R1+0x1034] ;  /* 0x0010340001137983 */ /* 0x000ea20000300800 */
[----:B------:R-:W-:Y:S01]  /*651e0*/  ISETP.LT.AND P6, PT, R152, UR5, !P5 ;  /* 0x0000000598007c0c */ /* 0x000fe2000efc1270 */
[----:B------:R-:W-:-:S12]  /*651f0*/  ULDC UR5, c[0x0][0x228] ;  /* 0x00008a0000057ab9 */ /* 0x000fd80000000800 */
[----:B---3--:R1:W-:Y:S01]  /*65200*/  @P6 STG.E desc[UR8][R26.64], R18 ;  /* 0x000000121a006986 */ /* 0x0083e2000c101908 */
[----:B------:R-:W-:Y:S01]  /*65210*/  ISETP.LT.AND P6, PT, R154, UR5, !P5 ;  /* 0x000000059a007c0c */ /* 0x000fe2000efc1270 */
[----:B------:R-:W-:Y:S02]  /*65220*/  ULDC UR5, c[0x0][0x228] ;  /* 0x00008a0000057ab9 */ /* 0x000fe40000000800 */
[----:B-1----:R-:W3:Y:S01]  /*65230*/  LDL.LU R18, [R1+0x220] ;  /* 0x0002200001127983 */ /* 0x002ee20000300800 */
[----:B------:R-:W-:Y:S01]  /*65240*/  IMAD.WIDE R26, R148, 0x4, R4 ;  /* 0x00000004941a7825 */ /* 0x000fe200078e0204 */
[----:B------:R-:W-:-:S08]  /*65250*/  IADD3 R140, R23, 0x11, RZ ;  /* 0x00000011178c7810 */ /* 0x000fd00007ffe0ff */
        /* <DEDUP_REMOVED lines=8> */
[----:B-1----:R-:W-:Y:S02]  /*652e0*/  IMAD.WIDE R26, R148, 0x4, R8 ;  /* 0x00000004941a7825 */ /* 0x002fe400078e0208 */
[----:B------:R-:W4:Y:S04]  /*652f0*/  LDL.LU R148, [R1+0x1038] ;  /* 0x0010380001947983 */ /* 0x000f280000300800 */
[----:B------:R-:W4:Y:S05]  /*65300*/  LDL.LU R150, [R1+0xe64] ;  /* 0x000e640001967983 */ /* 0x000f2a0000300800 */
        /* <DEDUP_REMOVED lines=20> */
[----:B---3--:R1:W-:Y:S02]  /*65450*/  @P6 STG.E desc[UR8][R26.64], R18 ;  /* 0x000000121a006986 */ /* 0x0083e4000c101908 */
[----:B-1----:R-:W-:Y:S02]  /*65460*/  IMAD.WIDE R26, R16, 0x4, R8 ;  /* 0x00000004101a7825 */ /* 0x002fe400078e0208 */
[----:B------:R-:W3:Y:S04]  /*65470*/  LDL.LU R16, [R1+0x103c] ;  /* 0x00103c0001107983 */ /* 0x000ee80000300800 */
[----:B------:R-:W3:Y:S04]  /*65480*/  LDL.LU R18, [R1+0x624] ;  /* 0x0006240001127983 */ /* 0x000ee80000300800 */
        /* <DEDUP_REMOVED lines=26> */
[----:B------:R-:W-:-:S04]  /*65630*/  ISETP.GE.AND P5, PT, R140, UR7, PT ;  /* 0x000000078c007c0c */ /* 0x000fc8000bfa6270 */
[----:B------:R-:W-:Y:S01]  /*65640*/  ISETP.LT.AND P6, PT, R152, UR5, !P5 ;  /* 0x0000000598007c0c */ /* 0x000fe2000efc1270 */
[----:B------:R-:W-:Y:S01]  /*65650*/  IMAD.WIDE R26, R148, 0x4, R2 ;  /* 0x00000004941a7825 */ /* 0x000fe200078e0202 */
[----:B------:R-:W-:-:S11]  /*65660*/  ULDC UR5, c[0x0][0x228] ;  /* 0x00008a0000057ab9 */ /* 0x000fd60000000800 */
[----:B---3--:R1:W-:Y:S01]  /*65670*/  @P6 STG.E desc[UR8][R26.64], R18 ;  /* 0x000000121a006986 */ /* 0x0083e2000c101908 */
[----:B------:R-:W-:Y:S01]  /*65680*/  ISETP.LT.AND P6, PT, R154, UR5, !P5 ;  /* 0x000000059a007c0c */ /* 0x000fe2000efc1270 */
[----:B------:R-:W-:Y:S02]  /*65690*/  ULDC UR5, c[0x0][0x228] ;  /* 0x00008a0000057ab9 */ /* 0x000fe40000000800 */
[----:B-1----:R-:W3:Y:S01]  /*656a0*/  LDL.LU R18, [R1+0xc18] ;  /* 0x000c180001127983 */ /* 0x002ee20000300800 */
[----:B------:R-:W-:-:S04]  /*656b0*/  IMAD.WIDE R26, R148, 0x4, R4 ;  /* 0x00000004941a7825 */ /* 0x000fc800078e0204 */
[----:B------:R-:W-:-:S05]  /*656c0*/  VIADD R140, R23, 0x14 ;  /* 0x00000014178c7836 */ /* 0x000fca0000000000 */
[----:B----4-:R1:W-:Y:S01]  /*656d0*/  @P6 STG.E desc[UR8][R26.64], R15 ;  /* 0x0000000f1a006986 */ /* 0x0103e2000c101908 */
[----:B------:R-:W-:Y:S01]  /*656e0*/  ISETP.LT.AND P6, PT, R156, UR5, !P5 ;  /* 0x000000059c007c0c */ /* 0x000fe2000efc1270 */
[----:B------:R-:W-:Y:S02]  /*656f0*/  ULDC UR5, c[0x0][0x228] ;  /* 0x00008a0000057ab9 */ /* 0x000fe40000000800 */
[----:B-1----:R-:W4:Y:S01]  /*65700*/  LDL.LU R15, [R1+0xa28] ;  /* 0x000a2800010f7983 */ /* 0x002f220000300800 */
[----:B------:R-:W-:Y:S01]  /*65710*/  IMAD.WIDE R26, R148, 0x4, R6 ;  /* 0x00000004941a7825 */ /* 0x000fe200078e0206 */
[----:B------:R-:W-:Y:S01]  /*65720*/  ISETP.LT.AND P5, PT, R155, UR6, !P5 ;  /* 0x000000069b007c0c */ /* 0x000fe2000efa1270 */
[----:B------:R-:W-:-:S07]  /*65730*/  ULDC.64 UR6, c[0x0][0x228] ;  /* 0x00008a0000067ab9 */ /* 0x000fce0000000a00 */
        /* <DEDUP_REMOVED lines=50> */
[----:B--2---:R1:W-:Y:S04]  /*65a60*/  @P5 STG.E desc[UR8][R26.64], R17 ;  /* 0x000000111a005986 */ /* 0x0043e8000c101908 */
[----:B-1----:R-:W2:Y:S04]  /*65a70*/  LDL.LU R17, [R1+0x42c] ;  /* 0x00042c0001117983 */ /* 0x002ea80000300800 */
[----:B------:R-:W2:Y:S01]  /*65a80*/  LDL.LU R20, [R1+0x22c] ;  /* 0x00022c0001147983 */ /* 0x000ea20000300800 */
        /* <DEDUP_REMOVED lines=8> */
[----:B------:R-:W-:Y:S01]  /*65b10*/  ULDC UR5, c[0x0][0x228] ;  /* 0x00008a0000057ab9 */ /* 0x000fe20000000800 */
[----:B-1----:R-:W-:-:S11]  /*65b20*/  IMAD.WIDE R26, R148, 0x4, R4 ;  /* 0x00000004941a7825 */ /* 0x002fd600078e0204 */
[----:B----4-:R1:W-:Y:S01]  /*65b30*/  @P6 STG.E desc[UR8][R26.64], R15 ;  /* 0x0000000f1a006986 */ /* 0x0103e2000c101908 */
[----:B------:R-:W-:Y:S01]  /*65b40*/  ISETP.LT.AND P6, PT, R156, UR5, !P5 ;  /* 0x000000059c007c0c */ /* 0x000fe2000efc1270 */
[----:B------:R-:W-:Y:S02]  /*65b50*/  ULDC UR5, c[0x0][0x228] ;  /* 0x00008a0000057ab9 */ /* 0x000fe40000000800 */
[----:B------:R-:W-:Y:S01]  /*65b60*/  ISETP.LT.AND P5, PT, R155, UR5, !P5 ;  /* 0x000000059b007c0c */ /* 0x000fe2000efa1270 */
[----:B------:R-:W-:Y:S01]  /*65b70*/  ULDC UR5, c[0x0][0x228] ;  /* 0x00008a0000057ab9 */ /* 0x000fe20000000800 */
[----:B-1----:R-:W3:Y:S01]  /*65b80*/  LDL.LU R15, [R1+0x2c] ;  /* 0x00002c00010f7983 */ /* 0x002ee20000300800 */
[----:B------:R-:W-:-:S03]  /*65b90*/  IMAD.WIDE R26, R148, 0x4, R6 ;  /* 0x00000004941a7825 */ /* 0x000fc600078e0206 */
[----:B------:R-:W4:Y:S04]  /*65ba0*/  LDL.LU R18, [R1+0x104c] ;  /* 0x00104c0001127983 */ /* 0x000f280000300800 */
[----:B------:R1:W-:Y:S02]  /*65bb0*/  @P6 STG.E desc[UR8][R26.64], R150 ;  /* 0x000000961a006986 */ /* 0x0003e4000c101908 */
[----:B-1----:R-:W-:-:S05]  /*65bc0*/  IMAD.WIDE R26, R148, 0x4, R8 ;  /* 0x00000004941a7825 */ /* 0x002fca00078e0208 */
[----:B------:R1:W-:Y:S04]  /*65bd0*/  @P5 STG.E desc[UR8][R26.64], R14 ;  /* 0x0000000e1a005986 */ /* 0x0003e8000c101908 */
[----:B-1----:R-:W4:Y:S01]  /*65be0*/  LDL.LU R14, [R1+0xe80] ;  /* 0x000e8000010e7983 */ /* 0x002f220000300800 */
[----:B------:R-:W-:-:S03]  /*65bf0*/  ISETP.GE.AND P5, PT, R140, UR7, PT ;  /* 0x000000078c007c0c */ /* 0x000fc6000bfa6270 */
[----:B------:R-:W4:Y:S01]  /*65c00*/  LDL.LU R149, [R1+0xe70] ;  /* 0x000e700001957983 */ /* 0x000f220000300800 */
[----:B------:R-:W-:Y:S01]  /*65c10*/  ISETP.LT.AND P6, PT, R152, UR5, !P5 ;  /* 0x0000000598007c0c */ /* 0x000fe2000efc1270 */
[----:B------:R-:W-:Y:S01]  /*65c20*/  IMAD.WIDE R26, R16, 0x4, R2 ;  /* 0x00000004101a7825 */ /* 0x000fe200078e0202 */
[----:B------:R-:W-:Y:S01]  /*65c30*/  ULDC UR5, c[0x0][0x228] ;  /* 0x00008a0000057ab9 */ /* 0x000fe20000000800 */
[----:B------:R-:W4:Y:S10]  /*65c40*/  LDL.LU R150, [R1+0xc20] ;  /* 0x000c200001967983 */ /* 0x000f340000300800 */
[----:B------:R1:W-:Y:S01]  /*65c50*/  @P6 STG.E desc[UR8][R26.64], R19 ;  /* 0x000000131a006986 */ /* 0x0003e2000c101908 */
[----:B------:R-:W-:Y:S01]  /*65c60*/  ISETP.LT.AND P6, PT, R154, UR5, !P5 ;  /* 0x000000059a007c0c */ /* 0x000fe2000efc1270 */
[----:B------:R-:W-:Y:S01]  /*65c70*/  ULDC UR5, c[0x0][0x228] ;  /* 0x00008a0000057ab9 */ /* 0x000fe20000000800 */
[----:B-1----:R-:W-:-:S11]  /*65c80*/  IMAD.WIDE R26, R16, 0x4, R4 ;  /* 0x00000004101a7825 */ /* 0x002fd600078e0204 */
[----:B--2---:R1:W-:Y:S01]  /*65c90*/  @P6 STG.E desc[UR8][R26.64], R17 ;  /* 0x000000111a006986 */ /* 0x0043e2000c101908 */
[----:B------:R-:W-:Y:S01]  /*65ca0*/  ISETP.LT.AND P6, PT, R156, UR5, !P5 ;  /* 0x000000059c007c0c */ /* 0x000fe2000efc1270 */
[----:B------:R-:W-:Y:S02]  /*65cb0*/  VIADD R140, R23, 0x18 ;  /* 0x00000018178c7836 */ /* 0x000fe40000000000 */
[----:B-1----:R-:W2:Y:S01]  /*65cc0*/  LDL.LU R17, [R1+0xa30] ;  /* 0x000a300001117983 */ /* 0x002ea20000300800 */
[C---:B------:R-:W-:Y:S01]  /*65cd0*/  IMAD.WIDE R26, R16.reuse, 0x4, R6 ;  /* 0x00000004101a7825 */ /* 0x040fe200078e0206 */
[----:B------:R-:W-:Y:S02]  /*65ce0*/  ULDC UR5, c[0x0][0x228] ;  /* 0x00008a0000057ab9 */ /* 0x000fe40000000800 */
[----:B------:R-:W2:Y:S06]  /*65cf0*/  LDL.LU R19, [R1+0x1050] ;  /* 0x0010500001137983 */ /* 0x000eac0000300800 */
[----:B------:R1:W-:Y:S02]  /*65d00*/  @P6 STG.E desc[UR8][R26.64], R20 ;  /* 0x000000141a006986 */ /* 0x0003e4000c101908 */
[----:B-1----:R-:W-:-:S02]  /*65d10*/  IMAD.WIDE R26, R16, 0x4, R8 ;  /* 0x00000004101a7825 */ /* 0x002fc400078e0208 */
[----:B------:R-:W2:Y:S01]  /*65d20*/  LDL.LU R16, [R1+0x820] ;  /* 0x0008200001107983 */ /* 0x000ea20000300800 */
[----:B------:R-:W-:Y:S01]  /*65d30*/  ISETP.LT.AND P5, PT, R155, UR6, !P5 ;  /* 0x000000069b007c0c */ /* 0x000fe2000efa1270 */
[----:B------:R-:W-:Y:S02]  /*65d40*/  ULDC.64 UR6, c[0x0][0x228] ;  /* 0x00008a0000067ab9 */ /* 0x000fe40000000a00 */
[----:B------:R-:W2:Y:S04]  /*65d50*/  LDL.LU R148, [R1+0x630] ;  /* 0x0006300001947983 */ /* 0x000ea80000300800 */
[----:B------:R-:W2:Y:S06]  /*65d60*/  LDL.LU R20, [R1+0x430] ;  /* 0x0004300001147983 */ /* 0x000eac0000300800 */
[----:B---3--:R4:W-:Y:S01]  /*65d70*/  @P5 STG.E desc[UR8][R26.64], R15 ;  /* 0x0000000f1a005986 */ /* 0x0089e2000c101908 */
[----:B------:R-:W-:-:S04]  /*65d80*/  ISETP.GE.AND P5, PT, R140, UR7, PT ;  /* 0x000000078c007c0c */ /* 0x000fc8000bfa6270 */
[----:B------:R-:W-:Y:S01]  /*65d90*/  ISETP.LT.AND P6, PT, R152, UR5, !P5 ;  /* 0x0000000598007c0c */ /* 0x000fe2000efc1270 */
[----:B------:R-:W-:Y:S01]  /*65da0*/  ULDC UR5, c[0x0][0x228] ;  /* 0x00008a0000057ab9 */ /* 0x000fe20000000800 */
[----:B----4-:R-:W-:Y:S01]  /*65db0*/  IMAD.WIDE R26, R18, 0x4, R2 ;  /* 0x00000004121a7825 */ /* 0x010fe200078e0202 */
[----:B------:R-:W3:Y:S10]  /*65dc0*/  LDL.LU R15, [R1+0x1054] ;  /* 0x00105400010f7983 */ /* 0x000ef40000300800 */
[----:B------:R1:W-:Y:S04]  /*65dd0*/  @P6 STG.E desc[UR8][R26.64], R14 ;  /* 0x0000000e1a006986 */ /* 0x0003e8000c101908 */
[----:B-1----:R-:W4:Y:S01]  /*65de0*/  LDL.LU R14, [R1+0x230] ;  /* 0x00023000010e7983 */ /* 0x002f220000300800 */
[----:B------:R-:W-:Y:S01]  /*65df0*/  ISETP.LT.AND P6, PT, R154, UR5, !P5 ;  /* 0x000000059a007c0c */ /* 0x000fe2000efc1270 */
[----:B------:R-:W-:Y:S01]  /*65e00*/  IMAD.WIDE R26, R18, 0x4, R4 ;  /* 0x00000004121a7825 */ /* 0x000fe200078e0204 */
[----:B------:R-:W-:-:S11]  /*65e10*/  ULDC UR5, c[0x0][0x228] ;  /* 0x00008a0000057ab9 */ /* 0x000fd60000000800 */
[----:B------:R1:W-:Y:S01]  /*65e20*/  @P6 STG.E desc[UR8][R26.64], R149 ;  /* 0x000000951a006986 */ /* 0x0003e2000c101908 */
[----:B------:R-:W-:Y:S01]  /*65e30*/  ISETP.LT.AND P6, PT, R156, UR5, !P5 ;  /* 0x000000059c007c0c */ /* 0x000fe2000efc1270 */
[----:B------:R-:W-:Y:S01]  /*65e40*/  ULDC UR5, c[0x0][0x22c] ;  /* 0x00008b0000057ab9 */ /* 0x000fe20000000800 */
[----:B------:R-:W-:Y:S01]  /*65e50*/  ISETP.LT.AND P5, PT, R155, UR6, !P5 ;  /* 0x000000069b007c0c */ /* 0x000fe2000efa1270 */
[----:B------:R-:W-:Y:S01]  /*65e60*/  ULDC UR6, c[0x0][0x228] ;  /* 0x00008a0000067ab9 */ /* 0x000fe20000000800 */
[----:B-1----:R-:W-:-:S09]  /*65e70*/  IMAD.WIDE R26, R18, 0x4, R6 ;  /* 0x00000004121a7825 */ /* 0x002fd200078e0206 */
[----:B------:R1:W-:Y:S01]  /*65e80*/  @P6 STG.E desc[UR8][R26.64], R150 ;  /* 0x000000961a006986 */ /* 0x0003e2000c101908 */
[----:B------:R-:W-:Y:S01]  /*65e90*/  IADD3 R140, R23, 0x19, RZ ;  /* 0x00000019178c7810 */ /* 0x000fe20007ffe0ff */
[----:B-1----:R-:W-:Y:S02]  /*65ea0*/  IMAD.WIDE R26, R18, 0x4, R8 ;  /* 0x00000004121a7825 */ /* 0x002fe400078e0208 */
[----:B------:R-:W3:Y:S04]  /*65eb0*/  LDL.LU R18, [R1+0xe84] ;  /* 0x000e840001127983 */ /* 0x000ee80000300800 */
[----:B--2---:R1:W-:Y:S01]  /*65ec0*/  @P5 STG.E desc[UR8][R26.64], R17 ;  /* 0x000000111a005986 */ /* 0x0043e2000c101908 */
[----:B------:R-:W-:Y:S01]  /*65ed0*/  ISETP.GE.AND P5, PT, R140, UR5, PT ;  /* 0x000000058c007c0c */ /* 0x000fe2000bfa6270 */
[----:B------:R-:W-:-:S03]  /*65ee0*/  ULDC UR5, c[0x0][0x228] ;  /* 0x00008a0000057ab9 */ /* 0x000fc60000000800 */
[----:B------:R-:W-:Y:S01]  /*65ef0*/  ISETP.LT.AND P6, PT, R152, UR6, !P5 ;  /* 0x0000000698007c0c */ /* 0x000fe2000efc1270 */
[----:B-1----:R-:W2:Y:S01]  /*65f00*/  LDL.LU R17, [R1+0xe74] ;  /* 0x000e740001117983 */ /* 0x002ea20000300800 */
[----:B------:R-:W-:Y:S01]  /*65f10*/  IMAD.WIDE R26, R19, 0x4, R2 ;  /* 0x00000004131a7825 */ /* 0x000fe200078e0202 */
[----:B------:R-:W-:-:S10]  /*65f20*/  ULDC UR6, c[0x0][0x228] ;  /* 0x00008a0000067ab9 */ /* 0x000fd40000000800 */
[----:B------:R1:W-:Y:S04]  /*65f30*/  @P6 STG.E desc[UR8][R26.64], R16 ;  /* 0x000000101a006986 */ /* 0x0003e8000c101908 */
[----:B-1----:R-:W2:Y:S01]  /*65f40*/  LDL.LU R16, [R1+0xc24] ;  /* 0x000c240001107983 */ /* 0x002ea20000300800 */
[----:B------:R-:W-:Y:S01]  /*65f50*/  ISETP.LT.AND P6, PT, R154, UR5, !P5 ;  /* 0x000000059a007c0c */ /* 0x000fe2000efc1270 */
[----:B------:R-:W-:Y:S01]  /*65f60*/  IMAD.WIDE R26, R19, 0x4, R4 ;  /* 0x00000004131a7825 */ /* 0x000fe200078e0204 */
[----:B------:R-:W-:Y:S01]  /*65f70*/  ULDC UR5, c[0x0][0x228] ;  /* 0x00008a0000057ab9 */ /* 0x000fe20000000800 */
[----:B------:R-:W2:Y:S10]  /*65f80*/  LDL.LU R153, [R1+0x105c] ;  /* 0x00105c0001997983 */ /* 0x000eb40000300800 */
[----:B------:R1:W-:Y:S01]  /*65f90*/  @P6 STG.E desc[UR8][R26.64], R148 ;  /* 0x000000941a006986 */ /* 0x0003e2000c101908 */
[----:B------:R-:W-:Y:S01]  /*65fa0*/  ISETP.LT.AND P6, PT, R156, UR5, !P5 ;  /* 0x000000059c007c0c */ /* 0x000fe2000efc1270 */
[----:B------:R-:W-:-:S02]  /*65fb0*/  ULDC UR5, c[0x0][0x228] ;  /* 0x00008a0000057ab9 */ /* 0x000fc40000000800 */
[----:B------:R-:W-:Y:S01]  /*65fc0*/  ISETP.LT.AND P5, PT, R155, UR5, !P5 ;  /* 0x000000059b007c0c */ /* 0x000fe2000efa1270 */
[----:B------:R-:W-:Y:S01]  /*65fd0*/  VIADD R140, R23, 0x1a ;  /* 0x0000001a178c7836 */ /* 0x000fe20000000000 */
[----:B------:R-:W-:Y:S01]  /*65fe0*/  ULDC UR5, c[0x0][0x22c] ;  /* 0x00008b0000057ab9 */ /* 0x000fe20000000800 */
[----:B-1----:R-:W-:-:S07]  /*65ff0*/  IMAD.WIDE R26, R19, 0x4, R6 ;  /* 0x00000004131a7825 */ /* 0x002fce00078e0206 */
[----:B------:R1:W-:Y:S02]  /*66000*/  @P6 STG.E desc[UR8][R26.64], R20 ;  /* 0x000000141a006986 */ /* 0x0003e4000c101908 */
[----:B-1----:R-:W-:-:S05]  /*66010*/  IMAD.WIDE R26, R19, 0x4, R8 ;  /* 0x00000004131a7825 */ /* 0x002fca00078e0208 */
[----:B----4-:R1:W-:Y:S04]  /*66020*/  @P5 STG.E desc[UR8][R26.64], R14 ;  /* 0x0000000e1a005986 */ /* 0x0103e8000c101908 */
[----:B-1----:R-:W4:Y:S04]  /*66030*/  LDL.LU R14, [R1+0xa34] ;  /* 0x000a3400010e7983 */ /* 0x002f280000300800 */
[----:B------:R-:W4:Y:S01]  /*66040*/  LDL.LU R158, [R1+0x1058] ;  /* 0x00105800019e7983 */ /* 0x000f220000300800 */
[----:B------:R-:W-:Y:S01]  /*66050*/  ISETP.GE.AND P5, PT, R140, UR5, PT ;  /* 0x000000058c007c0c */ /* 0x000fe2000bfa6270 */
[----:B---3--:R-:W-:Y:S01]  /*66060*/  IMAD.WIDE R26, R15, 0x4, R2 ;  /* 0x000000040f1a7825 */ /* 0x008fe200078e0202 */
[----:B------:R-:W-:Y:S01]  /*66070*/  ULDC UR5, c[0x0][0x228] ;  /* 0x00008a0000057ab9 */ /* 0x000fe20000000800 */
[----:B------:R-:W3:Y:S04]  /*66080*/  LDL.LU R140, [R1+0x824] ;  /* 0x00082400018c7983 */ /* 0x000ee80000300800 */
[----:B------:R-:W3:Y:S04]  /*66090*/  LDL.LU R252, [R1+0x634] ;  /* 0x0006340001fc7983 */ /* 0x000ee80000300800 */
[----:B------:R-:W3:Y:S04]  /*660a0*/  LDL.LU R159, [R1+0x434] ;  /* 0x00043400019f7983 */ /* 0x000ee80000300800 */
[----:B------:R-:W3:Y:S04]  /*660b0*/  LDL.LU R157, [R1+0x234] ;  /* 0x00023400019d7983 */ /* 0x000ee80000300800 */
[----:B------:R-:W3:Y:S04]  /*660c0*/  LDL.LU R141, [R1+0xe88] ;  /* 0x000e8800018d7983 */ /* 0x000ee80000300800 */
[----:B------:R-:W3:Y:S01]  /*660d0*/  LDL.LU R142, [R1+0xe78] ;  /* 0x000e7800018e7983 */ /* 0x000ee20000300800 */
[----:B------:R-:W-:-:S03]  /*660e0*/  ISETP.LT.AND P6, PT, R152, UR6, !P5 ;  /* 0x0000000698007c0c */ /* 0x000fc6000efc1270 */
[----:B------:R-:W3:Y:S04]  /*660f0*/  LDL.LU R143, [R1+0xc28] ;  /* 0x000c2800018f7983 */ /* 0x000ee80000300800 */
[----:B------:R-:W3:Y:S04]  /*66100*/  LDL.LU R151, [R1+0xa38] ;  /* 0x000a380001977983 */ /* 0x000ee80000300800 */
[----:B------:R-:W3:Y:S04]  /*66110*/  LDL.LU R149, [R1+0x828] ;  /* 0x0008280001957983 */ /* 0x000ee80000300800 */
[----:B------:R1:W-:Y:S01]  /*66120*/  @P6 STG.E desc[UR8][R26.64], R18 ;  /* 0x000000121a006986 */ /* 0x0003e2000c101908 */
[----:B------:R-:W-:Y:S01]  /*66130*/  ISETP.LT.AND P6, PT, R154, UR5, !P5 ;  /* 0x000000059a007c0c */ /* 0x000fe2000efc1270 */
[----:B------:R-:W-:-:S02]  /*66140*/  ULDC UR5, c[0x0][0x228] ;  /* 0x00008a0000057ab9 */ /* 0x000fc40000000800 */
[----:B------:R-:W3:Y:S04]  /*66150*/  LDL.LU R150, [R1+0x638] ;  /* 0x0006380001967983 */ /* 0x000ee80000300800 */
[----:B------:R-:W3:Y:S04]  /*66160*/  LDL.LU R20, [R1+0x438] ;  /* 0x0004380001147983 */ /* 0x000ee80000300800 */
[----:B------:R-:W3:Y:S01]  /*66170*/  LDL.LU R19, [R1+0x1060] ;  /* 0x0010600001137983 */ /* 0x000ee20000300800 */
[----:B-1----:R-:W-:-:S03]  /*66180*/  IMAD.WIDE R26, R15, 0x4, R4 ;  /* 0x000000040f1a7825 */ /* 0x002fc600078e0204 */
[----:B------:R-:W3:Y:S04]  /*66190*/  LDL.LU R18, [R1+0x238] ;  /* 0x0002380001127983 */ /* 0x000ee80000300800 */
[----:B--2---:R1:W-:Y:S01]  /*661a0*/  @P6 STG.E desc[UR8][R26.64], R17 ;  /* 0x000000111a006986 */ /* 0x0043e2000c101908 */
[----:B------:R-:W-:Y:S01]  /*661b0*/  ISETP.LT.AND P6, PT, R156, UR5, !P5 ;  /* 0x000000059c007c0c */ /* 0x000fe2000efc1270 */
[----:B------:R-:W-:Y:S01]  /*661c0*/  ULDC UR5, c[0x0][0x228] ;  /* 0x00008a0000057ab9 */ /* 0x000fe20000000800 */
[C---:B-1----:R-:W-:Y:S01]  /*661d0*/  IMAD.WIDE R26, R15.reuse, 0x4, R6 ;  /* 0x000000040f1a7825 */ /* 0x042fe200078e0206 */
[----:B------:R-:W2:Y:S10]  /*661e0*/  LDL.LU R17, [R1+0xe8c] ;  /* 0x000e8c0001117983 */ /* 0x000eb40000300800 */
[----:B------:R1:W-:Y:S02]  /*661f0*/  @P6 STG.E desc[UR8][R26.64], R16 ;  /* 0x000000101a006986 */ /* 0x0003e4000c101908 */
[----:B-1----:R-:W-:-:S02]  /*66200*/  IMAD.WIDE R26, R15, 0x4, R8 ;  /* 0x000000040f1a7825 */ /* 0x002fc400078e0208 */
[----:B------:R-:W2:Y:S04]  /*66210*/  LDL.LU R16, [R1+0xe7c] ;  /* 0x000e7c0001107983 */ /* 0x000ea80000300800 */
[----:B------:R-:W2:Y:S04]  /*66220*/  LDL.LU R15, [R1+0xc2c] ;  /* 0x000c2c00010f7983 */ /* 0x000ea80000300800 */
[----:B------:R-:W2:Y:S01]  /*66230*/  LDL.LU R148, [R1+0x1064] ;  /* 0x0010640001947983 */ /* 0x000ea20000300800 */
[----:B------:R-:W-:Y:S01]  /*66240*/  ISETP.LT.AND P5, PT, R155, UR5, !P5 ;  /* 0x000000059b007c0c */ /* 0x000fe2000efa1270 */
[----:B------:R-:W-:Y:S01]  /*66250*/  ULDC UR5, c[0x0][0x228] ;  /* 0x00008a0000057ab9 */ /* 0x000fe20000000800 */
[----:B------:R-:W-:-:S11]  /*66260*/  LOP3.LUT P6, RZ, R0, 0x400, RZ, 0xc0, !PT ;  /* 0x0000040000ff7812 */ /* 0x000fd600078cc0ff */
[----:B----4-:R1:W-:Y:S01]  /*66270*/  @P5 STG.E desc[UR8][R26.64], R14 ;  /* 0x0000000e1a005986 */ /* 0x0103e2000c101908 */
[----:B------:R-:W-:Y:S01]  /*66280*/  ISETP.LT.AND P5, PT, R152, UR5, !P4 ;  /* 0x0000000598007c0c */ /* 0x000fe2000e7a1270 */
[----:B------:R-:W-:Y:S02]  /*66290*/  ULDC UR5, c[0x0][0x228] ;  /* 0x00008a0000057ab9 */ /* 0x000fe40000000800 */
[----:B------:R-:W-:Y:S01]  /*662a0*/  ISETP.LT.AND P4, PT, R154, UR5, !P4 ;  /* 0x000000059a007c0c */ /* 0x000fe2000e781270 */
[----:B------:R-:W-:Y:S01]  /*662b0*/  ULDC UR5, c[0x0][0x22c] ;  /* 0x00008b0000057ab9 */ /* 0x000fe20000000800 */
[C---:B-1----:R-:W-:Y:S01]  /*662c0*/  IMAD.WIDE R26, R158.reuse, 0x4, R2 ;  /* 0x000000049e1a7825 */ /* 0x042fe200078e0202 */
[----:B------:R-:W4:Y:S07]  /*662d0*/  LDL.LU R14, [R1+0x1c28] ;  /* 0x001c2800010e7983 */ /* 0x000f2e0000300800 */
[----:B---3--:R1:W-:Y:S02]  /*662e0*/  @P5 STG.E desc[UR8][R26.64], R140 ;  /* 0x0000008c1a005986 */ /* 0x0083e4000c101908 */
[----:B-1----:R-:W-:-:S05]  /*662f0*/  IMAD.WIDE R26, R158, 0x4, R4 ;  /* 0x000000049e1a7825 */ /* 0x002fca00078e0204 */
[----:B------:R1:W-:Y:S02]  /*66300*/  @P4 STG.E desc[UR8][R26.64], R252 ;  /* 0x000000fc1a004986 */ /* 0x0003e4000c101908 */
[----:B-1----:R-:W-:-:S05]  /*66310*/  IMAD.WIDE R26, R158, 0x4, R6 ;  /* 0x000000049e1a7825 */ /* 0x002fca00078e0206 */
[----:B------:R1:W-:Y:S02]  /*66320*/  @P3 STG.E desc[UR8][R26.64], R159 ;  /* 0x0000009f1a003986 */ /* 0x0003e4000c101908 */
[----:B-1----:R-:W-:-:S05]  /*66330*/  IMAD.WIDE R26, R158, 0x4, R8 ;  /* 0x000000049e1a7825 */ /* 0x002fca00078e0208 */
[----:B------:R1:W-:Y:S02]  /*66340*/  @P2 STG.E desc[UR8][R26.64], R157 ;  /* 0x0000009d1a002986 */ /* 0x0003e4000c101908 */
[----:B-1----:R-:W-:-:S05]  /*66350*/  IMAD.WIDE R26, R153, 0x4, R2 ;  /* 0x00000004991a7825 */ /* 0x002fca00078e0202 */
[----:B------:R1:W-:Y:S02]  /*66360*/  @P1 STG.E desc[UR8][R26.64], R141 ;  /* 0x0000008d1a001986 */ /* 0x0003e4000c101908 */
[----:B-1----:R-:W-:-:S05]  /*66370*/  IMAD.WIDE R26, R153, 0x4, R4 ;  /* 0x00000004991a7825 */ /* 0x002fca00078e0204 */
[----:B------:R1:W-:Y:S01]  /*66380*/  @P0 STG.E desc[UR8][R26.64], R142 ;  /* 0x0000008e1a000986 */ /* 0x0003e2000c101908 */
[----:B------:R-:W-:Y:S01]  /*66390*/  LOP3.LUT P0, RZ, R25, 0x2, RZ, 0xc0, !PT ;  /* 0x0000000219ff7812 */ /* 0x000fe2000780c0ff */
[----:B-1----:R-:W-:-:S12]  /*663a0*/  IMAD.WIDE R26, R153, 0x4, R6 ;  /* 0x00000004991a7825 */ /* 0x002fd800078e0206 */
[----:B------:R1:W-:Y:S01]  /*663b0*/  @P0 STG.E desc[UR8][R26.64], R143 ;  /* 0x0000008f1a000986 */ /* 0x0003e2000c101908 */
[----:B------:R-:W-:Y:S02]  /*663c0*/  LOP3.LUT P0, RZ, R25, 0x1, RZ, 0xc0, !PT ;  /* 0x0000000119ff7812 */ /* 0x000fe4000780c0ff */
[C---:B------:R-:W-:Y:S02]  /*663d0*/  LOP3.LUT P1, RZ, R0.reuse, 0x8, RZ, 0xc0, !PT ;  /* 0x0000000800ff7812 */ /* 0x040fe4000782c0ff */
[----:B------:R-:W-:Y:S01]  /*663e0*/  LOP3.LUT P2, RZ, R0, 0x10, RZ, 0xc0, !PT ;  /* 0x0000001000ff7812 */ /* 0x000fe2000784c0ff */
[----:B-1----:R-:W-:-:S08]  /*663f0*/  IMAD.WIDE R26, R153, 0x4, R8 ;  /* 0x00000004991a7825 */ /* 0x002fd000078e0208 */
[----:B------:R1:W-:Y:S01]  /*66400*/  @P0 STG.E desc[UR8][R26.64], R151 ;  /* 0x000000971a000986 */ /* 0x0003e2000c101908 */
[----:B------:R-:W-:Y:S01]  /*66410*/  LOP3.LUT P3, RZ, R0, 0x20, RZ, 0xc0, !PT ;  /* 0x0000002000ff7812 */ /* 0x000fe2000786c0ff */
[----:B-1----:R-:W-:-:S05]  /*66420*/  IMAD.WIDE R26, R19, 0x4, R2 ;  /* 0x00000004131a7825 */ /* 0x002fca00078e0202 */
[----:B------:R1:W-:Y:S01]  /*66430*/  @P1 STG.E desc[UR8][R26.64], R149 ;  /* 0x000000951a001986 */ /* 0x0003e2000c101908 */
[----:B------:R-:W-:Y:S01]  /*66440*/  LOP3.LUT P4, RZ, R0, 0x100, RZ, 0xc0, !PT ;  /* 0x0000010000ff7812 */ /* 0x000fe2000788c0ff */
[----:B-1----:R-:W-:-:S05]  /*66450*/  IMAD.WIDE R26, R19, 0x4, R4 ;  /* 0x00000004131a7825 */ /* 0x002fca00078e0204 */
[----:B------:R1:W-:Y:S01]  /*66460*/  @P2 STG.E desc[UR8][R26.64], R150 ;  /* 0x000000961a002986 */ /* 0x0003e2000c101908 */
[----:B------:R-:W-:Y:S01]  /*66470*/  LOP3.LUT P5, RZ, R0, 0x200, RZ, 0xc0, !PT ;  /* 0x0000020000ff7812 */ /* 0x000fe200078ac0ff */
[----:B-1----:R-:W-:-:S05]  /*66480*/  IMAD.WIDE R26, R19, 0x4, R6 ;  /* 0x00000004131a7825 */ /* 0x002fca00078e0206 */
[----:B------:R1:W-:Y:S02]  /*66490*/  @P3 STG.E desc[UR8][R26.64], R20 ;  /* 0x000000141a003986 */ /* 0x0003e4000c101908 */
[----:B-1----:R-:W-:Y:S02]  /*664a0*/  IMAD.WIDE R26, R19, 0x4, R8 ;  /* 0x00000004131a7825 */ /* 0x002fe400078e0208 */
[----:B------:R-:W3:Y:S04]  /*664b0*/  LDL.LU R20, [R1+0xa3c] ;  /* 0x000a3c0001147983 */ /* 0x000ee80000300800 */
[----:B------:R2:W-:Y:S04]  /*664c0*/  @P4 STG.E desc[UR8][R26.64], R18 ;  /* 0x000000121a004986 */ /* 0x0005e8000c101908 */
[----:B------:R-:W4:Y:S01]  /*664d0*/  LDL.LU R19, [R1+0x82c] ;  /* 0x00082c0001137983 */ /* 0x000f220000300800 */
[----:B--2---:R-:W-:-:S03]  /*664e0*/  IMAD.WIDE R26, R148, 0x4, R2 ;  /* 0x00000004941a7825 */ /* 0x004fc600078e0202 */
[----:B------:R-:W2:Y:S04]  /*664f0*/  LDL.LU R18, [R1+0x63c] ;  /* 0x00063c0001127983 */ /* 0x000ea80000300800 */
[----:B------:R1:W-:Y:S02]  /*66500*/  @P5 STG.E desc[UR8][R26.64], R17 ;  /* 0x000000111a005986 */ /* 0x0003e4000c101908 */
[----:B-1----:R-:W-:Y:S02]  /*66510*/  IMAD.WIDE R26, R148, 0x4, R4 ;  /* 0x00000004941a7825 */ /* 0x002fe400078e0204 */
[----:B------:R-:W2:Y:S04]  /*66520*/  LDL.LU R17, [R1+0x43c] ;  /* 0x00043c0001117983 */ /* 0x000ea80000300800 */
[----:B------:R1:W-:Y:S04]  /*66530*/  @P6 STG.E desc[UR8][R26.64], R16 ;  /* 0x000000101a006986 */ /* 0x0003e8000c101908 */
[----:B-1----:R-:W4:Y:S01]  /*66540*/  LDL.LU R16, [R1+0x1068] ;  /* 0x0010680001107983 */ /* 0x002f220000300800 */
[----:B------:R-:W-:Y:S01]  /*66550*/  LOP3.LUT P0, RZ, R22, 0x80000000, RZ, 0xc0, !PT ;  /* 0x8000000016ff7812 */ /* 0x000fe2000780c0ff */
[----:B------:R-:W-:-:S12]  /*66560*/  IMAD.WIDE R26, R148, 0x4, R6 ;  /* 0x00000004941a7825 */ /* 0x000fd800078e0206 */
[----:B------:R1:W-:Y:S04]  /*66570*/  @P0 STG.E desc[UR8][R26.64], R15 ;  /* 0x0000000f1a000986 */ /* 0x0003e8000c101908 */
[----:B-1----:R-:W2:Y:S04]  /*66580*/  LDL.LU R15, [R1+0x23c] ;  /* 0x00023c00010f7983 */ /* 0x002ea80000300800 */
[----:B------:R-:W2:Y:S04]  /*66590*/  LDL.LU R157, [R1+0x106c] ;  /* 0x00106c00019d7983 */ /* 0x000ea80000300800 */
[----:B------:R-:W2:Y:S04]  /*665a0*/  LDL.LU R252, [R1+0xe90] ;  /* 0x000e900001fc7983 */ /* 0x000ea80000300800 */
[----:B------:R-:W2:Y:S01]  /*665b0*/  LDL.LU R159, [R1+0xc30] ;  /* 0x000c3000019f7983 */ /* 0x000ea20000300800 */
[----:B------:R-:W-:-:S03]  /*665c0*/  LOP3.LUT P1, RZ, R0, 0x1000000, RZ, 0xc0, !PT ;  /* 0x0100000000ff7812 */ /* 0x000fc6000782c0ff */
[----:B------:R-:W2:Y:S01]  /*665d0*/  LDL.LU R158, [R1+0xa40] ;  /* 0x000a4000019e7983 */ /* 0x000ea20000300800 */
[----:B------:R-:W-:-:S03]  /*665e0*/  LOP3.LUT R22, R22, 0xff7fffff, RZ, 0xc0, !PT ;  /* 0xff7fffff16167812 */ /* 0x000fc600078ec0ff */
[----:B------:R-:W2:Y:S04]  /*665f0*/  LDL.LU R141, [R1+0x830] ;  /* 0x00083000018d7983 */ /* 0x000ea80000300800 */
[----:B------:R-:W2:Y:S02]  /*66600*/  LDL.LU R151, [R1+0x1070] ;  /* 0x0010700001977983 */ /* 0x000ea40000300800 */
[----:B------:R-:W-:Y:S02]  /*66610*/  @P1 LOP3.LUT R22, R22, 0x800000, RZ, 0xfc, !PT ;  /* 0x0080000016161812 */ /* 0x000fe400078efcff */
[----:B------:R-:W-:Y:S01]  /*66620*/  LOP3.LUT P1, RZ, R0, 0x800000, RZ, 0xc0, !PT ;  /* 0x0080000000ff7812 */ /* 0x000fe2000782c0ff */
[----:B------:R-:W2:Y:S01]  /*66630*/  LDL.LU R142, [R1+0x640] ;  /* 0x00064000018e7983 */ /* 0x000ea20000300800 */
[----:B------:R-:W-:-:S03]  /*66640*/  LOP3.LUT R22, R22, 0xfeffffff, RZ, 0xc0, !PT ;  /* 0xfeffffff16167812 */ /* 0x000fc600078ec0ff */
[----:B------:R-:W2:Y:S01]  /*66650*/  LDL.LU R143, [R1+0x440] ;  /* 0x00044000018f7983 */ /* 0x000ea20000300800 */
[C---:B------:R-:W-:Y:S02]  /*66660*/  LOP3.LUT P4, RZ, R0.reuse, 0x1000, RZ, 0xc0, !PT ;  /* 0x0000100000ff7812 */ /* 0x040fe4000788c0ff */
[----:B------:R-:W-:Y:S01]  /*66670*/  LOP3.LUT P5, RZ, R0, 0x2000, RZ, 0xc0, !PT ;  /* 0x0000200000ff7812 */ /* 0x000fe200078ac0ff */
[----:B------:R-:W2:Y:S04]  /*66680*/  LDL.LU R153, [R1+0x240] ;  /* 0x0002400001997983 */ /* 0x000ea80000300800 */
[----:B------:R-:W-:Y:S02]  /*66690*/  @P1 LOP3.LUT R22, R22, 0x1000000, RZ, 0xfc, !PT ;  /* 0x0100000016161812 */ /* 0x000fe400078efcff */
[----:B------:R-:W-:-:S02]  /*666a0*/  LOP3.LUT P1, RZ, R0, 0x400000, RZ, 0xc0, !PT ;  /* 0x0040000000ff7812 */ /* 0x000fc4000782c0ff */
[----:B------:R-:W-:-:S11]  /*666b0*/  LOP3.LUT R22, R22, 0xfdffffff, RZ, 0xc0, !PT ;  /* 0xfdffffff16167812 */ /* 0x000fd600078ec0ff */
[----:B------:R-:W-:Y:S02]  /*666c0*/  @P1 LOP3.LUT R22, R22, 0x2000000, RZ, 0xfc, !PT ;  /* 0x0200000016161812 */ /* 0x000fe400078efcff */
[----:B------:R-:W-:Y:S02]  /*666d0*/  LOP3.LUT P1, RZ, R0, 0x200000, RZ, 0xc0, !PT ;  /* 0x0020000000ff7812 */ /* 0x000fe4000782c0ff */
[----:B------:R-:W-:Y:S01]  /*666e0*/  LOP3.LUT R22, R22, 0xfbffffff, RZ, 0xc0, !PT ;  /* 0xfbffffff16167812 */ /* 0x000fe200078ec0ff */
[----:B------:R-:W-:-:S10]  /*666f0*/  IMAD.WIDE R26, R148, 0x4, R8 ;  /* 0x00000004941a7825 */ /* 0x000fd400078e0208 */
[----:B------:R-:W-:Y:S02]  /*66700*/  @P1 LOP3.LUT R22, R22, 0x4000000, RZ, 0xfc, !PT ;  /* 0x0400000016161812 */ /* 0x000fe400078efcff */
[----:B------:R-:W-:Y:S02]  /*66710*/  LOP3.LUT P1, RZ, R0, 0x100000, RZ, 0xc0, !PT ;  /* 0x0010000000ff7812 */ /* 0x000fe4000782c0ff */
[----:B------:R-:W-:-:S11]  /*66720*/  LOP3.LUT R22, R22, 0xf7ffffff, RZ, 0xc0, !PT ;  /* 0xf7ffffff16167812 */ /* 0x000fd600078ec0ff */
[----:B------:R-:W-:Y:S02]  /*66730*/  @P1 LOP3.LUT R22, R22, 0x8000000, RZ, 0xfc, !PT ;  /* 0x0800000016161812 */ /* 0x000fe400078efcff */
[----:B------:R-:W-:Y:S02]  /*66740*/  LOP3.LUT P1, RZ, R0, 0x80000, RZ, 0xc0, !PT ;  /* 0x0008000000ff7812 */ /* 0x000fe4000782c0ff */
[----:B------:R-:W-:-:S11]  /*66750*/  LOP3.LUT R22, R22, 0xefffffff, RZ, 0xc0, !PT ;  /* 0xefffffff16167812 */ /* 0x000fd600078ec0ff */
[----:B------:R-:W-:Y:S02]  /*66760*/  @P1 LOP3.LUT R22, R22, 0x10000000, RZ, 0xfc, !PT ;  /* 0x1000000016161812 */ /* 0x000fe400078efcff */
[----:B------:R-:W-:Y:S02]  /*66770*/  LOP3.LUT P1, RZ, R0, 0x40000, RZ, 0xc0, !PT ;  /* 0x0004000000ff7812 */ /* 0x000fe4000782c0ff */
[----:B------:R-:W-:Y:S02]  /*66780*/  LOP3.LUT R22, R22, 0xdfffffff, RZ, 0xc0, !PT ;  /* 0xdfffffff16167812 */ /* 0x000fe400078ec0ff */
[----:B------:R-:W-:-:S09]  /*66790*/  LOP3.LUT P6, RZ, R0, 0x4000, RZ, 0xc0, !PT ;  /* 0x0000400000ff7812 */ /* 0x000fd200078cc0ff */
[----:B------:R-:W-:Y:S02]  /*667a0*/  @P1 LOP3.LUT R22, R22, 0x20000000, RZ, 0xfc, !PT ;  /* 0x2000000016161812 */ /* 0x000fe400078efcff */
[C---:B------:R-:W-:Y:S02]  /*667b0*/  LOP3.LUT P1, RZ, R0.reuse, 0x20000, RZ, 0xc0, !PT ;  /* 0x0002000000ff7812 */ /* 0x040fe4000782c0ff */
[----:B------:R-:W-:Y:S02]  /*667c0*/  LOP3.LUT P0, RZ, R0, 0x8000, RZ, 0xc0, !PT ;  /* 0x0000800000ff7812 */ /* 0x000fe4000780c0ff */
[----:B------:R-:W-:-:S09]  /*667d0*/  LOP3.LUT R22, R22, 0xbfffffff, RZ, 0xc0, !PT ;  /* 0xbfffffff16167812 */ /* 0x000fd200078ec0ff */
[----:B------:R-:W-:Y:S02]  /*667e0*/  @P1 LOP3.LUT R22, R22, 0x40000000, RZ, 0xfc, !PT ;  /* 0x4000000016161812 */ /* 0x000fe400078efcff */
[----:B------:R-:W-:Y:S01]  /*667f0*/  LOP3.LUT P1, RZ, R0, 0x10000, RZ, 0xc0, !PT ;  /* 0x0001000000ff7812 */ /* 0x000fe2000782c0ff */
[----:B---3--:R4:W-:Y:S02]  /*66800*/  @P4 STG.E desc[UR8][R26.64], R20 ;  /* 0x000000141a004986 */ /* 0x0089e4000c101908 */
[----:B----4-:R-:W-:-:S05]  /*66810*/  IMAD.WIDE R26, R16, 0x4, R2 ;  /* 0x00000004101a7825 */ /* 0x010fca00078e0202 */
[----:B------:R1:W-:Y:S04]  /*66820*/  @P5 STG.E desc[UR8][R26.64], R19 ;  /* 0x000000131a005986 */ /* 0x0003e8000c101908 */
[----:B-1----:R-:W3:Y:S04]  /*66830*/  LDL.LU R19, [R1+0x1074] ;  /* 0x0010740001137983 */ /* 0x002ee80000300800 */
[----:B------:R-:W4:Y:S04]  /*66840*/  LDL.LU R149, [R1+0x40] ;  /* 0x0000400001957983 */ /* 0x000f280000300800 */
[----:B------:R-:W3:Y:S04]  /*66850*/  LDL.LU R150, [R1+0xe94] ;  /* 0x000e940001967983 */ /* 0x000ee80000300800 */
[----:B------:R-:W3:Y:S01]  /*66860*/  LDL.LU R148, [R1+0xc34] ;  /* 0x000c340001947983 */ /* 0x000ee20000300800 */
[----:B------:R-:W-:-:S03]  /*66870*/  IMAD.WIDE R26, R16, 0x4, R4 ;  /* 0x00000004101a7825 */ /* 0x000fc600078e0204 */
[----:B------:R-:W3:Y:S04]  /*66880*/  LDL.LU R20, [R1+0xa44] ;  /* 0x000a440001147983 */ /* 0x000ee80000300800 */
[----:B--2---:R1:W-:Y:S02]  /*66890*/  @P6 STG.E desc[UR8][R26.64], R18 ;  /* 0x000000121a006986 */ /* 0x0043e4000c101908 */
[----:B-1----:R-:W-:-:S05]  /*668a0*/  IMAD.WIDE R26, R16, 0x4, R6 ;  /* 0x00000004101a7825 */ /* 0x002fca00078e0206 */
[----:B------:R1:W-:Y:S02]  /*668b0*/  @P0 STG.E desc[UR8][R26.64], R17 ;  /* 0x000000111a000986 */ /* 0x0003e4000c101908 */
[----:B-1----:R-:W-:Y:S02]  /*668c0*/  IMAD.WIDE R26, R16, 0x4, R8 ;  /* 0x00000004101a7825 */ /* 0x002fe400078e0208 */
[----:B------:R-:W2:Y:S04]  /*668d0*/  LDL.LU R17, [R1+0x834] ;  /* 0x0008340001117983 */ /* 0x000ea80000300800 */
[----:B------:R1:W-:Y:S04]  /*668e0*/  @P1 STG.E desc[UR8][R26.64], R15 ;  /* 0x0000000f1a001986 */ /* 0x0003e8000c101908 */
[----:B------:R-:W2:Y:S04]  /*668f0*/  LDL.LU R16, [R1+0x644] ;  /* 0x0006440001107983 */ /* 0x000ea80000300800 */
[----:B-1----:R-:W2:Y:S04]  /*66900*/  LDL.LU R15, [R1+0x444] ;  /* 0x00044400010f7983 */ /* 0x002ea80000300800 */
[----:B------:R-:W2:Y:S01]  /*66910*/  LDL.LU R18, [R1+0x1078] ;  /* 0x0010780001127983 */ /* 0x000ea20000300800 */
[----:B------:R-:W-:Y:S01]  /*66920*/  LOP3.LUT P1, RZ, R22, 0x40000000, RZ, 0xc0, !PT ;  /* 0x4000000016ff7812 */ /* 0x000fe2000782c0ff */
[----:B------:R-:W-:-:S12]  /*66930*/  IMAD.WIDE R26, R157, 0x4, R2 ;  /* 0x000000049d1a7825 */ /* 0x000fd800078e0202 */
[----:B------:R1:W-:Y:S01]  /*66940*/  @P1 STG.E desc[UR8][R26.64], R252 ;  /* 0x000000fc1a001986 */ /* 0x0003e2000c101908 */
[----:B------:R-:W-:Y:S01]  /*66950*/  LOP3.LUT P1, RZ, R22, 0x20000000, RZ, 0xc0, !PT ;  /* 0x2000000016ff7812 */ /* 0x000fe2000782c0ff */
[----:B-1----:R-:W-:-:S12]  /*66960*/  IMAD.WIDE R26, R157, 0x4, R4 ;  /* 0x000000049d1a7825 */ /* 0x002fd800078e0204 */
        /* <DEDUP_REMOVED lines=8> */
[C---:B-1----:R-:W-:Y:S01]  /*669f0*/  IMAD.WIDE R26, R151.reuse, 0x4, R2 ;  /* 0x00000004971a7825 */ /* 0x042fe200078e0202 */
[----:B------:R-:W-:Y:S01]  /*66a00*/  LOP3.LUT P2, RZ, R0, 0x2000000, RZ, 0xc0, !PT ;  /* 0x0200000000ff7812 */ /* 0x000fe2000784c0ff */
[----:B------:R-:W2:Y:S10]  /*66a10*/  LDL.LU R141, [R1+0x1080] ;  /* 0x00108000018d7983 */ /* 0x000eb40000300800 */
[----:B------:R1:W-:Y:S01]  /*66a20*/  @P1 STG.E desc[UR8][R26.64], R142 ;  /* 0x0000008e1a001986 */ /* 0x0003e2000c101908 */
[----:B------:R-:W-:Y:S01]  /*66a30*/  LOP3.LUT P1, RZ, R22, 0x2000000, RZ, 0xc0, !PT ;  /* 0x0200000016ff7812 */ /* 0x000fe2000782c0ff */
[----:B-1----:R-:W-:-:S12]  /*66a40*/  IMAD.WIDE R26, R151, 0x4, R4 ;  /* 0x00000004971a7825 */ /* 0x002fd800078e0204 */
[----:B------:R1:W-:Y:S01]  /*66a50*/  @P1 STG.E desc[UR8][R26.64], R143 ;  /* 0x0000008f1a001986 */ /* 0x0003e2000c101908 */
[----:B------:R-:W-:Y:S01]  /*66a60*/  LOP3.LUT P1, RZ, R22, 0x1000000, RZ, 0xc0, !PT ;  /* 0x0100000016ff7812 */ /* 0x000fe2000782c0ff */
[----:B-1----:R-:W-:-:S12]  /*66a70*/  IMAD.WIDE R26, R151, 0x4, R6 ;  /* 0x00000004971a7825 */ /* 0x002fd800078e0206 */
[----:B------:R1:W-:Y:S01]  /*66a80*/  @P1 STG.E desc[UR8][R26.64], R153 ;  /* 0x000000991a001986 */ /* 0x0003e2000c101908 */
[----:B------:R-:W-:Y:S02]  /*66a90*/  LOP3.LUT P1, RZ, R22, 0x800000, RZ, 0xc0, !PT ;  /* 0x0080000016ff7812 */ /* 0x000fe4000782c0ff */
[C---:B------:R-:W-:Y:S01]  /*66aa0*/  LOP3.LUT P3, RZ, R0.reuse, 0x4000000, RZ, 0xc0, !PT ;  /* 0x0400000000ff7812 */ /* 0x040fe2000786c0ff */
[----:B-1----:R-:W-:Y:S01]  /*66ab0*/  IMAD.WIDE R26, R151, 0x4, R8 ;  /* 0x00000004971a7825 */ /* 0x002fe200078e0208 */
[C---:B------:R-:W-:Y:S02]  /*66ac0*/  LOP3.LUT P4, RZ, R0.reuse, 0x8000000, RZ, 0xc0, !PT ;  /* 0x0800000000ff7812 */ /* 0x040fe4000788c0ff */
[C---:B------:R-:W-:Y:S02]  /*66ad0*/  LOP3.LUT P5, RZ, R0.reuse, 0x10000000, RZ, 0xc0, !PT ;  /* 0x1000000000ff7812 */ /* 0x040fe400078ac0ff */
[C---:B------:R-:W-:Y:S02]  /*66ae0*/  LOP3.LUT P6, RZ, R0.reuse, 0x20000000, RZ, 0xc0, !PT ;  /* 0x2000000000ff7812 */ /* 0x040fe400078cc0ff */
[----:B------:R-:W-:-:S03]  /*66af0*/  LOP3.LUT P0, RZ, R0, 0x40000000, RZ, 0xc0, !PT ;  /* 0x4000000000ff7812 */ /* 0x000fc6000780c0ff */
[----:B----4-:R3:W-:Y:S02]  /*66b00*/  @P1 STG.E desc[UR8][R26.64], R149 ;  /* 0x000000951a001986 */ /* 0x0107e4000c101908 */
[----:B---3--:R-:W-:-:S05]  /*66b10*/  IMAD.WIDE R26, R19, 0x4, R2 ;  /* 0x00000004131a7825 */ /* 0x008fca00078e0202 */
[----:B------:R1:W-:Y:S02]  /*66b20*/  @P2 STG.E desc[UR8][R26.64], R150 ;  /* 0x000000961a002986 */ /* 0x0003e4000c101908 */
[----:B-1----:R-:W-:-:S05]  /*66b30*/  IMAD.WIDE R26, R19, 0x4, R4 ;  /* 0x00000004131a7825 */ /* 0x002fca00078e0204 */
[----:B------:R1:W-:Y:S04]  /*66b40*/  @P3 STG.E desc[UR8][R26.64], R148 ;  /* 0x000000941a003986 */ /* 0x0003e8000c101908 */
[----:B-1----:R-:W3:Y:S01]  /*66b50*/  LDL.LU R148, [R1+0x244] ;  /* 0x0002440001947983 */ /* 0x002ee20000300800 */
[----:B------:R-:W-:-:S05]  /*66b60*/  IMAD.WIDE R26, R19, 0x4, R6 ;  /* 0x00000004131a7825 */ /* 0x000fca00078e0206 */
[----:B------:R1:W-:Y:S02]  /*66b70*/  @P4 STG.E desc[UR8][R26.64], R20 ;  /* 0x000000141a004986 */ /* 0x0003e4000c101908 */
[----:B-1----:R-:W-:Y:S02]  /*66b80*/  IMAD.WIDE R26, R19, 0x4, R8 ;  /* 0x00000004131a7825 */ /* 0x002fe400078e0208 */
[----:B------:R-:W4:Y:S04]  /*66b90*/  LDL.LU R20, [R1+0x44] ;  /* 0x0000440001147983 */ /* 0x000f280000300800 */
[----:B--2---:R1:W-:Y:S04]  /*66ba0*/  @P5 STG.E desc[UR8][R26.64], R17 ;  /* 0x000000111a005986 */ /* 0x0043e8000c101908 */
[----:B------:R-:W2:Y:S01]  /*66bb0*/  LDL.LU R19, [R1+0xe98] ;  /* 0x000e980001137983 */ /* 0x000ea20000300800 */
[----:B-1----:R-:W-:-:S03]  /*66bc0*/  IMAD.WIDE R26, R18, 0x4, R2 ;  /* 0x00000004121a7825 */ /* 0x002fc600078e0202 */
[----:B------:R-:W2:Y:S04]  /*66bd0*/  LDL.LU R17, [R1+0xc38] ;  /* 0x000c380001117983 */ /* 0x000ea80000300800 */
[----:B------:R1:W-:Y:S02]  /*66be0*/  @P6 STG.E desc[UR8][R26.64], R16 ;  /* 0x000000101a006986 */ /* 0x0003e4000c101908 */
[----:B-1----:R-:W-:Y:S02]  /*66bf0*/  IMAD.WIDE R26, R18, 0x4, R4 ;  /* 0x00000004121a7825 */ /* 0x002fe400078e0204 */
[----:B------:R-:W2:Y:S04]  /*66c00*/  LDL.LU R16, [R1+0xa48] ;  /* 0x000a480001107983 */ /* 0x000ea80000300800 */
[----:B------:R1:W-:Y:S04]  /*66c10*/  @P0 STG.E desc[UR8][R26.64], R15 ;  /* 0x0000000f1a000986 */ /* 0x0003e8000c101908 */
[----:B-1----:R-:W2:Y:S01]  /*66c20*/  LDL.LU R15, [R1+0x107c] ;  /* 0x00107c00010f7983 */ /* 0x002ea20000300800 */
        /* <DEDUP_REMOVED lines=8> */
[----:B------:R-:W-:-:S02]  /*66cb0*/  LOP3.LUT R22, R22, 0xfffeffff, RZ, 0xc0, !PT ;  /* 0xfffeffff16167812 */ /* 0x000fc400078ec0ff */
[----:B------:R-:W-:Y:S01]  /*66cc0*/  LOP3.LUT P4, RZ, R0, 0x80000000, RZ, 0xc0, !PT ;  /* 0x8000000000ff7812 */ /* 0x000fe2000788c0ff */
[----:B------:R-:W-:Y:S01]  /*66cd0*/  IMAD.WIDE R26, R18, 0x4, R6 ;  /* 0x00000004121a7825 */ /* 0x000fe200078e0206 */
[----:B------:R-:W2:Y:S04]  /*66ce0*/  LDL.LU R143, [R1+0xe9c] ;  /* 0x000e9c00018f7983 */ /* 0x000ea80000300800 */
[----:B------:R-:W2:Y:S03]  /*66cf0*/  LDL.LU R153, [R1+0xc3c] ;  /* 0x000c3c0001997983 */ /* 0x000ea60000300800 */
[----:B------:R-:W-:Y:S01]  /*66d00*/  @P1 LOP3.LUT R22, R22, 0x10000, RZ, 0xfc, !PT ;  /* 0x0001000016161812 */ /* 0x000fe200078efcff */
[----:B------:R-:W2:Y:S01]  /*66d10*/  LDL.LU R151, [R1+0xa4c] ;  /* 0x000a4c0001977983 */ /* 0x000ea20000300800 */
[----:B------:R-:W-:-:S02]  /*66d20*/  LOP3.LUT P1, RZ, R10, 0x200, RZ, 0xc0, !PT ;  /* 0x000002000aff7812 */ /* 0x000fc4000782c0ff */
[----:B------:R-:W-:Y:S01]  /*66d30*/  LOP3.LUT R22, R22, 0xfffdffff, RZ, 0xc0, !PT ;  /* 0xfffdffff16167812 */ /* 0x000fe200078ec0ff */
[----:B------:R-:W2:Y:S04]  /*66d40*/  LDL.LU R149, [R1+0x1084] ;  /* 0x0010840001957983 */ /* 0x000ea80000300800 */
[----:B------:R-:W2:Y:S06]  /*66d50*/  LDL.LU R150, [R1+0x83c] ;  /* 0x00083c0001967983 */ /* 0x000eac0000300800 */
[----:B------:R-:W-:-:S02]  /*66d60*/  @P1 LOP3.LUT R22, R22, 0x20000, RZ, 0xfc, !PT ;  /* 0x0002000016161812 */ /* 0x000fc400078efcff */
[----:B------:R-:W-:Y:S02]  /*66d70*/  LOP3.LUT P1, RZ, R10, 0x100, RZ, 0xc0, !PT ;  /* 0x000001000aff7812 */ /* 0x000fe4000782c0ff */
[----:B------:R-:W-:-:S11]  /*66d80*/  LOP3.LUT R22, R22, 0xfffbffff, RZ, 0xc0, !PT ;  /* 0xfffbffff16167812 */ /* 0x000fd600078ec0ff */
        /* <DEDUP_REMOVED lines=9> */
[C---:B------:R-:W-:Y:S02]  /*66e20*/  LOP3.LUT P5, RZ, R10.reuse, 0x1, RZ, 0xc0, !PT ;  /* 0x000000010aff7812 */ /* 0x040fe400078ac0ff */
[----:B------:R-:W-:-:S07]  /*66e30*/  LOP3.LUT P6, RZ, R10, 0x2, RZ, 0xc0, !PT ;  /* 0x000000020aff7812 */ /* 0x000fce00078cc0ff */
[----:B------:R-:W-:Y:S02]  /*66e40*/  @P1 LOP3.LUT R22, R22, 0x200000, RZ, 0xfc, !PT ;  /* 0x0020000016161812 */ /* 0x000fe400078efcff */
[C---:B------:R-:W-:Y:S02]  /*66e50*/  LOP3.LUT P1, RZ, R10.reuse, 0x10, RZ, 0xc0, !PT ;  /* 0x000000100aff7812 */ /* 0x040fe4000782c0ff */
[----:B------:R-:W-:Y:S02]  /*66e60*/  LOP3.LUT P0, RZ, R10, 0x4, RZ, 0xc0, !PT ;  /* 0x000000040aff7812 */ /* 0x000fe4000780c0ff */
[----:B------:R-:W-:-:S09]  /*66e70*/  LOP3.LUT R22, R22, 0xffbfffff, RZ, 0xc0, !PT ;  /* 0xffbfffff16167812 */ /* 0x000fd200078ec0ff */
[----:B------:R-:W-:Y:S02]  /*66e80*/  @P1 LOP3.LUT R22, R22, 0x400000, RZ, 0xfc, !PT ;  /* 0x0040000016161812 */ /* 0x000fe400078efcff */
[----:B------:R-:W-:Y:S01]  /*66e90*/  LOP3.LUT P1, RZ, R10, 0x8, RZ, 0xc0, !PT ;  /* 0x000000080aff7812 */ /* 0x000fe2000782c0ff */
[----:B---3--:R1:W-:Y:S02]  /*66ea0*/  @P4 STG.E desc[UR8][R26.64], R148 ;  /* 0x000000941a004986 */ /* 0x0083e4000c101908 */
[----:B-1----:R-:W-:Y:S02]  /*66eb0*/  IMAD.WIDE R26, R18, 0x4, R8 ;  /* 0x00000004121a7825 */ /* 0x002fe400078e0208 */
[----:B------:R-:W3:Y:S04]  /*66ec0*/  LDL.LU R18, [R1+0x1088] ;  /* 0x0010880001127983 */ /* 0x000ee80000300800 */
[----:B------:R-:W3:Y:S04]  /*66ed0*/  LDL.LU R142, [R1+0x48] ;  /* 0x00004800018e7983 */ /* 0x000ee80000300800 */
[----:B----4-:R1:W-:Y:S04]  /*66ee0*/  @P5 STG.E desc[UR8][R26.64], R20 ;  /* 0x000000141a005986 */ /* 0x0103e8000c101908 */
[----:B------:R-:W4:Y:S04]  /*66ef0*/  LDL.LU R148, [R1+0x64c] ;  /* 0x00064c0001947983 */ /* 0x000f280000300800 */
[----:B-1----:R-:W4:Y:S01]  /*66f00*/  LDL.LU R20, [R1+0x44c] ;  /* 0x00044c0001147983 */ /* 0x002f220000300800 */
[----:B--2---:R-:W-:-:S05]  /*66f10*/  IMAD.WIDE R26, R15, 0x4, R2 ;  /* 0x000000040f1a7825 */ /* 0x004fca00078e0202 */
[----:B------:R1:W-:Y:S02]  /*66f20*/  @P6 STG.E desc[UR8][R26.64], R19 ;  /* 0x000000131a006986 */ /* 0x0003e4000c101908 */
[C---:B-1----:R-:W-:Y:S02]  /*66f30*/  IMAD.WIDE R26, R15.reuse, 0x4, R4 ;  /* 0x000000040f1a7825 */ /* 0x042fe400078e0204 */
[----:B------:R-:W2:Y:S04]  /*66f40*/  LDL.LU R19, [R1+0x24c] ;  /* 0x00024c0001137983 */ /* 0x000ea80000300800 */
[----:B------:R1:W-:Y:S02]  /*66f50*/  @P0 STG.E desc[UR8][R26.64], R17 ;  /* 0x000000111a000986 */ /* 0x0003e4000c101908 */
[----:B-1----:R-:W-:-:S05]  /*66f60*/  IMAD.WIDE R26, R15, 0x4, R6 ;  /* 0x000000040f1a7825 */ /* 0x002fca00078e0206 */
[----:B------:R1:W-:Y:S02]  /*66f70*/  @P1 STG.E desc[UR8][R26.64], R16 ;  /* 0x000000101a001986 */ /* 0x0003e4000c101908 */
[----:B-1----:R-:W-:Y:S02]  /*66f80*/  IMAD.WIDE R26, R15, 0x4, R8 ;  /* 0x000000040f1a7825 */ /* 0x002fe400078e0208 */
[----:B------:R-:W2:Y:S04]  /*66f90*/  LDL.LU R16, [R1+0x4c] ;  /* 0x00004c0001107983 */ /* 0x000ea80000300800 */
[----:B------:R-:W2:Y:S04]  /*66fa0*/  LDL.LU R15, [R1+0xea0] ;  /* 0x000ea000010f7983 */ /* 0x000ea80000300800 */
[----:B------:R-:W2:Y:S01]  /*66fb0*/  LDL.LU R17, [R1+0x108c] ;  /* 0x00108c0001117983 */ /* 0x000ea20000300800 */
[----:B------:R-:W-:-:S13]  /*66fc0*/  LOP3.LUT P1, RZ, R22, 0x400000, RZ, 0xc0, !PT ;  /* 0x0040000016ff7812 */ /* 0x000fda000782c0ff */
        /* <DEDUP_REMOVED lines=11> */
[----:B-1----:R-:W-:Y:S01]  /*67080*/  IMAD.WIDE R26, R141, 0x4, R8 ;  /* 0x000000048d1a7825 */ /* 0x002fe200078e0208 */
[C---:B------:R-:W-:Y:S02]  /*67090*/  LOP3.LUT P2, RZ, R10.reuse, 0x1000, RZ, 0xc0, !PT ;  /* 0x000010000aff7812 */ /* 0x040fe4000784c0ff */
[C---:B------:R-:W-:Y:S02]  /*670a0*/  LOP3.LUT P3, RZ, R10.reuse, 0x2000, RZ, 0xc0, !PT ;  /* 0x000020000aff7812 */ /* 0x040fe4000786c0ff */
[C---:B------:R-:W-:Y:S02]  /*670b0*/  LOP3.LUT P4, RZ, R10.reuse, 0x4000, RZ, 0xc0, !PT ;  /* 0x000040000aff7812 */ /* 0x040fe4000788c0ff */
[C---:B------:R-:W-:Y:S02]  /*670c0*/  LOP3.LUT P5, RZ, R10.reuse, 0x8000, RZ, 0xc0, !PT ;  /* 0x000080000aff7812 */ /* 0x040fe400078ac0ff */
[----:B------:R-:W-:-:S02]  /*670d0*/  LOP3.LUT P6, RZ, R10, 0x10000, RZ, 0xc0, !PT ;  /* 0x000100000aff7812 */ /* 0x000fc400078cc0ff */
[----:B------:R-:W-:Y:S01]  /*670e0*/  LOP3.LUT P0, RZ, R10, 0x20000, RZ, 0xc0, !PT ;  /* 0x000200000aff7812 */ /* 0x000fe2000780c0ff */
[----:B---3--:R1:W-:Y:S01]  /*670f0*/  @P1 STG.E desc[UR8][R26.64], R142 ;  /* 0x0000008e1a001986 */ /* 0x0083e2000c101908 */
[C---:B------:R-:W-:Y:S01]  /*67100*/  LOP3.LUT P1, RZ, R22.reuse, 0x20000, RZ, 0xc0, !PT ;  /* 0x0002000016ff7812 */ /* 0x040fe2000782c0ff */
[C---:B-1----:R-:W-:Y:S02]  /*67110*/  IMAD.WIDE R26, R149.reuse, 0x4, R2 ;  /* 0x00000004951a7825 */ /* 0x042fe400078e0202 */
[----:B------:R-:W3:Y:S10]  /*67120*/  LDL.LU R142, [R1+0x1094] ;  /* 0x00109400018e7983 */ /* 0x000ef40000300800 */
[----:B------:R1:W-:Y:S01]  /*67130*/  @P1 STG.E desc[UR8][R26.64], R143 ;  /* 0x0000008f1a001986 */ /* 0x0003e2000c101908 */
[----:B------:R-:W-:Y:S01]  /*67140*/  LOP3.LUT P1, RZ, R22, 0x10000, RZ, 0xc0, !PT ;  /* 0x0001000016ff7812 */ /* 0x000fe2000782c0ff */
[----:B-1----:R-:W-:-:S12]  /*67150*/  IMAD.WIDE R26, R149, 0x4, R4 ;  /* 0x00000004951a7825 */ /* 0x002fd800078e0204 */
[----:B------:R1:W-:Y:S01]  /*67160*/  @P1 STG.E desc[UR8][R26.64], R153 ;  /* 0x000000991a001986 */ /* 0x0003e2000c101908 */
[----:B------:R-:W-:Y:S01]  /*67170*/  LOP3.LUT P1, RZ, R22, 0x8000, RZ, 0xc0, !PT ;  /* 0x0000800016ff7812 */ /* 0x000fe2000782c0ff */
[----:B-1----:R-:W-:-:S12]  /*67180*/  IMAD.WIDE R26, R149, 0x4, R6 ;  /* 0x00000004951a7825 */ /* 0x002fd800078e0206 */
[----:B------:R1:W-:Y:S02]  /*67190*/  @P1 STG.E desc[UR8][R26.64], R151 ;  /* 0x000000971a001986 */ /* 0x0003e4000c101908 */
[----:B-1----:R-:W-:-:S05]  /*671a0*/  IMAD.WIDE R26, R149, 0x4, R8 ;  /* 0x00000004951a7825 */ /* 0x002fca00078e0208 */
[----:B------:R1:W-:Y:S02]  /*671b0*/  @P2 STG.E desc[UR8][R26.64], R150 ;  /* 0x000000961a002986 */ /* 0x0003e4000c101908 */
[----:B-1----:R-:W-:-:S05]  /*671c0*/  IMAD.WIDE R26, R18, 0x4, R2 ;  /* 0x00000004121a7825 */ /* 0x002fca00078e0202 */
[----:B----4-:R1:W-:Y:S02]  /*671d0*/  @P3 STG.E desc[UR8][R26.64], R148 ;  /* 0x000000941a003986 */ /* 0x0103e4000c101908 */
[----:B-1----:R-:W-:-:S05]  /*671e0*/  IMAD.WIDE R26, R18, 0x4, R4 ;  /* 0x00000004121a7825 */ /* 0x002fca00078e0204 */
[----:B------:R1:W-:Y:S02]  /*671f0*/  @P4 STG.E desc[UR8][R26.64], R20 ;  /* 0x000000141a004986 */ /* 0x0003e4000c101908 */
[----:B-1----:R-:W-:-:S05]  /*67200*/  IMAD.WIDE R26, R18, 0x4, R6 ;  /* 0x00000004121a7825 */ /* 0x002fca00078e0206 */
[----:B--2---:R1:W-:Y:S02]  /*67210*/  @P5 STG.E desc[UR8][R26.64], R19 ;  /* 0x000000131a005986 */ /* 0x0043e4000c101908 */
[----:B-1----:R-:W-:Y:S02]  /*67220*/  IMAD.WIDE R26, R18, 0x4, R8 ;  /* 0x00000004121a7825 */ /* 0x002fe400078e0208 */
[----:B------:R-:W2:Y:S04]  /*67230*/  LDL.LU R19, [R1+0xc40] ;  /* 0x000c400001137983 */ /* 0x000ea80000300800 */
[----:B------:R1:W-:Y:S04]  /*67240*/  @P6 STG.E desc[UR8][R26.64], R16 ;  /* 0x000000101a006986 */ /* 0x0003e8000c101908 */
[----:B------:R-:W4:Y:S01]  /*67250*/  LDL.LU R18, [R1+0xa50] ;  /* 0x000a500001127983 */ /* 0x000f220000300800 */
[----:B-1----:R-:W-:-:S05]  /*67260*/  IMAD.WIDE R26, R17, 0x4, R2 ;  /* 0x00000004111a7825 */ /* 0x002fca00078e0202 */
[----:B------:R1:W-:Y:S04]  /*67270*/  @P0 STG.E desc[UR8][R26.64], R15 ;  /* 0x0000000f1a000986 */ /* 0x0003e8000c101908 */
[----:B-1----:R-:W3:Y:S04]  /*67280*/  LDL.LU R15, [R1+0x840] ;  /* 0x00084000010f7983 */ /* 0x002ee80000300800 */
[----:B------:R-:W3:Y:S04]  /*67290*/  LDL.LU R25, [R1+0x650] ;  /* 0x0006500001197983 */ /* 0x000ee80000300800 */
[----:B------:R-:W3:Y:S04]  /*672a0*/  LDL.LU R140, [R1+0x450] ;  /* 0x00045000018c7983 */ /* 0x000ee80000300800 */
[----:B------:R-:W3:Y:S04]  /*672b0*/  LDL.LU R16, [R1+0x1090] ;  /* 0x0010900001107983 */ /* 0x000ee80000300800 */
[----:B------:R-:W3:Y:S01]  /*672c0*/  LDL.LU R252, [R1+0x250] ;  /* 0x0002500001fc7983 */ /* 0x000ee20000300800 */
[----:B------:R-:W-:-:S02]  /*672d0*/  LOP3.LUT P1, RZ, R10, 0x40000000, RZ, 0xc0, !PT ;  /* 0x400000000aff7812 */ /* 0x000fc4000782c0ff */
[----:B------:R-:W-:Y:S01]  /*672e0*/  LOP3.LUT R22, R22, 0xffffff7f, RZ, 0xc0, !PT ;  /* 0xffffff7f16167812 */ /* 0x000fe200078ec0ff */
[----:B------:R-:W3:Y:S04]  /*672f0*/  LDL.LU R159, [R1+0x50] ;  /* 0x00005000019f7983 */ /* 0x000ee80000300800 */
[----:B------:R-:W3:Y:S04]  /*67300*/  LDL.LU R158, [R1+0xea4] ;  /* 0x000ea400019e7983 */ /* 0x000ee80000300800 */
[----:B------:R-:W3:Y:S02]  /*67310*/  LDL.LU R157, [R1+0xc44] ;  /* 0x000c4400019d7983 */ /* 0x000ee40000300800 */
[----:B------:R-:W-:-:S02]  /*67320*/  @P1 LOP3.LUT R22, R22, 0x80, RZ, 0xfc, !PT ;  /* 0x0000008016161812 */ /* 0x000fc400078efcff */
[----:B------:R-:W-:Y:S01]  /*67330*/  LOP3.LUT P1, RZ, R10, 0x20000000, RZ, 0xc0, !PT ;  /* 0x200000000aff7812 */ /* 0x000fe2000782c0ff */
[----:B------:R-:W3:Y:S01]  /*67340*/  LDL.LU R141, [R1+0xa54] ;  /* 0x000a5400018d7983 */ /* 0x000ee20000300800 */
[----:B------:R-:W-:-:S03]  /*67350*/  LOP3.LUT R22, R22, 0xfffffeff, RZ, 0xc0, !PT ;  /* 0xfffffeff16167812 */ /* 0x000fc600078ec0ff */
[----:B------:R-:W3:Y:S04]  /*67360*/  LDL.LU R143, [R1+0x844] ;  /* 0x00084400018f7983 */ /* 0x000ee80000300800 */
[----:B------:R-:W3:Y:S04]  /*67370*/  LDL.LU R153, [R1+0x654] ;  /* 0x0006540001997983 */ /* 0x000ee80000300800 */
[----:B------:R-:W-:Y:S01]  /*67380*/  @P1 LOP3.LUT R22, R22, 0x100, RZ, 0xfc, !PT ;  /* 0x0000010016161812 */ /* 0x000fe200078efcff */
[----:B------:R-:W3:Y:S01]  /*67390*/  LDL.LU R151, [R1+0x454] ;  /* 0x0004540001977983 */ /* 0x000ee20000300800 */
[----:B------:R-:W-:-:S02]  /*673a0*/  LOP3.LUT P1, RZ, R10, 0x10000000, RZ, 0xc0, !PT ;  /* 0x100000000aff7812 */ /* 0x000fc4000782c0ff */
[----:B------:R-:W-:Y:S01]  /*673b0*/  LOP3.LUT R22, R22, 0xfffffdff, RZ, 0xc0, !PT ;  /* 0xfffffdff16167812 */ /* 0x000fe200078ec0ff */
[----:B------:R-:W3:Y:S01]  /*673c0*/  LDL.LU R149, [R1+0x254] ;  /* 0x0002540001957983 */ /* 0x000ee20000300800 */
[----:B------:R-:W-:-:S03]  /*673d0*/  LOP3.LUT P4, RZ, R10, 0x40000, RZ, 0xc0, !PT ;  /* 0x000400000aff7812 */ /* 0x000fc6000788c0ff */
[----:B------:R-:W3:Y:S01]  /*673e0*/  LDL.LU R150, [R1+0x1098] ;  /* 0x0010980001967983 */ /* 0x000ee20000300800 */
[C---:B------:R-:W-:Y:S01]  /*673f0*/  LOP3.LUT P5, RZ, R10.reuse, 0x80000, RZ, 0xc0, !PT ;  /* 0x000800000aff7812 */ /* 0x040fe200078ac0ff */
[----:B------:R-:W-:Y:S01]  /*67400*/  IMAD.WIDE R26, R17, 0x4, R4 ;  /* 0x00000004111a7825 */ /* 0x000fe200078e0204 */
[----:B------:R-:W-:Y:S01]  /*67410*/  LOP3.LUT P6, RZ, R10, 0x100000, RZ, 0xc0, !PT ;  /* 0x001000000aff7812 */ /* 0x000fe200078cc0ff */
[----:B------:R-:W3:Y:S02]  /*67420*/  LDL.LU R148, [R1+0x54] ;  /* 0x0000540001947983 */ /* 0x000ee40000300800 */
[----:B------:R-:W-:Y:S02]  /*67430*/  @P1 LOP3.LUT R22, R22, 0x200, RZ, 0xfc, !PT ;  /* 0x0000020016161812 */ /* 0x000fe400078efcff */
[----:B------:R-:W-:Y:S01]  /*67440*/  LOP3.LUT P1, RZ, R10, 0x8000000, RZ, 0xc0, !PT ;  /* 0x080000000aff7812 */ /* 0x000fe2000782c0ff */
[----:B------:R-:W3:Y:S01]  /*67450*/  LDL.LU R20, [R1+0xea8] ;  /* 0x000ea80001147983 */ /* 0x000ee20000300800 */
        /* <DEDUP_REMOVED lines=12> */
[----:B------:R-:W-:Y:S02]  /*67520*/  LOP3.LUT P1, RZ, R10, 0x800000, RZ, 0xc0, !PT ;  /* 0x008000000aff7812 */ /* 0x000fe4000782c0ff */
[----:B------:R-:W-:-:S11]  /*67530*/  LOP3.LUT R22, R22, 0xffffbfff, RZ, 0xc0, !PT ;  /* 0xffffbfff16167812 */ /* 0x000fd600078ec0ff */
[----:B------:R-:W-:Y:S02]  /*67540*/  @P1 LOP3.LUT R22, R22, 0x4000, RZ, 0xfc, !PT ;  /* 0x0000400016161812 */ /* 0x000fe400078efcff */
[----:B------:R-:W-:Y:S01]  /*67550*/  LOP3.LUT P1, RZ, R10, 0x400000, RZ, 0xc0, !PT ;  /* 0x004000000aff7812 */ /* 0x000fe2000782c0ff */
[----:B--2---:R1:W-:Y:S02]  /*67560*/  @P4 STG.E desc[UR8][R26.64], R19 ;  /* 0x000000131a004986 */ /* 0x0043e4000c101908 */
[C---:B-1----:R-:W-:Y:S02]  /*67570*/  IMAD.WIDE R26, R17.reuse, 0x4, R6 ;  /* 0x00000004111a7825 */ /* 0x042fe400078e0206 */
[----:B------:R-:W2:Y:S04]  /*67580*/  LDL.LU R19, [R1+0xc48] ;  /* 0x000c480001137983 */ /* 0x000ea80000300800 */
[----:B----4-:R1:W-:Y:S02]  /*67590*/  @P5 STG.E desc[UR8][R26.64], R18 ;  /* 0x000000121a005986 */ /* 0x0103e4000c101908 */
[----:B-1----:R-:W-:-:S02]  /*675a0*/  IMAD.WIDE R26, R17, 0x4, R8 ;  /* 0x00000004111a7825 */ /* 0x002fc400078e0208 */
[----:B------:R-:W4:Y:S04]  /*675b0*/  LDL.LU R18, [R1+0xa58] ;  /* 0x000a580001127983 */ /* 0x000f280000300800 */
[----:B---3--:R1:W-:Y:S04]  /*675c0*/  @P6 STG.E desc[UR8][R26.64], R15 ;  /* 0x0000000f1a006986 */ /* 0x0083e8000c101908 */
[----:B------:R-:W3:Y:S01]  /*675d0*/  LDL.LU R17, [R1+0x109c] ;  /* 0x00109c0001117983 */ /* 0x000ee20000300800 */
[----:B-1----:R-:W-:-:S03]  /*675e0*/  IMAD.WIDE R26, R16, 0x4, R2 ;  /* 0x00000004101a7825 */ /* 0x002fc600078e0202 */
[----:B------:R-:W4:Y:S04]  /*675f0*/  LDL.LU R15, [R1+0x1c24] ;  /* 0x001c2400010f7983 */ /* 0x000f280000300800 */
[----:B------:R1:W-:Y:S02]  /*67600*/  @P0 STG.E desc[UR8][R26.64], R25 ;  /* 0x000000191a000986 */ /* 0x0003e4000c101908 */
[----:B-1----:R-:W-:-:S05]  /*67610*/  IMAD.WIDE R26, R16, 0x4, R4 ;  /* 0x00000004101a7825 */ /* 0x002fca00078e0204 */
[----:B------:R1:W-:Y:S01]  /*67620*/  @P1 STG.E desc[UR8][R26.64], R140 ;  /* 0x0000008c1a001986 */ /* 0x0003e2000c101908 */
[----:B------:R-:W-:Y:S01]  /*67630*/  LOP3.LUT P1, RZ, R22, 0x4000, RZ, 0xc0, !PT ;  /* 0x0000400016ff7812 */ /* 0x000fe2000782c0ff */
[----:B-1----:R-:W-:-:S12]  /*67640*/  IMAD.WIDE R26, R16, 0x4, R6 ;  /* 0x00000004101a7825 */ /* 0x002fd800078e0206 */
[----:B------:R1:W-:Y:S02]  /*67650*/  @P1 STG.E desc[UR8][R26.64], R252 ;  /* 0x000000fc1a001986 */ /* 0x0003e4000c101908 */
[----:B-1----:R-:W-:Y:S02]  /*67660*/  IMAD.WIDE R26, R16, 0x4, R8 ;  /* 0x00000004101a7825 */ /* 0x002fe400078e0208 */
[----:B------:R-:W4:Y:S01]  /*67670*/  LDL.LU R16, [R1+0x848] ;  /* 0x0008480001107983 */ /* 0x000f220000300800 */
        /* <DEDUP_REMOVED lines=16> */
[----:B------:R-:W-:Y:S01]  /*67780*/  LOP3.LUT P2, RZ, R10, 0x80000000, RZ, 0xc0, !PT ;  /* 0x800000000aff7812 */ /* 0x000fe2000784c0ff */
[----:B------:R-:W4:Y:S10]  /*67790*/  LDL.LU R143, [R1+0x10a8] ;  /* 0x0010a800018f7983 */ /* 0x000f340000300800 */
[----:B------:R1:W-:Y:S01]  /*677a0*/  @P1 STG.E desc[UR8][R26.64], R153 ;  /* 0x000000991a001986 */ /* 0x0003e2000c101908 */
[----:B------:R-:W-:-:S02]  /*677b0*/  LOP3.LUT P1, RZ, R22, 0x80, RZ, 0xc0, !PT ;  /* 0x0000008016ff7812 */ /* 0x000fc4000782c0ff */
[----:B------:R-:W-:Y:S01]  /*677c0*/  LOP3.LUT P3, RZ, R11, 0x1, RZ, 0xc0, !PT ;  /* 0x000000010bff7812 */ /* 0x000fe2000786c0ff */
[----:B-1----:R-:W-:-:S10]  /*677d0*/  IMAD.WIDE R26, R150, 0x4, R4 ;  /* 0x00000004961a7825 */ /* 0x002fd400078e0204 */
[----:B------:R1:W-:Y:S01]  /*677e0*/  @P1 STG.E desc[UR8][R26.64], R151 ;  /* 0x000000971a001986 */ /* 0x0003e2000c101908 */
[----:B------:R-:W-:Y:S01]  /*677f0*/  LOP3.LUT P4, RZ, R11, 0x2, RZ, 0xc0, !PT ;  /* 0x000000020bff7812 */ /* 0x000fe2000788c0ff */
[----:B-1----:R-:W-:-:S05]  /*67800*/  IMAD.WIDE R26, R150, 0x4, R6 ;  /* 0x00000004961a7825 */ /* 0x002fca00078e0206 */
[----:B------:R1:W-:Y:S01]  /*67810*/  @P2 STG.E desc[UR8][R26.64], R149 ;  /* 0x000000951a002986 */ /* 0x0003e2000c101908 */
[----:B------:R-:W-:Y:S01]  /*67820*/  LOP3.LUT P5, RZ, R11, 0x4, RZ, 0xc0, !PT ;  /* 0x000000040bff7812 */ /* 0x000fe200078ac0ff */
[----:B-1----:R-:W-:-:S05]  /*67830*/  IMAD.WIDE R26, R150, 0x4, R8 ;  /* 0x00000004961a7825 */ /* 0x002fca00078e0208 */
[----:B------:R3:W-:Y:S01]  /*67840*/  @P3 STG.E desc[UR8][R26.64], R148 ;  /* 0x000000941a003986 */ /* 0x0007e2000c101908 */
[C---:B------:R-:W-:Y:S02]  /*67850*/  LOP3.LUT P6, RZ, R11.reuse, 0x8, RZ, 0xc0, !PT ;  /* 0x000000080bff7812 */ /* 0x040fe400078cc0ff */
[----:B------:R-:W-:Y:S01]  /*67860*/  LOP3.LUT P0, RZ, R11, 0x10, RZ, 0xc0, !PT ;  /* 0x000000100bff7812 */ /* 0x000fe2000780c0ff */
[----:B---3--:R-:W-:-:S05]  /*67870*/  IMAD.WIDE R26, R17, 0x4, R2 ;  /* 0x00000004111a7825 */ /* 0x008fca00078e0202 */
[----:B------:R1:W-:Y:S02]  /*67880*/  @P4 STG.E desc[UR8][R26.64], R20 ;  /* 0x000000141a004986 */ /* 0x0003e4000c101908 */
[----:B-1----:R-:W-:-:S05]  /*67890*/  IMAD.WIDE R26, R17, 0x4, R4 ;  /* 0x00000004111a7825 */ /* 0x002fca00078e0204 */
[----:B--2---:R1:W-:Y:S02]  /*678a0*/  @P5 STG.E desc[UR8][R26.64], R19 ;  /* 0x000000131a005986 */ /* 0x0043e4000c101908 */
[----:B-1----:R-:W-:-:S05]  /*678b0*/  IMAD.WIDE R26, R17, 0x4, R6 ;  /* 0x00000004111a7825 */ /* 0x002fca00078e0206 */
[----:B----4-:R1:W-:Y:S02]  /*678c0*/  @P6 STG.E desc[UR8][R26.64], R18 ;  /* 0x000000121a006986 */ /* 0x0103e4000c101908 */
[----:B-1----:R-:W-:-:S05]  /*678d0*/  IMAD.WIDE R26, R17, 0x4, R8 ;  /* 0x00000004111a7825 */ /* 0x002fca00078e0208 */
[----:B------:R1:W-:Y:S04]  /*678e0*/  @P0 STG.E desc[UR8][R26.64], R16 ;  /* 0x000000101a000986 */ /* 0x0003e8000c101908 */
[----:B-1----:R-:W2:Y:S04]  /*678f0*/  LDL.LU R16, [R1+0x658] ;  /* 0x0006580001107983 */ /* 0x002ea80000300800 */
[----:B------:R-:W3:Y:S04]  /*67900*/  LDL.LU R150, [R1+0x458] ;  /* 0x0004580001967983 */ /* 0x000ee80000300800 */
[----:B------:R-:W4:Y:S04]  /*67910*/  LDL.LU R148, [R1+0x258] ;  /* 0x0002580001947983 */ /* 0x000f280000300800 */
[----:B------:R-:W2:Y:S04]  /*67920*/  LDL.LU R20, [R1+0x10a0] ;  /* 0x0010a00001147983 */ /* 0x000ea80000300800 */
[----:B------:R-:W4:Y:S04]  /*67930*/  LDL.LU R19, [R1+0x58] ;  /* 0x0000580001137983 */ /* 0x000f280000300800 */
[----:B------:R-:W4:Y:S04]  /*67940*/  LDL.LU R18, [R1+0xeac] ;  /* 0x000eac0001127983 */ /* 0x000f280000300800 */
[----:B------:R-:W4:Y:S04]  /*67950*/  LDL.LU R17, [R1+0xc4c] ;  /* 0x000c4c0001117983 */ /* 0x000f280000300800 */
[----:B------:R-:W4:Y:S01]  /*67960*/  LDL.LU R159, [R1+0x10a4] ;  /* 0x0010a400019f7983 */ /* 0x000f220000300800 */
[----:B------:R-:W-:-:S02]  /*67970*/  LOP3.LUT P4, RZ, R11, 0x20, RZ, 0xc0, !PT ;  /* 0x000000200bff7812 */ /* 0x000fc4000788c0ff */
        /* <DEDUP_REMOVED lines=13> */
[----:B------:R-:W-:Y:S01]  /*67a50*/  LOP3.LUT R22, R22, 0xfffffff7, RZ, 0xc0, !PT ;  /* 0xfffffff716167812 */ /* 0x000fe200078ec0ff */
[----:B--2---:R-:W-:-:S05]  /*67a60*/  IMAD.WIDE R26, R20, 0x4, R2 ;  /* 0x00000004141a7825 */ /* 0x004fca00078e0202 */
[----:B------:R1:W-:Y:S04]  /*67a70*/  @P4 STG.E desc[UR8][R26.64], R16 ;  /* 0x000000101a004986 */ /* 0x0003e8000c101908 */
[----:B-1----:R-:W2:Y:S04]  /*67a80*/  LDL.LU R16, [R1+0xa5c] ;  /* 0x000a5c0001107983 */ /* 0x002ea80000300800 */
[----:B------:R-:W2:Y:S04]  /*67a90*/  LDL.LU R158, [R1+0x84c] ;  /* 0x00084c00019e7983 */ /* 0x000ea80000300800 */
[----:B------:R-:W2:Y:S01]  /*67aa0*/  LDL.LU R157, [R1+0x65c] ;  /* 0x00065c00019d7983 */ /* 0x000ea20000300800 */
[----:B------:R-:W-:-:S02]  /*67ab0*/  @P1 LOP3.LUT R22, R22, 0x8, RZ, 0xfc, !PT ;  /* 0x0000000816161812 */ /* 0x000fc400078efcff */
[C---:B------:R-:W-:Y:S01]  /*67ac0*/  LOP3.LUT P1, RZ, R11.reuse, 0x1000, RZ, 0xc0, !PT ;  /* 0x000010000bff7812 */ /* 0x040fe2000782c0ff */
[----:B------:R-:W2:Y:S01]  /*67ad0*/  LDL.LU R141, [R1+0x45c] ;  /* 0x00045c00018d7983 */ /* 0x000ea20000300800 */
[----:B------:R-:W-:Y:S02]  /*67ae0*/  LOP3.LUT R22, R22, 0xffffffef, RZ, 0xc0, !PT ;  /* 0xffffffef16167812 */ /* 0x000fe400078ec0ff */
[C---:B------:R-:W-:Y:S01]  /*67af0*/  LOP3.LUT P5, RZ, R11.reuse, 0x40, RZ, 0xc0, !PT ;  /* 0x000000400bff7812 */ /* 0x040fe200078ac0ff */
[----:B------:R-:W2:Y:S01]  /*67b00*/  LDL.LU R142, [R1+0x25c] ;  /* 0x00025c00018e7983 */ /* 0x000ea20000300800 */
[----:B------:R-:W-:-:S07]  /*67b10*/  LOP3.LUT P6, RZ, R11, 0x80, RZ, 0xc0, !PT ;  /* 0x000000800bff7812 */ /* 0x000fce00078cc0ff */
[----:B------:R-:W-:Y:S02]  /*67b20*/  @P1 LOP3.LUT R22, R22, 0x10, RZ, 0xfc, !PT ;  /* 0x0000001016161812 */ /* 0x000fe400078efcff */
[----:B------:R-:W-:Y:S01]  /*67b30*/  LOP3.LUT P1, RZ, R11, 0x800, RZ, 0xc0, !PT ;  /* 0x000008000bff7812 */ /* 0x000fe2000782c0ff */
[----:B------:R-:W-:Y:S01]  /*67b40*/  IMAD.WIDE R26, R20, 0x4, R4 ;  /* 0x00000004141a7825 */ /* 0x000fe200078e0204 */
[----:B------:R-:W-:-:S04]  /*67b50*/  LOP3.LUT R22, R22, 0xffffffdf, RZ, 0xc0, !PT ;  /* 0xffffffdf16167812 */ /* 0x000fc800078ec0ff */
[----:B---3--:R1:W-:Y:S07]  /*67b60*/  @P5 STG.E desc[UR8][R26.64], R150 ;  /* 0x000000961a005986 */ /* 0x0083ee000c101908 */
[----:B------:R-:W-:Y:S02]  /*67b70*/  @P1 LOP3.LUT R22, R22, 0x20, RZ, 0xfc, !PT ;  /* 0x0000002016161812 */ /* 0x000fe400078efcff */
[C---:B------:R-:W-:Y:S01]  /*67b80*/  LOP3.LUT P1, RZ, R11.reuse, 0x400, RZ, 0xc0, !PT ;  /* 0x000004000bff7812 */ /* 0x040fe2000782c0ff */
[----:B-1----:R-:W-:Y:S01]  /*67b90*/  IMAD.WIDE R26, R20, 0x4, R6 ;  /* 0x00000004141a7825 */ /* 0x002fe200078e0206 */
[----:B------:R-:W-:-:S04]  /*67ba0*/  LOP3.LUT P0, RZ, R11, 0x100, RZ, 0xc0, !PT ;  /* 0x000001000bff7812 */ /* 0x000fc8000780c0ff */
[----:B----4-:R1:W-:Y:S01]  /*67bb0*/  @P6 STG.E desc[UR8][R26.64], R148 ;  /* 0x000000941a006986 */ /* 0x0103e2000c101908 */
[----:B------:R-:W-:-:S03]  /*67bc0*/  LOP3.LUT R22, R22, 0xffffffbf, RZ, 0xc0, !PT ;  /* 0xffffffbf16167812 */ /* 0x000fc600078ec0ff */
[----:B-1----:R-:W3:Y:S04]  /*67bd0*/  LDL.LU R148, [R1+0x10ac] ;  /* 0x0010ac0001947983 */ /* 0x002ee80000300800 */
[----:B------:R-:W4:Y:S01]  /*67be0*/  LDL.LU R153, [R1+0x5c] ;  /* 0x00005c0001997983 */ /* 0x000f220000300800 */
[----:B------:R-:W-:Y:S02]  /*67bf0*/  @P1 LOP3.LUT R22, R22, 0x40, RZ, 0xfc, !PT ;  /* 0x0000004016161812 */ /* 0x000fe400078efcff */
[----:B------:R-:W-:Y:S01]  /*67c00*/  LOP3.LUT P1, RZ, R11, 0x200, RZ, 0xc0, !PT ;  /* 0x000002000bff7812 */ /* 0x000fe2000782c0ff */
[----:B------:R-:W-:Y:S01]  /*67c10*/  IMAD.WIDE R26, R20, 0x4, R8 ;  /* 0x00000004141a7825 */ /* 0x000fe200078e0208 */
[----:B------:R-:W3:Y:S04]  /*67c20*/  LDL.LU R151, [R1+0xec0] ;  /* 0x000ec00001977983 */ /* 0x000ee80000300800 */
[----:B------:R1:W-:Y:S04]  /*67c30*/  @P0 STG.E desc[UR8][R26.64], R19 ;  /* 0x000000131a000986 */ /* 0x0003e8000c101908 */
[----:B------:R-:W3:Y:S04]  /*67c40*/  LDL.LU R149, [R1+0xeb0] ;  /* 0x000eb00001957983 */ /* 0x000ee80000300800 */
[----:B------:R-:W3:Y:S01]  /*67c50*/  LDL.LU R150, [R1+0xc50] ;  /* 0x000c500001967983 */ /* 0x000ee20000300800 */
[----:B-1----:R-:W-:-:S03]  /*67c60*/  IMAD.WIDE R26, R159, 0x4, R2 ;  /* 0x000000049f1a7825 */ /* 0x002fc600078e0202 */
[----:B------:R-:W3:Y:S04]  /*67c70*/  LDL.LU R20, [R1+0xa60] ;  /* 0x000a600001147983 */ /* 0x000ee80000300800 */
[----:B------:R1:W-:Y:S01]  /*67c80*/  @P1 STG.E desc[UR8][R26.64], R18 ;  /* 0x000000121a001986 */ /* 0x0003e2000c101908 */
[----:B------:R-:W-:-:S03]  /*67c90*/  LOP3.LUT P1, RZ, R22, 0x40, RZ, 0xc0, !PT ;  /* 0x0000004016ff7812 */ /* 0x000fc6000782c0ff */
[----:B------:R-:W3:Y:S01]  /*67ca0*/  LDL.LU R19, [R1+0x10b0] ;  /* 0x0010b00001137983 */ /* 0x000ee20000300800 */
[----:B-1----:R-:W-:-:S03]  /*67cb0*/  IMAD.WIDE R26, R159, 0x4, R4 ;  /* 0x000000049f1a7825 */ /* 0x002fc600078e0204 */
[----:B------:R-:W3:Y:S06]  /*67cc0*/  LDL.LU R18, [R1+0x850] ;  /* 0x0008500001127983 */ /* 0x000eec0000300800 */
[----:B------:R1:W-:Y:S01]  /*67cd0*/  @P1 STG.E desc[UR8][R26.64], R17 ;  /* 0x000000111a001986 */ /* 0x0003e2000c101908 */
[----:B------:R-:W-:-:S03]  /*67ce0*/  LOP3.LUT P1, RZ, R22, 0x20, RZ, 0xc0, !PT ;  /* 0x0000002016ff7812 */ /* 0x000fc6000782c0ff */
[----:B-1----:R-:W3:Y:S01]  /*67cf0*/  LDL.LU R17, [R1+0x660] ;  /* 0x0006600001117983 */ /* 0x002ee20000300800 */
[----:B------:R-:W-:-:S09]  /*67d00*/  IMAD.WIDE R26, R159, 0x4, R6 ;  /* 0x000000049f1a7825 */ /* 0x000fd200078e0206 */
[----:B--2---:R1:W-:Y:S04]  /*67d10*/  @P1 STG.E desc[UR8][R26.64], R16 ;  /* 0x000000101a001986 */ /* 0x0043e8000c101908 */
[----:B-1----:R-:W2:Y:S01]  /*67d20*/  LDL.LU R16, [R1+0x460] ;  /* 0x0004600001107983 */ /* 0x002ea20000300800 */
        /* <DEDUP_REMOVED lines=14> */
[----:B----4-:R3:W-:Y:S01]  /*67e10*/  @P1 STG.E desc[UR8][R26.64], R153 ;  /* 0x000000991a001986 */ /* 0x0107e2000c101908 */
[----:B------:R-:W-:Y:S02]  /*67e20*/  LOP3.LUT P1, RZ, R10, 0x80000000, RZ, 0xc0, !PT ;  /* 0x800000000aff7812 */ /* 0x000fe4000782c0ff */
[C---:B------:R-:W-:Y:S02]  /*67e30*/  LOP3.LUT P2, RZ, R11.reuse, 0x40000, RZ, 0xc0, !PT ;  /* 0x000400000bff7812 */ /* 0x040fe4000784c0ff */
[----:B------:R-:W-:Y:S01]  /*67e40*/  LOP3.LUT P3, RZ, R11, 0x80000, RZ, 0xc0, !PT ;  /* 0x000800000bff7812 */ /* 0x000fe2000786c0ff */
[----:B---3--:R-:W-:-:S08]  /*67e50*/  IMAD.WIDE R26, R148, 0x4, R2 ;  /* 0x00000004941a7825 */ /* 0x008fd000078e0202 */
[----:B------:R1:W-:Y:S01]  /*67e60*/  @P1 STG.E desc[UR8][R26.64], R151 ;  /* 0x000000971a001986 */ /* 0x0003e2000c101908 */
[----:B------:R-:W-:Y:S01]  /*67e70*/  LOP3.LUT P4, RZ, R11, 0x100000, RZ, 0xc0, !PT ;  /* 0x001000000bff7812 */ /* 0x000fe2000788c0ff */
[----:B-1----:R-:W-:-:S05]  /*67e80*/  IMAD.WIDE R26, R148, 0x4, R4 ;  /* 0x00000004941a7825 */ /* 0x002fca00078e0204 */
[----:B------:R1:W-:Y:S01]  /*67e90*/  @P2 STG.E desc[UR8][R26.64], R149 ;  /* 0x000000951a002986 */ /* 0x0003e2000c101908 */
[----:B------:R-:W-:Y:S01]  /*67ea0*/  LOP3.LUT P5, RZ, R11, 0x200000, RZ, 0xc0, !PT ;  /* 0x002000000bff7812 */ /* 0x000fe200078ac0ff */
[----:B-1----:R-:W-:-:S05]  /*67eb0*/  IMAD.WIDE R26, R148, 0x4, R6 ;  /* 0x00000004941a7825 */ /* 0x002fca00078e0206 */
[----:B------:R1:W-:Y:S01]  /*67ec0*/  @P3 STG.E desc[UR8][R26.64], R150 ;  /* 0x000000961a003986 */ /* 0x0003e2000c101908 */
[C---:B------:R-:W-:Y:S01]  /*67ed0*/  LOP3.LUT P6, RZ, R11.reuse, 0x400000, RZ, 0xc0, !PT ;  /* 0x004000000bff7812 */ /* 0x040fe200078cc0ff */
[----:B-1----:R-:W-:Y:S01]  /*67ee0*/  IMAD.WIDE R26, R148, 0x4, R8 ;  /* 0x00000004941a7825 */ /* 0x002fe200078e0208 */
[----:B------:R-:W-:Y:S01]  /*67ef0*/  LOP3.LUT P0, RZ, R11, 0x800000, RZ, 0xc0, !PT ;  /* 0x008000000bff7812 */ /* 0x000fe2000780c0ff */
[----:B------:R-:W3:Y:S04]  /*67f00*/  LDL.LU R148, [R1+0x260] ;  /* 0x0002600001947983 */ /* 0x000ee80000300800 */
[----:B------:R1:W-:Y:S02]  /*67f10*/  @P4 STG.E desc[UR8][R26.64], R20 ;  /* 0x000000141a004986 */ /* 0x0003e4000c101908 */
[----:B-1----:R-:W-:-:S02]  /*67f20*/  IMAD.WIDE R26, R19, 0x4, R2 ;  /* 0x00000004131a7825 */ /* 0x002fc400078e0202 */
[----:B------:R-:W4:Y:S04]  /*67f30*/  LDL.LU R20, [R1+0xec4] ;  /* 0x000ec40001147983 */ /* 0x000f280000300800 */
[----:B------:R1:W-:Y:S02]  /*67f40*/  @P5 STG.E desc[UR8][R26.64], R18 ;  /* 0x000000121a005986 */ /* 0x0003e4000c101908 */
[C---:B-1----:R-:W-:Y:S02]  /*67f50*/  IMAD.WIDE R26, R19.reuse, 0x4, R4 ;  /* 0x00000004131a7825 */ /* 0x042fe400078e0204 */
[----:B------:R-:W4:Y:S04]  /*67f60*/  LDL.LU R18, [R1+0xeb4] ;  /* 0x000eb40001127983 */ /* 0x000f280000300800 */
[----:B------:R1:W-:Y:S02]  /*67f70*/  @P6 STG.E desc[UR8][R26.64], R17 ;  /* 0x000000111a006986 */ /* 0x0003e4000c101908 */
[----:B-1----:R-:W-:-:S02]  /*67f80*/  IMAD.WIDE R26, R19, 0x4, R6 ;  /* 0x00000004131a7825 */ /* 0x002fc400078e0206 */
[----:B------:R-:W4:Y:S04]  /*67f90*/  LDL.LU R17, [R1+0xc54] ;  /* 0x000c540001117983 */ /* 0x000f280000300800 */
[----:B--2---:R1:W-:Y:S04]  /*67fa0*/  @P0 STG.E desc[UR8][R26.64], R16 ;  /* 0x000000101a000986 */ /* 0x0043e8000c101908 */
[----:B-1----:R-:W2:Y:S04]  /*67fb0*/  LDL.LU R16, [R1+0x10b4] ;  /* 0x0010b40001107983 */ /* 0x002ea80000300800 */
[----:B------:R-:W4:Y:S01]  /*67fc0*/  LDL.LU R25, [R1+0xa64] ;  /* 0x000a640001197983 */ /* 0x000f220000300800 */
[----:B------:R-:W-:-:S03]  /*67fd0*/  IMAD.WIDE R26, R19, 0x4, R8 ;  /* 0x00000004131a7825 */ /* 0x000fc600078e0208 */
        /* <DEDUP_REMOVED lines=9> */
[----:B------:R-:W4:Y:S01]  /*68070*/  LDL.LU R143, [R1+0xc58] ;  /* 0x000c5800018f7983 */ /* 0x000f220000300800 */
[----:B------:R-:W-:-:S02]  /*68080*/  LOP3.LUT P4, RZ, R11, 0x1000000, RZ, 0xc0, !PT ;  /* 0x010000000bff7812 */ /* 0x000fc4000788c0ff */
[C---:B------:R-:W-:Y:S01]  /*68090*/  LOP3.LUT P5, RZ, R11.reuse, 0x2000000, RZ, 0xc0, !PT ;  /* 0x020000000bff7812 */ /* 0x040fe200078ac0ff */
[----:B------:R-:W4:Y:S01]  /*680a0*/  LDL.LU R151, [R1+0xa68] ;  /* 0x000a680001977983 */ /* 0x000f220000300800 */
[----:B------:R-:W-:-:S03]  /*680b0*/  LOP3.LUT P6, RZ, R11, 0x4000000, RZ, 0xc0, !PT ;  /* 0x040000000bff7812 */ /* 0x000fc600078cc0ff */
[----:B------:R-:W4:Y:S01]  /*680c0*/  LDL.LU R149, [R1+0x858] ;  /* 0x0008580001957983 */ /* 0x000f220000300800 */
[----:B------:R-:W-:Y:S02]  /*680d0*/  LOP3.LUT P0, RZ, R11, 0x8000000, RZ, 0xc0, !PT ;  /* 0x080000000bff7812 */ /* 0x000fe4000780c0ff */
[----:B------:R-:W-:Y:S02]  /*680e0*/  LOP3.LUT P1, RZ, R12, 0x10, RZ, 0xc0, !PT ;  /* 0x000000100cff7812 */ /* 0x000fe4000782c0ff */
[----:B------:R-:W-:Y:S01]  /*680f0*/  LOP3.LUT R10, R10, 0xff7fffff, RZ, 0xc0, !PT ;  /* 0xff7fffff0a0a7812 */ /* 0x000fe200078ec0ff */
[----:B---3--:R1:W-:Y:S04]  /*68100*/  @P4 STG.E desc[UR8][R26.64], R148 ;  /* 0x000000941a004986 */ /* 0x0083e8000c101908 */
[----:B-1----:R-:W3:Y:S06]  /*68110*/  LDL.LU R148, [R1+0x668] ;  /* 0x0006680001947983 */ /* 0x002eec0000300800 */
        /* <DEDUP_REMOVED lines=10> */
[----:B----4-:R1:W-:Y:S02]  /*681c0*/  @P5 STG.E desc[UR8][R26.64], R20 ;  /* 0x000000141a005986 */ /* 0x0103e4000c101908 */
[C---:B-1----:R-:W-:Y:S02]  /*681d0*/  IMAD.WIDE R26, R16.reuse, 0x4, R4 ;  /* 0x00000004101a7825 */ /* 0x042fe400078e0204 */
[----:B------:R-:W2:Y:S04]  /*681e0*/  LDL.LU R20, [R1+0x468] ;  /* 0x0004680001147983 */ /* 0x000ea80000300800 */
[----:B------:R1:W-:Y:S02]  /*681f0*/  @P6 STG.E desc[UR8][R26.64], R18 ;  /* 0x000000121a006986 */ /* 0x0003e4000c101908 */
[----:B-1----:R-:W-:-:S02]  /*68200*/  IMAD.WIDE R26, R16, 0x4, R6 ;  /* 0x00000004101a7825 */ /* 0x002fc400078e0206 */
[----:B------:R-:W4:Y:S04]  /*68210*/  LDL.LU R18, [R1+0x268] ;  /* 0x0002680001127983 */ /* 0x000f280000300800 */
[----:B------:R1:W-:Y:S02]  /*68220*/  @P0 STG.E desc[UR8][R26.64], R17 ;  /* 0x000000111a000986 */ /* 0x0003e4000c101908 */
[----:B-1----:R-:W-:Y:S02]  /*68230*/  IMAD.WIDE R26, R16, 0x4, R8 ;  /* 0x00000004101a7825 */ /* 0x002fe400078e0208 */
[----:B------:R-:W4:Y:S04]  /*68240*/  LDL.LU R17, [R1+0xecc] ;  /* 0x000ecc0001117983 */ /* 0x000f280000300800 */
[----:B------:R-:W4:Y:S04]  /*68250*/  LDL.LU R16, [R1+0xebc] ;  /* 0x000ebc0001107983 */ /* 0x000f280000300800 */
[----:B------:R-:W4:Y:S01]  /*68260*/  LDL.LU R150, [R1+0x10c8] ;  /* 0x0010c80001967983 */ /* 0x000f220000300800 */
        /* <DEDUP_REMOVED lines=44> */
[C---:B------:R-:W-:Y:S01]  /*68530*/  LOP3.LUT P5, RZ, R12.reuse, 0x100, RZ, 0xc0, !PT ;  /* 0x000001000cff7812 */ /* 0x040fe200078ac0ff */
[C---:B-1----:R-:W-:Y:S01]  /*68540*/  IMAD.WIDE R26, R19.reuse, 0x4, R4 ;  /* 0x00000004131a7825 */ /* 0x042fe200078e0204 */
[----:B------:R-:W-:Y:S01]  /*68550*/  LOP3.LUT P6, RZ, R12, 0x200, RZ, 0xc0, !PT ;  /* 0x000002000cff7812 */ /* 0x000fe200078cc0ff */
[----:B------:R-:W4:Y:S04]  /*68560*/  LDL.LU R149, [R1+0xc5c] ;  /* 0x000c5c0001957983 */ /* 0x000f280000300800 */
[----:B---3--:R1:W-:Y:S02]  /*68570*/  @P3 STG.E desc[UR8][R26.64], R148 ;  /* 0x000000941a003986 */ /* 0x0083e4000c101908 */
[----:B-1----:R-:W-:-:S02]  /*68580*/  IMAD.WIDE R26, R19, 0x4, R6 ;  /* 0x00000004131a7825 */ /* 0x002fc400078e0206 */
[----:B------:R-:W3:Y:S04]  /*68590*/  LDL.LU R148, [R1+0xa6c] ;  /* 0x000a6c0001947983 */ /* 0x000ee80000300800 */
[----:B--2---:R1:W-:Y:S02]  /*685a0*/  @P4 STG.E desc[UR8][R26.64], R20 ;  /* 0x000000141a004986 */ /* 0x0043e4000c101908 */
[----:B-1----:R-:W-:Y:S02]  /*685b0*/  IMAD.WIDE R26, R19, 0x4, R8 ;  /* 0x00000004131a7825 */ /* 0x002fe400078e0208 */
[----:B------:R-:W2:Y:S04]  /*685c0*/  LDL.LU R20, [R1+0x85c] ;  /* 0x00085c0001147983 */ /* 0x000ea80000300800 */
[----:B----4-:R1:W-:Y:S04]  /*685d0*/  @P5 STG.E desc[UR8][R26.64], R18 ;  /* 0x000000121a005986 */ /* 0x0103e8000c101908 */
[----:B------:R-:W4:Y:S04]  /*685e0*/  LDL.LU R19, [R1+0x66c] ;  /* 0x00066c0001137983 */ /* 0x000f280000300800 */
[----:B-1----:R-:W4:Y:S01]  /*685f0*/  LDL.LU R18, [R1+0x46c] ;  /* 0x00046c0001127983 */ /* 0x002f220000300800 */
[----:B------:R-:W-:-:S05]  /*68600*/  IMAD.WIDE R26, R150, 0x4, R2 ;  /* 0x00000004961a7825 */ /* 0x000fca00078e0202 */
[----:B------:R1:W-:Y:S04]  /*68610*/  @P6 STG.E desc[UR8][R26.64], R17 ;  /* 0x000000111a006986 */ /* 0x0003e8000c101908 */
[----:B-1----:R-:W2:Y:S01]  /*68620*/  LDL.LU R17, [R1+0x10cc] ;  /* 0x0010cc0001117983 */ /* 0x002ea20000300800 */
[----:B------:R-:W-:Y:S01]  /*68630*/  LOP3.LUT P0, RZ, R12, 0x400, RZ, 0xc0, !PT ;  /* 0x000004000cff7812 */ /* 0x000fe2000780c0ff */
[----:B------:R-:W-:-:S12]  /*68640*/  IMAD.WIDE R26, R150, 0x4, R4 ;  /* 0x00000004961a7825 */ /* 0x000fd800078e0204 */
[----:B------:R1:W-:Y:S04]  /*68650*/  @P0 STG.E desc[UR8][R26.64], R16 ;  /* 0x000000101a000986 */ /* 0x0003e8000c101908 */
[----:B-1----:R-:W4:Y:S01]  /*68660*/  LDL.LU R16, [R1+0x26c] ;  /* 0x00026c0001107983 */ /* 0x002f220000300800 */
[----:B------:R-:W-:-:S03]  /*68670*/  LOP3.LUT P1, RZ, R12, 0x800000, RZ, 0xc0, !PT ;  /* 0x008000000cff7812 */ /* 0x000fc6000782c0ff */
[----:B------:R-:W4:Y:S01]  /*68680*/  LDL.LU R157, [R1+0x10d0] ;  /* 0x0010d000019d7983 */ /* 0x000f220000300800 */
[----:B------:R-:W-:-:S03]  /*68690*/  LOP3.LUT R10, R10, 0xffff7fff, RZ, 0xc0, !PT ;  /* 0xffff7fff0a0a7812 */ /* 0x000fc600078ec0ff */
[----:B------:R-:W4:Y:S04]  /*686a0*/  LDL.LU R252, [R1+0xed0] ;  /* 0x000ed00001fc7983 */ /* 0x000f280000300800 */
[----:B------:R-:W4:Y:S02]  /*686b0*/  LDL.LU R159, [R1+0xc60] ;  /* 0x000c6000019f7983 */ /* 0x000f240000300800 */
[----:B------:R-:W-:Y:S02]  /*686c0*/  @P1 LOP3.LUT R10, R10, 0x8000, RZ, 0xfc, !PT ;  /* 0x000080000a0a1812 */ /* 0x000fe400078efcff */
[----:B------:R-:W-:Y:S01]  /*686d0*/  LOP3.LUT P1, RZ, R12, 0x400000, RZ, 0xc0, !PT ;  /* 0x004000000cff7812 */ /* 0x000fe2000782c0ff */
[----:B------:R-:W4:Y:S01]  /*686e0*/  LDL.LU R158, [R1+0xa70] ;  /* 0x000a7000019e7983 */ /* 0x000f220000300800 */
[----:B------:R-:W-:-:S03]  /*686f0*/  LOP3.LUT R10, R10, 0xfffeffff, RZ, 0xc0, !PT ;  /* 0xfffeffff0a0a7812 */ /* 0x000fc600078ec0ff */
[----:B------:R-:W4:Y:S01]  /*68700*/  LDL.LU R141, [R1+0x860] ;  /* 0x00086000018d7983 */ /* 0x000f220000300800 */
[----:B------:R-:W-:-:S03]  /*68710*/  LOP3.LUT P4, RZ, R12, 0x800, RZ, 0xc0, !PT ;  /* 0x000008000cff7812 */ /* 0x000fc6000788c0ff */
[----:B------:R-:W4:Y:S04]  /*68720*/  LDL.LU R151, [R1+0x10d4] ;  /* 0x0010d40001977983 */ /* 0x000f280000300800 */
[----:B------:R-:W-:Y:S01]  /*68730*/  @P1 LOP3.LUT R10, R10, 0x10000, RZ, 0xfc, !PT ;  /* 0x000100000a0a1812 */ /* 0x000fe200078efcff */
[----:B------:R-:W4:Y:S01]  /*68740*/  LDL.LU R142, [R1+0x670] ;  /* 0x00067000018e7983 */ /* 0x000f220000300800 */
[----:B------:R-:W-:Y:S02]  /*68750*/  LOP3.LUT P1, RZ, R12, 0x200000, RZ, 0xc0, !PT ;  /* 0x002000000cff7812 */ /* 0x000fe4000782c0ff */
[----:B------:R-:W-:Y:S02]  /*68760*/  LOP3.LUT R10, R10, 0xfffdffff, RZ, 0xc0, !PT ;  /* 0xfffdffff0a0a7812 */ /* 0x000fe400078ec0ff */
[----:B------:R-:W-:Y:S01]  /*68770*/  LOP3.LUT P5, RZ, R12, 0x1000, RZ, 0xc0, !PT ;  /* 0x000010000cff7812 */ /* 0x000fe200078ac0ff */
[----:B------:R-:W-:Y:S01]  /*68780*/  IMAD.WIDE R26, R150, 0x4, R6 ;  /* 0x00000004961a7825 */ /* 0x000fe200078e0206 */
[----:B------:R-:W-:Y:S01]  /*68790*/  LOP3.LUT P6, RZ, R12, 0x2000, RZ, 0xc0, !PT ;  /* 0x000020000cff7812 */ /* 0x000fe200078cc0ff */
[----:B------:R-:W4:Y:S06]  /*687a0*/  LDL.LU R143, [R1+0x470] ;  /* 0x00047000018f7983 */ /* 0x000f2c0000300800 */
        /* <DEDUP_REMOVED lines=14> */
[----:B------:R-:W-:Y:S02]  /*68890*/  LOP3.LUT P1, RZ, R12, 0x10000, RZ, 0xc0, !PT ;  /* 0x000100000cff7812 */ /* 0x000fe4000782c0ff */
[----:B------:R-:W-:-:S11]  /*688a0*/  LOP3.LUT R10, R10, 0xffbfffff, RZ, 0xc0, !PT ;  /* 0xffbfffff0a0a7812 */ /* 0x000fd600078ec0ff */
[----:B------:R-:W-:Y:S02]  /*688b0*/  @P1 LOP3.LUT R10, R10, 0x400000, RZ, 0xfc, !PT ;  /* 0x004000000a0a1812 */ /* 0x000fe400078efcff */
[----:B------:R-:W-:Y:S01]  /*688c0*/  LOP3.LUT P1, RZ, R12, 0x8000, RZ, 0xc0, !PT ;  /* 0x000080000cff7812 */ /* 0x000fe2000782c0ff */
[----:B------:R1:W-:Y:S02]  /*688d0*/  @P4 STG.E desc[UR8][R26.64], R149 ;  /* 0x000000951a004986 */ /* 0x0003e4000c101908 */
[----:B-1----:R-:W-:-:S05]  /*688e0*/  IMAD.WIDE R26, R150, 0x4, R8 ;  /* 0x00000004961a7825 */ /* 0x002fca00078e0208 */
[----:B---3--:R2:W-:Y:S02]  /*688f0*/  @P5 STG.E desc[UR8][R26.64], R148 ;  /* 0x000000941a005986 */ /* 0x0085e4000c101908 */
[----:B--2---:R-:W-:-:S05]  /*68900*/  IMAD.WIDE R26, R17, 0x4, R2 ;  /* 0x00000004111a7825 */ /* 0x004fca00078e0202 */
[----:B------:R1:W-:Y:S02]  /*68910*/  @P6 STG.E desc[UR8][R26.64], R20 ;  /* 0x000000141a006986 */ /* 0x0003e4000c101908 */
[----:B-1----:R-:W-:-:S05]  /*68920*/  IMAD.WIDE R26, R17, 0x4, R4 ;  /* 0x00000004111a7825 */ /* 0x002fca00078e0204 */
[----:B----4-:R1:W-:Y:S04]  /*68930*/  @P0 STG.E desc[UR8][R26.64], R19 ;  /* 0x000000131a000986 */ /* 0x0103e8000c101908 */
[----:B-1----:R-:W2:Y:S04]  /*68940*/  LDL.LU R19, [R1+0x10d8] ;  /* 0x0010d80001137983 */ /* 0x002ea80000300800 */
[----:B------:R-:W3:Y:S04]  /*68950*/  LDL.LU R153, [R1+0x270] ;  /* 0x0002700001997983 */ /* 0x000ee80000300800 */
[----:B------:R-:W4:Y:S04]  /*68960*/  LDL.LU R149, [R1+0x70] ;  /* 0x0000700001957983 */ /* 0x000f280000300800 */
[----:B------:R-:W2:Y:S04]  /*68970*/  LDL.LU R150, [R1+0xed4] ;  /* 0x000ed40001967983 */ /* 0x000ea80000300800 */
[----:B------:R-:W2:Y:S01]  /*68980*/  LDL.LU R148, [R1+0xc64] ;  /* 0x000c640001947983 */ /* 0x000ea20000300800 */
[----:B------:R-:W-:-:S03]  /*68990*/  IMAD.WIDE R26, R17, 0x4, R6 ;  /* 0x00000004111a7825 */ /* 0x000fc600078e0206 */
[----:B------:R-:W2:Y:S04]  /*689a0*/  LDL.LU R20, [R1+0xa74] ;  /* 0x000a740001147983 */ /* 0x000ea80000300800 */
[----:B------:R1:W-:Y:S04]  /*689b0*/  @P1 STG.E desc[UR8][R26.64], R18 ;  /* 0x000000121a001986 */ /* 0x0003e8000c101908 */
[----:B-1----:R-:W2:Y:S01]  /*689c0*/  LDL.LU R18, [R1+0x864] ;  /* 0x0008640001127983 */ /* 0x002ea20000300800 */
[----:B------:R-:W-:Y:S01]  /*689d0*/  LOP3.LUT P1, RZ, R10, 0x400000, RZ, 0xc0, !PT ;  /* 0x004000000aff7812 */ /* 0x000fe2000782c0ff */
[----:B------:R-:W-:-:S12]  /*689e0*/  IMAD.WIDE R26, R17, 0x4, R8 ;  /* 0x00000004111a7825 */ /* 0x000fd800078e0208 */
[----:B------:R1:W-:Y:S04]  /*689f0*/  @P1 STG.E desc[UR8][R26.64], R16 ;  /* 0x000000101a001986 */ /* 0x0003e8000c101908 */
        /* <DEDUP_REMOVED lines=20> */
[----:B------:R-:W2:Y:S10]  /*68b40*/  LDL.LU R142, [R1+0x10e4] ;  /* 0x0010e400018e7983 */ /* 0x000eb40000300800 */
[----:B------:R1:W-:Y:S01]  /*68b50*/  @P1 STG.E desc[UR8][R26.64], R143 ;  /* 0x0000008f1a001986 */ /* 0x0003e2000c101908 */
[----:B------:R-:W-:-:S02]  /*68b60*/  LOP3.LUT P1, RZ, R10, 0x8000, RZ, 0xc0, !PT ;  /* 0x000080000aff7812 */ /* 0x000fc4000782c0ff */
[C---:B------:R-:W-:Y:S01]  /*68b70*/  LOP3.LUT P3, RZ, R12.reuse, 0x2000000, RZ, 0xc0, !PT ;  /* 0x020000000cff7812 */ /* 0x040fe2000786c0ff */
[----:B-1----:R-:W-:Y:S01]  /*68b80*/  IMAD.WIDE R26, R151, 0x4, R6 ;  /* 0x00000004971a7825 */ /* 0x002fe200078e0206 */
[C---:B------:R-:W-:Y:S02]  /*68b90*/  LOP3.LUT P4, RZ, R12.reuse, 0x4000000, RZ, 0xc0, !PT ;  /* 0x040000000cff7812 */ /* 0x040fe4000788c0ff */
[C---:B------:R-:W-:Y:S02]  /*68ba0*/  LOP3.LUT P5, RZ, R12.reuse, 0x8000000, RZ, 0xc0, !PT ;  /* 0x080000000cff7812 */ /* 0x040fe400078ac0ff */
[----:B------:R-:W-:-:S05]  /*68bb0*/  LOP3.LUT P6, RZ, R12, 0x10000000, RZ, 0xc0, !PT ;  /* 0x100000000cff7812 */ /* 0x000fca00078cc0ff */
[----:B---3--:R1:W-:Y:S02]  /*68bc0*/  @P1 STG.E desc[UR8][R26.64], R153 ;  /* 0x000000991a001986 */ /* 0x0083e4000c101908 */
[----:B-1----:R-:W-:-:S05]  /*68bd0*/  IMAD.WIDE R26, R151, 0x4, R8 ;  /* 0x00000004971a7825 */ /* 0x002fca00078e0208 */
[----:B----4-:R2:W-:Y:S02]  /*68be0*/  @P2 STG.E desc[UR8][R26.64], R149 ;  /* 0x000000951a002986 */ /* 0x0105e4000c101908 */
[----:B--2---:R-:W-:-:S05]  /*68bf0*/  IMAD.WIDE R26, R19, 0x4, R2 ;  /* 0x00000004131a7825 */ /* 0x004fca00078e0202 */
[----:B------:R1:W-:Y:S02]  /*68c00*/  @P3 STG.E desc[UR8][R26.64], R150 ;  /* 0x000000961a003986 */ /* 0x0003e4000c101908 */
[----:B-1----:R-:W-:-:S05]  /*68c10*/  IMAD.WIDE R26, R19, 0x4, R4 ;  /* 0x00000004131a7825 */ /* 0x002fca00078e0204 */
[----:B------:R1:W-:Y:S02]  /*68c20*/  @P4 STG.E desc[UR8][R26.64], R148 ;  /* 0x000000941a004986 */ /* 0x0003e4000c101908 */
[----:B-1----:R-:W-:-:S05]  /*68c30*/  IMAD.WIDE R26, R19, 0x4, R6 ;  /* 0x00000004131a7825 */ /* 0x002fca00078e0206 */
[----:B------:R1:W-:Y:S02]  /*68c40*/  @P5 STG.E desc[UR8][R26.64], R20 ;  /* 0x000000141a005986 */ /* 0x0003e4000c101908 */
[----:B-1----:R-:W-:Y:S02]  /*68c50*/  IMAD.WIDE R26, R19, 0x4, R8 ;  /* 0x00000004131a7825 */ /* 0x002fe400078e0208 */
[----:B------:R-:W2:Y:S04]  /*68c60*/  LDL.LU R19, [R1+0x474] ;  /* 0x0004740001137983 */ /* 0x000ea80000300800 */
[----:B------:R1:W-:Y:S04]  /*68c70*/  @P6 STG.E desc[UR8][R26.64], R18 ;  /* 0x000000121a006986 */ /* 0x0003e8000c101908 */
[----:B-1----:R-:W3:Y:S01]  /*68c80*/  LDL.LU R18, [R1+0x274] ;  /* 0x0002740001127983 */ /* 0x002ee20000300800 */
[----:B------:R-:W-:Y:S01]  /*68c90*/  LOP3.LUT P0, RZ, R12, 0x20000000, RZ, 0xc0, !PT ;  /* 0x200000000cff7812 */ /* 0x000fe2000780c0ff */
[----:B------:R-:W-:-:S02]  /*68ca0*/  IMAD.WIDE R26, R17, 0x4, R2 ;  /* 0x00000004111a7825 */ /* 0x000fc400078e0202 */
[----:B------:R-:W4:Y:S04]  /*68cb0*/  LDL.LU R22, [R1+0x74] ;  /* 0x0000740001167983 */ /* 0x000f280000300800 */
[----:B------:R-:W4:Y:S04]  /*68cc0*/  LDL.LU R25, [R1+0xed8] ;  /* 0x000ed80001197983 */ /* 0x000f280000300800 */
[----:B------:R-:W4:Y:S04]  /*68cd0*/  LDL.LU R140, [R1+0xc68] ;  /* 0x000c6800018c7983 */ /* 0x000f280000300800 */
[----:B------:R1:W-:Y:S04]  /*68ce0*/  @P0 STG.E desc[UR8][R26.64], R16 ;  /* 0x000000101a000986 */ /* 0x0003e8000c101908 */
[----:B-1----:R-:W4:Y:S04]  /*68cf0*/  LDL.LU R16, [R1+0x10e0] ;  /* 0x0010e00001107983 */ /* 0x002f280000300800 */
        /* <DEDUP_REMOVED lines=11> */
[----:B------:R-:W-:Y:S01]  /*68db0*/  LOP3.LUT P5, RZ, R12, 0x80000000, RZ, 0xc0, !PT ;  /* 0x800000000cff7812 */ /* 0x000fe200078ac0ff */
[----:B------:R-:W-:Y:S01]  /*68dc0*/  IMAD.WIDE R26, R17, 0x4, R4 ;  /* 0x00000004111a7825 */ /* 0x000fe200078e0204 */
[----:B------:R-:W4:Y:S04]  /*68dd0*/  LDL.LU R148, [R1+0x86c] ;  /* 0x00086c0001947983 */ /* 0x000f280000300800 */
[----:B------:R-:W4:Y:S01]  /*68de0*/  LDL.LU R20, [R1+0x67c] ;  /* 0x00067c0001147983 */ /* 0x000f220000300800 */
        /* <DEDUP_REMOVED lines=19> */
[----:B---3--:R1:W-:Y:S02]  /*68f20*/  @P5 STG.E desc[UR8][R26.64], R18 ;  /* 0x000000121a005986 */ /* 0x0083e4000c101908 */
[----:B-1----:R-:W-:-:S02]  /*68f30*/  IMAD.WIDE R26, R17, 0x4, R8 ;  /* 0x00000004111a7825 */ /* 0x002fc400078e0208 */
[----:B------:R-:W3:Y:S04]  /*68f40*/  LDL.LU R18, [R1+0x27c] ;  /* 0x00027c0001127983 */ /* 0x000ee80000300800 */
[----:B------:R-:W2:Y:S01]  /*68f50*/  LDL.LU R17, [R1+0x10ec] ;  /* 0x0010ec0001117983 */ /* 0x000ea20000300800 */
[----:B------:R-:W-:-:S04]  /*68f60*/  LOP3.LUT R10, R10, 0xffffefff, RZ, 0xc0, !PT ;  /* 0xffffefff0a0a7812 */ /* 0x000fc800078ec0ff */
[----:B------:R-:W-:Y:S02]  /*68f70*/  @P1 LOP3.LUT R10, R10, 0x1000, RZ, 0xfc, !PT ;  /* 0x000010000a0a1812 */ /* 0x000fe400078efcff */
[C---:B------:R-:W-:Y:S02]  /*68f80*/  LOP3.LUT P1, RZ, R13.reuse, 0x10, RZ, 0xc0, !PT ;  /* 0x000000100dff7812 */ /* 0x040fe4000782c0ff */
[----:B------:R-:W-:Y:S02]  /*68f90*/  LOP3.LUT R10, R10, 0xffffdfff, RZ, 0xc0, !PT ;  /* 0xffffdfff0a0a7812 */ /* 0x000fe400078ec0ff */
[----:B------:R-:W-:-:S09]  /*68fa0*/  LOP3.LUT P6, RZ, R13, 0x1, RZ, 0xc0, !PT ;  /* 0x000000010dff7812 */ /* 0x000fd200078cc0ff */
[----:B------:R-:W-:Y:S02]  /*68fb0*/  @P1 LOP3.LUT R10, R10, 0x2000, RZ, 0xfc, !PT ;  /* 0x000020000a0a1812 */ /* 0x000fe400078efcff */
[C---:B------:R-:W-:Y:S02]  /*68fc0*/  LOP3.LUT P1, RZ, R13.reuse, 0x8, RZ, 0xc0, !PT ;  /* 0x000000080dff7812 */ /* 0x040fe4000782c0ff */
[----:B------:R-:W-:Y:S02]  /*68fd0*/  LOP3.LUT P0, RZ, R13, 0x2, RZ, 0xc0, !PT ;  /* 0x000000020dff7812 */ /* 0x000fe4000780c0ff */
[----:B------:R-:W-:Y:S01]  /*68fe0*/  LOP3.LUT R10, R10, 0xffffbfff, RZ, 0xc0, !PT ;  /* 0xffffbfff0a0a7812 */ /* 0x000fe200078ec0ff */
[----:B----4-:R1:W-:Y:S08]  /*68ff0*/  @P6 STG.E desc[UR8][R26.64], R22 ;  /* 0x000000161a006986 */ /* 0x0103f0000c101908 */
[----:B------:R-:W-:-:S02]  /*69000*/  @P1 LOP3.LUT R10, R10, 0x4000, RZ, 0xfc, !PT ;  /* 0x000040000a0a1812 */ /* 0x000fc400078efcff */
[----:B------:R-:W-:Y:S01]  /*69010*/  LOP3.LUT P1, RZ, R13, 0x4, RZ, 0xc0, !PT ;  /* 0x000000040dff7812 */ /* 0x000fe2000782c0ff */
[----:B-1----:R-:W-:-:S05]  /*69020*/  IMAD.WIDE R26, R16, 0x4, R2 ;  /* 0x00000004101a7825 */ /* 0x002fca00078e0202 */
[----:B------:R1:W-:Y:S02]  /*69030*/  @P0 STG.E desc[UR8][R26.64], R25 ;  /* 0x000000191a000986 */ /* 0x0003e4000c101908 */
[----:B-1----:R-:W-:-:S05]  /*69040*/  IMAD.WIDE R26, R16, 0x4, R4 ;  /* 0x00000004101a7825 */ /* 0x002fca00078e0204 */
        /* <DEDUP_REMOVED lines=35> */
[----:B--2---:R-:W-:-:S05]  /*69280*/  IMAD.WIDE R26, R17, 0x4, R2 ;  /* 0x00000004111a7825 */ /* 0x004fca00078e0202 */
[----:B------:R1:W-:Y:S02]  /*69290*/  @P4 STG.E desc[UR8][R26.64], R20 ;  /* 0x000000141a004986 */ /* 0x0003e4000c101908 */
[----:B-1----:R-:W-:-:S05]  /*692a0*/  IMAD.WIDE R26, R17, 0x4, R4 ;  /* 0x00000004111a7825 */ /* 0x002fca00078e0204 */
[----:B------:R1:W-:Y:S02]  /*692b0*/  @P5 STG.E desc[UR8][R26.64], R19 ;  /* 0x000000131a005986 */ /* 0x0003e4000c101908 */
[----:B-1----:R-:W-:-:S05]  /*692c0*/  IMAD.WIDE R26, R17, 0x4, R6 ;  /* 0x00000004111a7825 */ /* 0x002fca00078e0206 */
[----:B---3--:R1:W-:Y:S04]  /*692d0*/  @P6 STG.E desc[UR8][R26.64], R18 ;  /* 0x000000121a006986 */ /* 0x0083e8000c101908 */
[----:B-1----:R-:W2:Y:S04]  /*692e0*/  LDL.LU R18, [R1+0xee0] ;  /* 0x000ee00001127983 */ /* 0x002ea80000300800 */
[----:B------:R-:W3:Y:S04]  /*692f0*/  LDL.LU R148, [R1+0xc70] ;  /* 0x000c700001947983 */ /* 0x000ee80000300800 */
[----:B------:R-:W3:Y:S04]  /*69300*/  LDL.LU R20, [R1+0xa80] ;  /* 0x000a800001147983 */ /* 0x000ee80000300800 */
[----:B------:R-:W2:Y:S01]  /*69310*/  LDL.LU R19, [R1+0x10f0] ;  /* 0x0010f00001137983 */ /* 0x000ea20000300800 */
[----:B------:R-:W-:Y:S01]  /*69320*/  LOP3.LUT P0, RZ, R13, 0x10000, RZ, 0xc0, !PT ;  /* 0x000100000dff7812 */ /* 0x000fe2000780c0ff */
[----:B------:R-:W-:Y:S01]  /*69330*/  IMAD.WIDE R26, R17, 0x4, R8 ;  /* 0x00000004111a7825 */ /* 0x000fe200078e0208 */
[----:B------:R-:W-:-:S11]  /*69340*/  LOP3.LUT P4, RZ, R13, 0x20000, RZ, 0xc0, !PT ;  /* 0x000200000dff7812 */ /* 0x000fd6000788c0ff */
[----:B----4-:R1:W-:Y:S04]  /*69350*/  @P0 STG.E desc[UR8][R26.64], R16 ;  /* 0x000000101a000986 */ /* 0x0103e8000c101908 */
[----:B-1----:R-:W4:Y:S04]  /*69360*/  LDL.LU R16, [R1+0x870] ;  /* 0x0008700001107983 */ /* 0x002f280000300800 */
[----:B------:R-:W4:Y:S04]  /*69370*/  LDL.LU R17, [R1+0x680] ;  /* 0x0006800001117983 */ /* 0x000f280000300800 */
[----:B------:R-:W4:Y:S04]  /*69380*/  LDL.LU R25, [R1+0x10f4] ;  /* 0x0010f40001197983 */ /* 0x000f280000300800 */
[----:B------:R-:W4:Y:S01]  /*69390*/  LDL.LU R157, [R1+0x10f8] ;  /* 0x0010f800019d7983 */ /* 0x000f220000300800 */
[----:B------:R-:W-:-:S02]  /*693a0*/  LOP3.LUT P5, RZ, R13, 0x40000, RZ, 0xc0, !PT ;  /* 0x000400000dff7812 */ /* 0x000fc400078ac0ff */
[C---:B------:R-:W-:Y:S02]  /*693b0*/  LOP3.LUT P6, RZ, R13.reuse, 0x80000, RZ, 0xc0, !PT ;  /* 0x000800000dff7812 */ /* 0x040fe400078cc0ff */
        /* <DEDUP_REMOVED lines=20> */
[----:B------:R-:W2:Y:S01]  /*69500*/  LDL.LU R151, [R1+0x10fc] ;  /* 0x0010fc0001977983 */ /* 0x000ea20000300800 */
[----:B------:R-:W-:-:S03]  /*69510*/  IMAD.WIDE R26, R19, 0x4, R4 ;  /* 0x00000004131a7825 */ /* 0x000fc600078e0204 */
[----:B------:R-:W2:Y:S04]  /*69520*/  LDL.LU R150, [R1+0x84] ;  /* 0x0000840001967983 */ /* 0x000ea80000300800 */
[----:B---3--:R1:W-:Y:S02]  /*69530*/  @P5 STG.E desc[UR8][R26.64], R148 ;  /* 0x000000941a005986 */ /* 0x0083e4000c101908 */
[C---:B-1----:R-:W-:Y:S02]  /*69540*/  IMAD.WIDE R26, R19.reuse, 0x4, R6 ;  /* 0x00000004131a7825 */ /* 0x042fe400078e0206 */
[----:B------:R-:W3:Y:S04]  /*69550*/  LDL.LU R148, [R1+0xee8] ;  /* 0x000ee80001947983 */ /* 0x000ee80000300800 */
[----:B------:R1:W-:Y:S02]  /*69560*/  @P6 STG.E desc[UR8][R26.64], R20 ;  /* 0x000000141a006986 */ /* 0x0003e4000c101908 */
[----:B-1----:R-:W-:-:S02]  /*69570*/  IMAD.WIDE R26, R19, 0x4, R8 ;  /* 0x00000004131a7825 */ /* 0x002fc400078e0208 */
[----:B------:R-:W3:Y:S04]  /*69580*/  LDL.LU R20, [R1+0xc78] ;  /* 0x000c780001147983 */ /* 0x000ee80000300800 */
[----:B------:R-:W3:Y:S04]  /*69590*/  LDL.LU R19, [R1+0xa88] ;  /* 0x000a880001137983 */ /* 0x000ee80000300800 */
[----:B------:R-:W3:Y:S01]  /*695a0*/  LDL.LU R149, [R1+0x1100] ;  /* 0x0011000001957983 */ /* 0x000ee20000300800 */
[----:B------:R-:W-:Y:S02]  /*695b0*/  @P1 LOP3.LUT R10, R10, 0x2, RZ, 0xfc, !PT ;  /* 0x000000020a0a1812 */ /* 0x000fe400078efcff */
[----:B------:R-:W-:-:S02]  /*695c0*/  LOP3.LUT P1, RZ, R13, 0x4000000, RZ, 0xc0, !PT ;  /* 0x040000000dff7812 */ /* 0x000fc4000782c0ff */
        /* <DEDUP_REMOVED lines=8> */
[C---:B------:R-:W-:Y:S02]  /*69650*/  LOP3.LUT P1, RZ, R13.reuse, 0x800000, RZ, 0xc0, !PT ;  /* 0x008000000dff7812 */ /* 0x040fe4000782c0ff */
[----:B------:R-:W-:Y:S02]  /*69660*/  LOP3.LUT R10, R10, 0xffffffdf, RZ, 0xc0, !PT ;  /* 0xffffffdf0a0a7812 */ /* 0x000fe400078ec0ff */
[----:B------:R-:W-:-:S09]  /*69670*/  LOP3.LUT P0, RZ, R13, 0x100000, RZ, 0xc0, !PT ;  /* 0x001000000dff7812 */ /* 0x000fd2000780c0ff */
[----:B------:R-:W-:Y:S02]  /*69680*/  @P1 LOP3.LUT R10, R10, 0x20, RZ, 0xfc, !PT ;  /* 0x000000200a0a1812 */ /* 0x000fe400078efcff */
[----:B------:R-:W-:Y:S02]  /*69690*/  LOP3.LUT P1, RZ, R13, 0x400000, RZ, 0xc0, !PT ;  /* 0x004000000dff7812 */ /* 0x000fe4000782c0ff */
[----:B------:R-:W-:Y:S01]  /*696a0*/  LOP3.LUT R10, R10, 0xffffffbf, RZ, 0xc0, !PT ;  /* 0xffffffbf0a0a7812 */ /* 0x000fe200078ec0ff */
[----:B----4-:R1:W-:Y:S10]  /*696b0*/  @P0 STG.E desc[UR8][R26.64], R16 ;  /* 0x000000101a000986 */ /* 0x0103f4000c101908 */
[----:B------:R-:W-:-:S02]  /*696c0*/  @P1 LOP3.LUT R10, R10, 0x40, RZ, 0xfc, !PT ;  /* 0x000000400a0a1812 */ /* 0x000fc400078efcff */
[----:B------:R-:W-:Y:S01]  /*696d0*/  LOP3.LUT P1, RZ, R13, 0x200000, RZ, 0xc0, !PT ;  /* 0x002000000dff7812 */ /* 0x000fe2000782c0ff */
[----:B-1----:R-:W-:Y:S01]  /*696e0*/  IMAD.WIDE R26, R25, 0x4, R2 ;  /* 0x00000004191a7825 */ /* 0x002fe200078e0202 */
[----:B------:R-:W-:Y:S01]  /*696f0*/  LOP3.LUT P2, RZ, R13, 0x40000000, RZ, 0xc0, !PT ;  /* 0x400000000dff7812 */ /* 0x000fe2000784c0ff */
[----:B------:R-:W4:Y:S10]  /*69700*/  LDL.LU R16, [R1+0x1c20] ;  /* 0x001c200001107983 */ /* 0x000f340000300800 */
[----:B------:R1:W-:Y:S01]  /*69710*/  @P1 STG.E desc[UR8][R26.64], R17 ;  /* 0x000000111a001986 */ /* 0x0003e2000c101908 */
[----:B------:R-:W-:Y:S01]  /*69720*/  LOP3.LUT P1, RZ, R10, 0x40, RZ, 0xc0, !PT ;  /* 0x000000400aff7812 */ /* 0x000fe2000782c0ff */
[----:B-1----:R-:W-:Y:S01]  /*69730*/  IMAD.WIDE R26, R25, 0x4, R4 ;  /* 0x00000004191a7825 */ /* 0x002fe200078e0204 */
[----:B------:R-:W-:Y:S01]  /*69740*/  LOP3.LUT P3, RZ, R13, 0x80000000, RZ, 0xc0, !PT ;  /* 0x800000000dff7812 */ /* 0x000fe2000786c0ff */
[----:B------:R-:W4:Y:S01]  /*69750*/  LDL.LU R17, [R1+0x1c1c] ;  /* 0x001c1c0001117983 */ /* 0x000f220000300800 */
[----:B------:R-:W-:-:S09]  /*69760*/  LOP3.LUT P4, RZ, R14, 0x1, RZ, 0xc0, !PT ;  /* 0x000000010eff7812 */ /* 0x000fd2000788c0ff */
[----:B--2---:R1:W-:Y:S01]  /*69770*/  @P1 STG.E desc[UR8][R26.64], R18 ;  /* 0x000000121a001986 */ /* 0x0043e2000c101908 */
        /* <DEDUP_REMOVED lines=9> */
[C---:B-1----:R-:W-:Y:S01]  /*69810*/  IMAD.WIDE R26, R157.reuse, 0x4, R2 ;  /* 0x000000049d1a7825 */ /* 0x042fe200078e0202 */
        /* <DEDUP_REMOVED lines=18> */
[----:B------:R1:W-:Y:S01]  /*69940*/  @P3 STG.E desc[UR8][R26.64], R153 ;  /* 0x000000991a003986 */ /* 0x0003e2000c101908 */
[----:B------:R-:W-:Y:S01]  /*69950*/  LOP3.LUT P0, RZ, R14, 0x8, RZ, 0xc0, !PT ;  /* 0x000000080eff7812 */ /* 0x000fe2000780c0ff */
[----:B-1----:R-:W-:-:S05]  /*69960*/  IMAD.WIDE R26, R151, 0x4, R8 ;  /* 0x00000004971a7825 */ /* 0x002fca00078e0208 */
[----:B------:R3:W-:Y:S02]  /*69970*/  @P4 STG.E desc[UR8][R26.64], R150 ;  /* 0x000000961a004986 */ /* 0x0007e4000c101908 */
[----:B---3--:R-:W-:-:S05]  /*69980*/  IMAD.WIDE R26, R149, 0x4, R2 ;  /* 0x00000004951a7825 */ /* 0x008fca00078e0202 */
[----:B------:R1:W-:Y:S02]  /*69990*/  @P5 STG.E desc[UR8][R26.64], R148 ;  /* 0x000000941a005986 */ /* 0x0003e4000c101908 */
[----:B-1----:R-:W-:-:S05]  /*699a0*/  IMAD.WIDE R26, R149, 0x4, R4 ;  /* 0x00000004951a7825 */ /* 0x002fca00078e0204 */
[----:B------:R1:W-:Y:S02]  /*699b0*/  @P6 STG.E desc[UR8][R26.64], R20 ;  /* 0x000000141a006986 */ /* 0x0003e4000c101908 */
[----:B-1----:R-:W-:-:S05]  /*699c0*/  IMAD.WIDE R26, R149, 0x4, R6 ;  /* 0x00000004951a7825 */ /* 0x002fca00078e0206 */
[----:B------:R1:W-:Y:S04]  /*699d0*/  @P0 STG.E desc[UR8][R26.64], R19 ;  /* 0x000000131a000986 */ /* 0x0003e8000c101908 */
[----:B-1----:R-:W3:Y:S04]  /*699e0*/  LDL.LU R19, [R1+0x878] ;  /* 0x0008780001137983 */ /* 0x002ee80000300800 */
[----:B------:R-:W2:Y:S04]  /*699f0*/  LDL.LU R143, [R1+0x688] ;  /* 0x00068800018f7983 */ /* 0x000ea80000300800 */
[----:B------:R-:W4:Y:S04]  /*69a00*/  LDL.LU R153, [R1+0x488] ;  /* 0x0004880001997983 */ /* 0x000f280000300800 */
[----:B------:R-:W4:Y:S04]  /*69a10*/  LDL.LU R151, [R1+0x288] ;  /* 0x0002880001977983 */ /* 0x000f280000300800 */
[----:B------:R-:W2:Y:S04]  /*69a20*/  LDL.LU R150, [R1+0x1104] ;  /* 0x0011040001967983 */ /* 0x000ea80000300800 */
[----:B------:R-:W4:Y:S01]  /*69a30*/  LDL.LU R148, [R1+0x88] ;  /* 0x0000880001947983 */ /* 0x000f220000300800 */
[----:B------:R-:W-:-:S03]  /*69a40*/  LOP3.LUT P4, RZ, R14, 0x10, RZ, 0xc0, !PT ;  /* 0x000000100eff7812 */ /* 0x000fc6000788c0ff */
[----:B------:R-:W4:Y:S01]  /*69a50*/  LDL.LU R20, [R1+0xeec] ;  /* 0x000eec0001147983 */ /* 0x000f220000300800 */
[----:B------:R-:W-:-:S03]  /*69a60*/  IMAD.WIDE R26, R149, 0x4, R8 ;  /* 0x00000004951a7825 */ /* 0x000fc600078e0208 */
        /* <DEDUP_REMOVED lines=15> */
[----:B---3--:R1:W-:Y:S04]  /*69b60*/  @P4 STG.E desc[UR8][R26.64], R19 ;  /* 0x000000131a004986 */ /* 0x0083e8000c101908 */
[----:B-1----:R-:W3:Y:S04]  /*69b70*/  LDL.LU R19, [R1+0xc7c] ;  /* 0x000c7c0001137983 */ /* 0x002ee80000300800 */
[----:B------:R-:W3:Y:S04]  /*69b80*/  LDL.LU R25, [R1+0xa8c] ;  /* 0x000a8c0001197983 */ /* 0x000ee80000300800 */
[----:B------:R-:W3:Y:S04]  /*69b90*/  LDL.LU R252, [R1+0x87c] ;  /* 0x00087c0001fc7983 */ /* 0x000ee80000300800 */
[----:B------:R-:W3:Y:S04]  /*69ba0*/  LDL.LU R159, [R1+0x68c] ;  /* 0x00068c00019f7983 */ /* 0x000ee80000300800 */
[----:B------:R-:W3:Y:S01]  /*69bb0*/  LDL.LU R158, [R1+0x48c] ;  /* 0x00048c00019e7983 */ /* 0x000ee20000300800 */
[----:B------:R-:W-:-:S03]  /*69bc0*/  LOP3.LUT R11, R11, 0xf7ffffff, RZ, 0xc0, !PT ;  /* 0xf7ffffff0b0b7812 */ /* 0x000fc600078ec0ff */
[----:B------:R-:W3:Y:S01]  /*69bd0*/  LDL.LU R157, [R1+0x28c] ;  /* 0x00028c00019d7983 */ /* 0x000ee20000300800 */
[----:B------:R-:W-:Y:S02]  /*69be0*/  @P1 LOP3.LUT R11, R11, 0x8000000, RZ, 0xfc, !PT ;  /* 0x080000000b0b1812 */ /* 0x000fe400078efcff */
[C---:B------:R-:W-:Y:S02]  /*69bf0*/  LOP3.LUT P1, RZ, R14.reuse, 0x800, RZ, 0xc0, !PT ;  /* 0x000008000eff7812 */ /* 0x040fe4000782c0ff */
[C---:B------:R-:W-:Y:S02]  /*69c00*/  LOP3.LUT P5, RZ, R14.reuse, 0x20, RZ, 0xc0, !PT ;  /* 0x000000200eff7812 */ /* 0x040fe400078ac0ff */
[----:B------:R-:W-:Y:S01]  /*69c10*/  LOP3.LUT P6, RZ, R14, 0x40, RZ, 0xc0, !PT ;  /* 0x000000400eff7812 */ /* 0x000fe200078cc0ff */
[----:B--2---:R-:W-:Y:S01]  /*69c20*/  IMAD.WIDE R26, R150, 0x4, R2 ;  /* 0x00000004961a7825 */ /* 0x004fe200078e0202 */
[----:B------:R-:W-:Y:S01]  /*69c30*/  LOP3.LUT R11, R11, 0xefffffff, RZ, 0xc0, !PT ;  /* 0xefffffff0b0b7812 */ /* 0x000fe200078ec0ff */
[----:B------:R-:W2:Y:S06]  /*69c40*/  LDL.LU R142, [R1+0x8c] ;  /* 0x00008c00018e7983 */ /* 0x000eac0000300800 */
[----:B------:R-:W-:-:S02]  /*69c50*/  @P1 LOP3.LUT R11, R11, 0x10000000, RZ, 0xfc, !PT ;  /* 0x100000000b0b1812 */ /* 0x000fc400078efcff */
[----:B------:R-:W-:Y:S01]  /*69c60*/  LOP3.LUT P1, RZ, R14, 0x400, RZ, 0xc0, !PT ;  /* 0x000004000eff7812 */ /* 0x000fe2000782c0ff */
[----:B------:R1:W-:Y:S01]  /*69c70*/  @P5 STG.E desc[UR8][R26.64], R143 ;  /* 0x0000008f1a005986 */ /* 0x0003e2000c101908 */
[----:B------:R-:W-:Y:S01]  /*69c80*/  LOP3.LUT R11, R11, 0xdfffffff, RZ, 0xc0, !PT ;  /* 0xdfffffff0b0b7812 */ /* 0x000fe200078ec0ff */
[----:B-1----:R-:W-:Y:S02]  /*69c90*/  IMAD.WIDE R26, R150, 0x4, R4 ;  /* 0x00000004961a7825 */ /* 0x002fe400078e0204 */
[----:B------:R-:W2:Y:S08]  /*69ca0*/  LDL.LU R143, [R1+0xef0] ;  /* 0x000ef000018f7983 */ /* 0x000eb00000300800 */
[----:B------:R-:W-:-:S02]  /*69cb0*/  @P1 LOP3.LUT R11, R11, 0x20000000, RZ, 0xfc, !PT ;  /* 0x200000000b0b1812 */ /* 0x000fc400078efcff */
[C---:B------:R-:W-:Y:S01]  /*69cc0*/  LOP3.LUT P1, RZ, R14.reuse, 0x200, RZ, 0xc0, !PT ;  /* 0x000002000eff7812 */ /* 0x040fe2000782c0ff */
[----:B----4-:R1:W-:Y:S01]  /*69cd0*/  @P6 STG.E desc[UR8][R26.64], R153 ;  /* 0x000000991a006986 */ /* 0x0103e2000c101908 */
[----:B------:R-:W-:Y:S02]  /*69ce0*/  LOP3.LUT P0, RZ, R14, 0x80, RZ, 0xc0, !PT ;  /* 0x000000800eff7812 */ /* 0x000fe4000780c0ff */
[----:B------:R-:W-:Y:S01]  /*69cf0*/  LOP3.LUT R11, R11, 0xbfffffff, RZ, 0xc0, !PT ;  /* 0xbfffffff0b0b7812 */ /* 0x000fe200078ec0ff */
[----:B-1----:R-:W4:Y:S08]  /*69d00*/  LDL.LU R153, [R1+0xc80] ;  /* 0x000c800001997983 */ /* 0x002f300000300800 */
[----:B------:R-:W-:-:S02]  /*69d10*/  @P1 LOP3.LUT R11, R11, 0x40000000, RZ, 0xfc, !PT ;  /* 0x400000000b0b1812 */ /* 0x000fc400078efcff */
[----:B------:R-:W-:Y:S01]  /*69d20*/  LOP3.LUT P1, RZ, R14, 0x100, RZ, 0xc0, !PT ;  /* 0x000001000eff7812 */ /* 0x000fe2000782c0ff */
[----:B------:R-:W-:-:S05]  /*69d30*/  IMAD.WIDE R26, R150, 0x4, R6 ;  /* 0x00000004961a7825 */ /* 0x000fca00078e0206 */
[----:B------:R1:W-:Y:S02]  /*69d40*/  @P0 STG.E desc[UR8][R26.64], R151 ;  /* 0x000000971a000986 */ /* 0x0003e4000c101908 */
[----:B-1----:R-:W-:Y:S02]  /*69d50*/  IMAD.WIDE R26, R150, 0x4, R8 ;  /* 0x00000004961a7825 */ /* 0x002fe400078e0208 */
[----:B------:R-:W4:Y:S04]  /*69d60*/  LDL.LU R151, [R1+0xa90] ;  /* 0x000a900001977983 */ /* 0x000f280000300800 */
[----:B------:R1:W-:Y:S01]  /*69d70*/  @P1 STG.E desc[UR8][R26.64], R148 ;  /* 0x000000941a001986 */ /* 0x0003e2000c101908 */
[----:B------:R-:W-:-:S03]  /*69d80*/  LOP3.LUT P1, RZ, R11, 0x40000000, RZ, 0xc0, !PT ;  /* 0x400000000bff7812 */ /* 0x000fc6000782c0ff */
[----:B------:R-:W4:Y:S01]  /*69d90*/  LDL.LU R150, [R1+0x880] ;  /* 0x0008800001967983 */ /* 0x000f220000300800 */
[----:B-1----:R-:W-:-:S09]  /*69da0*/  IMAD.WIDE R26, R140, 0x4, R2 ;  /* 0x000000048c1a7825 */ /* 0x002fd200078e0202 */
[----:B------:R1:W-:Y:S01]  /*69db0*/  @P1 STG.E desc[UR8][R26.64], R20 ;  /* 0x000000141a001986 */ /* 0x0003e2000c101908 */
[----:B------:R-:W-:-:S03]  /*69dc0*/  LOP3.LUT P1, RZ, R11, 0x20000000, RZ, 0xc0, !PT ;  /* 0x200000000bff7812 */ /* 0x000fc6000782c0ff */
[----:B-1----:R-:W4:Y:S04]  /*69dd0*/  LDL.LU R20, [R1+0x690] ;  /* 0x0006900001147983 */ /* 0x002f280000300800 */
[----:B------:R-:W4:Y:S01]  /*69de0*/  LDL.LU R148, [R1+0x1114] ;  /* 0x0011140001947983 */ /* 0x000f220000300800 */
[----:B------:R-:W-:-:S05]  /*69df0*/  IMAD.WIDE R26, R140, 0x4, R4 ;  /* 0x000000048c1a7825 */ /* 0x000fca00078e0204 */
[----:B---3--:R1:W-:Y:S04]  /*69e00*/  @P1 STG.E desc[UR8][R26.64], R19 ;  /* 0x000000131a001986 */ /* 0x0083e8000c101908 */
[----:B-1----:R-:W3:Y:S01]  /*69e10*/  LDL.LU R19, [R1+0x490] ;  /* 0x0004900001137983 */ /* 0x002ee20000300800 */
[----:B------:R-:W-:Y:S01]  /*69e20*/  LOP3.LUT P1, RZ, R11, 0x10000000, RZ, 0xc0, !PT ;  /* 0x100000000bff7812 */ /* 0x000fe2000782c0ff */
[----:B------:R-:W-:-:S12]  /*69e30*/  IMAD.WIDE R26, R140, 0x4, R6 ;  /* 0x000000048c1a7825 */ /* 0x000fd800078e0206 */
[----:B------:R1:W-:Y:S01]  /*69e40*/  @P1 STG.E desc[UR8][R26.64], R25 ;  /* 0x000000191a001986 */ /* 0x0003e2000c101908 */
[----:B------:R-:W-:Y:S01]  /*69e50*/  LOP3.LUT P1, RZ, R11, 0x8000000, RZ, 0xc0, !PT ;  /* 0x080000000bff7812 */ /* 0x000fe2000782c0ff */
[----:B-1----:R-:W-:-:S12]  /*69e60*/  IMAD.WIDE R26, R140, 0x4, R8 ;  /* 0x000000048c1a7825 */ /* 0x002fd800078e0208 */
[----:B------:R1:W-:Y:S01]  /*69e70*/  @P1 STG.E desc[UR8][R26.64], R252 ;  /* 0x000000fc1a001986 */ /* 0x0003e2000c101908 */
[----:B------:R-:W-:Y:S01]  /*69e80*/  LOP3.LUT P1, RZ, R11, 0x4000000, RZ, 0xc0, !PT ;  /* 0x040000000bff7812 */ /* 0x000fe2000782c0ff */
[----:B-1----:R-:W-:Y:S01]  /*69e90*/  IMAD.WIDE R26, R141, 0x4, R2 ;  /* 0x000000048d1a7825 */ /* 0x002fe200078e0202 */
[----:B------:R-:W-:Y:S01]  /*69ea0*/  LOP3.LUT P2, RZ, R14, 0x20000, RZ, 0xc0, !PT ;  /* 0x000200000eff7812 */ /* 0x000fe2000784c0ff */
[----:B------:R-:W3:Y:S10]  /*69eb0*/  LDL.LU R252, [R1+0x111c] ;  /* 0x00111c0001fc7983 */ /* 0x000ef40000300800 */
        /* <DEDUP_REMOVED lines=10> */
[----:B--2---:R1:W-:Y:S02]  /*69f60*/  @P1 STG.E desc[UR8][R26.64], R142 ;  /* 0x0000008e1a001986 */ /* 0x0043e4000c101908 */
[----:B-1----:R-:W-:-:S05]  /*69f70*/  IMAD.WIDE R26, R149, 0x4, R2 ;  /* 0x00000004951a7825 */ /* 0x002fca00078e0202 */
[----:B------:R1:W-:Y:S02]  /*69f80*/  @P2 STG.E desc[UR8][R26.64], R143 ;  /* 0x0000008f1a002986 */ /* 0x0003e4000c101908 */
[----:B-1----:R-:W-:-:S05]  /*69f90*/  IMAD.WIDE R26, R149, 0x4, R4 ;  /* 0x00000004951a7825 */ /* 0x002fca00078e0204 */
[----:B----4-:R1:W-:Y:S04]  /*69fa0*/  @P3 STG.E desc[UR8][R26.64], R153 ;  /* 0x000000991a003986 */ /* 0x0103e8000c101908 */
[----:B-1----:R-:W2:Y:S01]  /*69fb0*/  LDL.LU R153, [R1+0x290] ;  /* 0x0002900001997983 */ /* 0x002ea20000300800 */
[C---:B------:R-:W-:Y:S02]  /*69fc0*/  LOP3.LUT P4, RZ, R14.reuse, 0x80000, RZ, 0xc0, !PT ;  /* 0x000800000eff7812 */ /* 0x040fe4000788c0ff */
[C---:B------:R-:W-:Y:S01]  /*69fd0*/  LOP3.LUT P5, RZ, R14.reuse, 0x100000, RZ, 0xc0, !PT ;  /* 0x001000000eff7812 */ /* 0x040fe200078ac0ff */
[----:B------:R-:W-:Y:S01]  /*69fe0*/  IMAD.WIDE R26, R149, 0x4, R6 ;  /* 0x00000004951a7825 */ /* 0x000fe200078e0206 */
[C---:B------:R-:W-:Y:S02]  /*69ff0*/  LOP3.LUT P6, RZ, R14.reuse, 0x200000, RZ, 0xc0, !PT ;  /* 0x002000000eff7812 */ /* 0x040fe400078cc0ff */
[----:B------:R-:W-:-:S07]  /*6a000*/  LOP3.LUT P0, RZ, R14, 0x400000, RZ, 0xc0, !PT ;  /* 0x004000000eff7812 */ /* 0x000fce000780c0ff */
[----:B------:R1:W-:Y:S02]  /*6a010*/  @P4 STG.E desc[UR8][R26.64], R151 ;  /* 0x000000971a004986 */ /* 0x0003e4000c101908 */
[----:B-1----:R-:W-:Y:S02]  /*6a020*/  IMAD.WIDE R26, R149, 0x4, R8 ;  /* 0x00000004951a7825 */ /* 0x002fe400078e0208 */
[----:B------:R-:W4:Y:S04]  /*6a030*/  LDL.LU R151, [R1+0x90] ;  /* 0x0000900001977983 */ /* 0x000f280000300800 */
[----:B------:R1:W-:Y:S04]  /*6a040*/  @P5 STG.E desc[UR8][R26.64], R150 ;  /* 0x000000961a005986 */ /* 0x0003e8000c101908 */
[----:B------:R-:W4:Y:S01]  /*6a050*/  LDL.LU R149, [R1+0xef4] ;  /* 0x000ef40001957983 */ /* 0x000f220000300800 */
[----:B-1----:R-:W-:-:S03]  /*6a060*/  IMAD.WIDE R26, R148, 0x4, R2 ;  /* 0x00000004941a7825 */ /* 0x002fc600078e0202 */
[----:B------:R-:W4:Y:S04]  /*6a070*/  LDL.LU R150, [R1+0xc84] ;  /* 0x000c840001967983 */ /* 0x000f280000300800 */
[----:B------:R1:W-:Y:S02]  /*6a080*/  @P6 STG.E desc[UR8][R26.64], R20 ;  /* 0x000000141a006986 */ /* 0x0003e4000c101908 */
[----:B-1----:R-:W-:Y:S02]  /*6a090*/  IMAD.WIDE R26, R148, 0x4, R4 ;  /* 0x00000004941a7825 */ /* 0x002fe400078e0204 */
[----:B------:R-:W4:Y:S04]  /*6a0a0*/  LDL.LU R20, [R1+0xa94] ;  /* 0x000a940001147983 */ /* 0x000f280000300800 */
[----:B---3--:R1:W-:Y:S04]  /*6a0b0*/  @P0 STG.E desc[UR8][R26.64], R19 ;  /* 0x000000131a000986 */ /* 0x0083e8000c101908 */
[----:B-1----:R-:W3:Y:S01]  /*6a0c0*/  LDL.LU R19, [R1+0x1118] ;  /* 0x0011180001137983 */ /* 0x002ee20000300800 */
[----:B------:R-:W-:-:S03]  /*6a0d0*/  LOP3.LUT P1, RZ, R15, 0x8, RZ, 0xc0, !PT ;  /* 0x000000080fff7812 */ /* 0x000fc6000782c0ff */
[----:B------:R-:W3:Y:S01]  /*6a0e0*/  LDL.LU R10, [R1+0x884] ;  /* 0x00088400010a7983 */ /* 0x000ee20000300800 */
[----:B------:R-:W-:-:S03]  /*6a0f0*/  LOP3.LUT R11, R11, 0xffff7fff, RZ, 0xc0, !PT ;  /* 0xffff7fff0b0b7812 */ /* 0x000fc600078ec0ff */
[----:B------:R-:W3:Y:S04]  /*6a100*/  LDL.LU R22, [R1+0x694] ;  /* 0x0006940001167983 */ /* 0x000ee80000300800 */
[----:B------:R-:W3:Y:S02]  /*6a110*/  LDL.LU R25, [R1+0x494] ;  /* 0x0004940001197983 */ /* 0x000ee40000300800 */
[----:B------:R-:W-:Y:S02]  /*6a120*/  @P1 LOP3.LUT R11, R11, 0x8000, RZ, 0xfc, !PT ;  /* 0x000080000b0b1812 */ /* 0x000fe400078efcff */
[----:B------:R-:W-:Y:S01]  /*6a130*/  LOP3.LUT P1, RZ, R15, 0x4, RZ, 0xc0, !PT ;  /* 0x000000040fff7812 */ /* 0x000fe2000782c0ff */
[----:B------:R-:W3:Y:S01]  /*6a140*/  LDL.LU R140, [R1+0x294] ;  /* 0x00029400018c7983 */ /* 0x000ee20000300800 */
[----:B------:R-:W-:-:S02]  /*6a150*/  LOP3.LUT R11, R11, 0xfffeffff, RZ, 0xc0, !PT ;  /* 0xfffeffff0b0b7812 */ /* 0x000fc400078ec0ff */
[----:B------:R-:W-:Y:S01]  /*6a160*/  LOP3.LUT P4, RZ, R14, 0x800000, RZ, 0xc0, !PT ;  /* 0x008000000eff7812 */ /* 0x000fe2000788c0ff */
[----:B------:R-:W-:Y:S01]  /*6a170*/  IMAD.WIDE R26, R148, 0x4, R6 ;  /* 0x00000004941a7825 */ /* 0x000fe200078e0206 */
[----:B------:R-:W3:Y:S04]  /*6a180*/  LDL.LU R158, [R1+0xef8] ;  /* 0x000ef800019e7983 */ /* 0x000ee80000300800 */
[----:B------:R-:W3:Y:S03]  /*6a190*/  LDL.LU R157, [R1+0xc88] ;  /* 0x000c8800019d7983 */ /* 0x000ee60000300800 */
[----:B------:R-:W-:Y:S01]  /*6a1a0*/  @P1 LOP3.LUT R11, R11, 0x10000, RZ, 0xfc, !PT ;  /* 0x000100000b0b1812 */ /* 0x000fe200078efcff */
[----:B------:R-:W3:Y:S01]  /*6a1b0*/  LDL.LU R141, [R1+0xa98] ;  /* 0x000a9800018d7983 */ /* 0x000ee20000300800 */
[----:B------:R-:W-:-:S02]  /*6a1c0*/  LOP3.LUT P1, RZ, R15, 0x2, RZ, 0xc0, !PT ;  /* 0x000000020fff7812 */ /* 0x000fc4000782c0ff */
[----:B------:R-:W-:Y:S01]  /*6a1d0*/  LOP3.LUT R11, R11, 0xfffdffff, RZ, 0xc0, !PT ;  /* 0xfffdffff0b0b7812 */ /* 0x000fe200078ec0ff */
[----:B------:R-:W3:Y:S04]  /*6a1e0*/  LDL.LU R142, [R1+0x1120] ;  /* 0x00112000018e7983 */ /* 0x000ee80000300800 */
[----:B------:R-:W3:Y:S06]  /*6a1f0*/  LDL.LU R143, [R1+0x888] ;  /* 0x00088800018f7983 */ /* 0x000eec0000300800 */
        /* <DEDUP_REMOVED lines=12> */
[----:B--2---:R1:W-:Y:S02]  /*6a2c0*/  @P4 STG.E desc[UR8][R26.64], R153 ;  /* 0x000000991a004986 */ /* 0x0043e4000c101908 */
[----:B-1----:R-:W-:Y:S02]  /*6a2d0*/  IMAD.WIDE R26, R148, 0x4, R8 ;  /* 0x00000004941a7825 */ /* 0x002fe400078e0208 */
[----:B------:R-:W2:Y:S04]  /*6a2e0*/  LDL.LU R148, [R1+0x1124] ;  /* 0x0011240001947983 */ /* 0x000ea80000300800 */
[----:B------:R-:W2:Y:S01]  /*6a2f0*/  LDL.LU R159, [R1+0x94] ;  /* 0x00009400019f7983 */ /* 0x000ea20000300800 */
[----:B------:R-:W-:-:S02]  /*6a300*/  LOP3.LUT P5, RZ, R14, 0x1000000, RZ, 0xc0, !PT ;  /* 0x010000000eff7812 */ /* 0x000fc400078ac0ff */
[----:B------:R-:W-:Y:S01]  /*6a310*/  @P1 LOP3.LUT R11, R11, 0x200000, RZ, 0xfc, !PT ;  /* 0x002000000b0b1812 */ /* 0x000fe200078efcff */
[----:B------:R-:W2:Y:S01]  /*6a320*/  LDL.LU R153, [R1+0x698] ;  /* 0x0006980001997983 */ /* 0x000ea20000300800 */
[C---:B------:R-:W-:Y:S02]  /*6a330*/  LOP3.LUT P1, RZ, R14.reuse, 0x10000000, RZ, 0xc0, !PT ;  /* 0x100000000eff7812 */ /* 0x040fe4000782c0ff */
[C---:B------:R-:W-:Y:S02]  /*6a340*/  LOP3.LUT P6, RZ, R14.reuse, 0x2000000, RZ, 0xc0, !PT ;  /* 0x020000000eff7812 */ /* 0x040fe400078cc0ff */
[----:B------:R-:W-:Y:S02]  /*6a350*/  LOP3.LUT P0, RZ, R14, 0x4000000, RZ, 0xc0, !PT ;  /* 0x040000000eff7812 */ /* 0x000fe4000780c0ff */
[----:B------:R-:W-:-:S03]  /*6a360*/  LOP3.LUT R11, R11, 0xffbfffff, RZ, 0xc0, !PT ;  /* 0xffbfffff0b0b7812 */ /* 0x000fc600078ec0ff */
[----:B----4-:R3:W-:Y:S04]  /*6a370*/  @P5 STG.E desc[UR8][R26.64], R151 ;  /* 0x000000971a005986 */ /* 0x0107e8000c101908 */
[----:B------:R-:W-:Y:S02]  /*6a380*/  @P1 LOP3.LUT R11, R11, 0x400000, RZ, 0xfc, !PT ;  /* 0x004000000b0b1812 */ /* 0x000fe400078efcff */
[----:B------:R-:W-:Y:S01]  /*6a390*/  LOP3.LUT P1, RZ, R14, 0x8000000, RZ, 0xc0, !PT ;  /* 0x080000000eff7812 */ /* 0x000fe2000782c0ff */
[----:B---3--:R-:W-:-:S05]  /*6a3a0*/  IMAD.WIDE R26, R19, 0x4, R2 ;  /* 0x00000004131a7825 */ /* 0x008fca00078e0202 */
[----:B------:R1:W-:Y:S02]  /*6a3b0*/  @P6 STG.E desc[UR8][R26.64], R149 ;  /* 0x000000951a006986 */ /* 0x0003e4000c101908 */
[C---:B-1----:R-:W-:Y:S02]  /*6a3c0*/  IMAD.WIDE R26, R19.reuse, 0x4, R4 ;  /* 0x00000004131a7825 */ /* 0x042fe400078e0204 */
[----:B------:R-:W3:Y:S04]  /*6a3d0*/  LDL.LU R149, [R1+0x498] ;  /* 0x0004980001957983 */ /* 0x000ee80000300800 */
        /* <DEDUP_REMOVED lines=21> */
[----:B--2---:R1:W-:Y:S01]  /*6a530*/  @P1 STG.E desc[UR8][R26.64], R159 ;  /* 0x0000009f1a001986 */ /* 0x0043e2000c101908 */
        /* <DEDUP_REMOVED lines=19> */
[----:B------:R-:W-:-:S04]  /*6a670*/  LOP3.LUT P0, RZ, R15, 0x200, RZ, 0xc0, !PT ;  /* 0x000002000fff7812 */ /* 0x000fc8000780c0ff */
[----:B---3--:R1:W-:Y:S02]  /*6a680*/  @P4 STG.E desc[UR8][R26.64], R149 ;  /* 0x000000951a004986 */ /* 0x0083e4000c101908 */
[----:B-1----:R-:W-:-:S05]  /*6a690*/  IMAD.WIDE R26, R148, 0x4, R6 ;  /* 0x00000004941a7825 */ /* 0x002fca00078e0206 */
[----:B----4-:R1:W-:Y:S02]  /*6a6a0*/  @P5 STG.E desc[UR8][R26.64], R150 ;  /* 0x000000961a005986 */ /* 0x0103e4000c101908 */
[----:B-1----:R-:W-:-:S05]  /*6a6b0*/  IMAD.WIDE R26, R148, 0x4, R8 ;  /* 0x00000004941a7825 */ /* 0x002fca00078e0208 */
[----:B------:R1:W-:Y:S02]  /*6a6c0*/  @P6 STG.E desc[UR8][R26.64], R20 ;  /* 0x000000141a006986 */ /* 0x0003e4000c101908 */
[----:B-1----:R-:W-:-:S05]  /*6a6d0*/  IMAD.WIDE R26, R151, 0x4, R2 ;  /* 0x00000004971a7825 */ /* 0x002fca00078e0202 */
[----:B------:R1:W-:Y:S04]  /*6a6e0*/  @P0 STG.E desc[UR8][R26.64], R19 ;  /* 0x000000131a000986 */ /* 0x0003e8000c101908 */
[----:B-1----:R-:W2:Y:S04]  /*6a6f0*/  LDL.LU R19, [R1+0xc8c] ;  /* 0x000c8c0001137983 */ /* 0x002ea80000300800 */
[----:B------:R-:W3:Y:S04]  /*6a700*/  LDL.LU R153, [R1+0xa9c] ;  /* 0x000a9c0001997983 */ /* 0x000ee80000300800 */
[----:B------:R-:W4:Y:S04]  /*6a710*/  LDL.LU R149, [R1+0x88c] ;  /* 0x00088c0001957983 */ /* 0x000f280000300800 */
[----:B------:R-:W4:Y:S04]  /*6a720*/  LDL.LU R20, [R1+0x69c] ;  /* 0x00069c0001147983 */ /* 0x000f280000300800 */
[----:B------:R-:W4:Y:S04]  /*6a730*/  LDL.LU R150, [R1+0x49c] ;  /* 0x00049c0001967983 */ /* 0x000f280000300800 */
[----:B------:R-:W4:Y:S04]  /*6a740*/  LDL.LU R148, [R1+0x29c] ;  /* 0x00029c0001947983 */ /* 0x000f280000300800 */
[----:B------:R-:W4:Y:S01]  /*6a750*/  LDL.LU R25, [R1+0x112c] ;  /* 0x00112c0001197983 */ /* 0x000f220000300800 */
[----:B------:R-:W-:Y:S01]  /*6a760*/  LOP3.LUT P4, RZ, R15, 0x400, RZ, 0xc0, !PT ;  /* 0x000004000fff7812 */ /* 0x000fe2000788c0ff */
[----:B------:R-:W-:Y:S01]  /*6a770*/  IMAD.WIDE R26, R151, 0x4, R4 ;  /* 0x00000004971a7825 */ /* 0x000fe200078e0204 */
        /* <DEDUP_REMOVED lines=24> */
[----:B------:R-:W-:Y:S02]  /*6a900*/  LOP3.LUT P1, RZ, R15, 0x8000, RZ, 0xc0, !PT ;  /* 0x000080000fff7812 */ /* 0x000fe4000782c0ff */
[----:B------:R-:W-:-:S11]  /*6a910*/  LOP3.LUT R11, R11, 0xffffbfff, RZ, 0xc0, !PT ;  /* 0xffffbfff0b0b7812 */ /* 0x000fd600078ec0ff */
[----:B------:R-:W-:Y:S02]  /*6a920*/  @P1 LOP3.LUT R11, R11, 0x4000, RZ, 0xfc, !PT ;  /* 0x000040000b0b1812 */ /* 0x000fe400078efcff */
[----:B------:R-:W-:Y:S01]  /*6a930*/  LOP3.LUT P1, RZ, R15, 0x4000, RZ, 0xc0, !PT ;  /* 0x000040000fff7812 */ /* 0x000fe2000782c0ff */
[----:B--2---:R1:W-:Y:S04]  /*6a940*/  @P4 STG.E desc[UR8][R26.64], R19 ;  /* 0x000000131a004986 */ /* 0x0043e8000c101908 */
[----:B-1----:R-:W2:Y:S04]  /*6a950*/  LDL.LU R19, [R1+0x9c] ;  /* 0x00009c0001137983 */ /* 0x002ea80000300800 */
[----:B------:R-:W2:Y:S04]  /*6a960*/  LDL.LU R158, [R1+0x1130] ;  /* 0x00113000019e7983 */ /* 0x000ea80000300800 */
[----:B------:R-:W2:Y:S04]  /*6a970*/  LDL.LU R140, [R1+0xf00] ;  /* 0x000f0000018c7983 */ /* 0x000ea80000300800 */
[----:B------:R-:W2:Y:S04]  /*6a980*/  LDL.LU R252, [R1+0xc90] ;  /* 0x000c900001fc7983 */ /* 0x000ea80000300800 */
[----:B------:R-:W2:Y:S01]  /*6a990*/  LDL.LU R159, [R1+0xaa0] ;  /* 0x000aa000019f7983 */ /* 0x000ea20000300800 */
[----:B------:R-:W-:-:S03]  /*6a9a0*/  IMAD.WIDE R26, R151, 0x4, R6 ;  /* 0x00000004971a7825 */ /* 0x000fc600078e0206 */
[----:B------:R-:W2:Y:S04]  /*6a9b0*/  LDL.LU R157, [R1+0x890] ;  /* 0x00089000019d7983 */ /* 0x000ea80000300800 */
[----:B---3--:R1:W-:Y:S04]  /*6a9c0*/  @P5 STG.E desc[UR8][R26.64], R153 ;  /* 0x000000991a005986 */ /* 0x0083e8000c101908 */
[----:B-1----:R-:W3:Y:S04]  /*6a9d0*/  LDL.LU R153, [R1+0x1134] ;  /* 0x0011340001997983 */ /* 0x002ee80000300800 */
[----:B------:R-:W3:Y:S01]  /*6a9e0*/  LDL.LU R141, [R1+0x6a0] ;  /* 0x0006a000018d7983 */ /* 0x000ee20000300800 */
[----:B------:R-:W-:-:S03]  /*6a9f0*/  IMAD.WIDE R26, R151, 0x4, R8 ;  /* 0x00000004971a7825 */ /* 0x000fc600078e0208 */
[----:B------:R-:W3:Y:S04]  /*6aa00*/  LDL.LU R142, [R1+0x4a0] ;  /* 0x0004a000018e7983 */ /* 0x000ee80000300800 */
[----:B----4-:R1:W-:Y:S02]  /*6aa10*/  @P6 STG.E desc[UR8][R26.64], R149 ;  /* 0x000000951a006986 */ /* 0x0103e4000c101908 */
[----:B-1----:R-:W-:-:S05]  /*6aa20*/  IMAD.WIDE R26, R25, 0x4, R2 ;  /* 0x00000004191a7825 */ /* 0x002fca00078e0202 */
[----:B------:R1:W-:Y:S04]  /*6aa30*/  @P0 STG.E desc[UR8][R26.64], R20 ;  /* 0x000000141a000986 */ /* 0x0003e8000c101908 */
[----:B-1----:R-:W4:Y:S04]  /*6aa40*/  LDL.LU R20, [R1+0x1138] ;  /* 0x0011380001147983 */ /* 0x002f280000300800 */
[----:B------:R-:W4:Y:S01]  /*6aa50*/  LDL.LU R143, [R1+0x2a0] ;  /* 0x0002a000018f7983 */ /* 0x000f220000300800 */
[----:B------:R-:W-:-:S03]  /*6aa60*/  IMAD.WIDE R26, R25, 0x4, R4 ;  /* 0x00000004191a7825 */ /* 0x000fc600078e0204 */
[----:B------:R-:W4:Y:S04]  /*6aa70*/  LDL.LU R151, [R1+0xa0] ;  /* 0x0000a00001977983 */ /* 0x000f280000300800 */
[----:B------:R1:W-:Y:S01]  /*6aa80*/  @P1 STG.E desc[UR8][R26.64], R150 ;  /* 0x000000961a001986 */ /* 0x0003e2000c101908 */
[----:B------:R-:W-:-:S03]  /*6aa90*/  LOP3.LUT P1, RZ, R11, 0x4000, RZ, 0xc0, !PT ;  /* 0x000040000bff7812 */ /* 0x000fc6000782c0ff */
[----:B------:R-:W4:Y:S01]  /*6aaa0*/  LDL.LU R149, [R1+0xf04] ;  /* 0x000f040001957983 */ /* 0x000f220000300800 */
[----:B-1----:R-:W-:-:S03]  /*6aab0*/  IMAD.WIDE R26, R25, 0x4, R6 ;  /* 0x00000004191a7825 */ /* 0x002fc600078e0206 */
[----:B------:R-:W4:Y:S06]  /*6aac0*/  LDL.LU R150, [R1+0xc94] ;  /* 0x000c940001967983 */ /* 0x000f2c0000300800 */
[----:B------:R1:W-:Y:S04]  /*6aad0*/  @P1 STG.E desc[UR8][R26.64], R148 ;  /* 0x000000941a001986 */ /* 0x0003e8000c101908 */
[----:B-1----:R-:W4:Y:S01]  /*6aae0*/  LDL.LU R148, [R1+0xaa4] ;  /* 0x000aa40001947983 */ /* 0x002f220000300800 */
[----:B------:R-:W-:Y:S01]  /*6aaf0*/  LOP3.LUT P1, RZ, R11, 0x2000, RZ, 0xc0, !PT ;  /* 0x000020000bff7812 */ /* 0x000fe2000782c0ff */
[----:B------:R-:W-:Y:S01]  /*6ab00*/  IMAD.WIDE R26, R25, 0x4, R8 ;  /* 0x00000004191a7825 */ /* 0x000fe200078e0208 */
[----:B------:R-:W-:-:S02]  /*6ab10*/  LOP3.LUT P2, RZ, R15, 0x800000, RZ, 0xc0, !PT ;  /* 0x008000000fff7812 */ /* 0x000fc4000784c0ff */
[C---:B------:R-:W-:Y:S02]  /*6ab20*/  LOP3.LUT P3, RZ, R15.reuse, 0x1000000, RZ, 0xc0, !PT ;  /* 0x010000000fff7812 */ /* 0x040fe4000786c0ff */
[C---:B------:R-:W-:Y:S02]  /*6ab30*/  LOP3.LUT P4, RZ, R15.reuse, 0x2000000, RZ, 0xc0, !PT ;  /* 0x020000000fff7812 */ /* 0x040fe4000788c0ff */
[C---:B------:R-:W-:Y:S02]  /*6ab40*/  LOP3.LUT P5, RZ, R15.reuse, 0x4000000, RZ, 0xc0, !PT ;  /* 0x040000000fff7812 */ /* 0x040fe400078ac0ff */
[----:B------:R-:W-:-:S03]  /*6ab50*/  LOP3.LUT P6, RZ, R15, 0x8000000, RZ, 0xc0, !PT ;  /* 0x080000000fff7812 */ /* 0x000fc600078cc0ff */
        /* <DEDUP_REMOVED lines=11> */
[C---:B------:R-:W-:Y:S01]  /*6ac10*/  LOP3.LUT P1, RZ, R11.reuse, 0x200, RZ, 0xc0, !PT ;  /* 0x000002000bff7812 */ /* 0x040fe2000782c0ff */
[----:B-1----:R-:W-:Y:S02]  /*6ac20*/  IMAD.WIDE R26, R158, 0x4, R8 ;  /* 0x000000049e1a7825 */ /* 0x002fe400078e0208 */
[----:B------:R-:W2:Y:S10]  /*6ac30*/  LDL.LU R159, [R1+0x1144] ;  /* 0x00114400019f7983 */ /* 0x000eb40000300800 */
[----:B------:R3:W-:Y:S01]  /*6ac40*/  @P1 STG.E desc[UR8][R26.64], R157 ;  /* 0x0000009d1a001986 */ /* 0x0007e2000c101908 */
[----:B------:R-:W-:Y:S01]  /*6ac50*/  LOP3.LUT P1, RZ, R11, 0x100, RZ, 0xc0, !PT ;  /* 0x000001000bff7812 */ /* 0x000fe2000782c0ff */
[----:B---3--:R-:W-:-:S12]  /*6ac60*/  IMAD.WIDE R26, R153, 0x4, R2 ;  /* 0x00000004991a7825 */ /* 0x008fd800078e0202 */
[----:B------:R1:W-:Y:S01]  /*6ac70*/  @P1 STG.E desc[UR8][R26.64], R141 ;  /* 0x0000008d1a001986 */ /* 0x0003e2000c101908 */
[----:B------:R-:W-:Y:S01]  /*6ac80*/  LOP3.LUT P1, RZ, R11, 0x80, RZ, 0xc0, !PT ;  /* 0x000000800bff7812 */ /* 0x000fe2000782c0ff */
[----:B-1----:R-:W-:-:S12]  /*6ac90*/  IMAD.WIDE R26, R153, 0x4, R4 ;  /* 0x00000004991a7825 */ /* 0x002fd800078e0204 */
[----:B------:R1:W-:Y:S02]  /*6aca0*/  @P1 STG.E desc[UR8][R26.64], R142 ;  /* 0x0000008e1a001986 */ /* 0x0003e4000c101908 */
[----:B-1----:R-:W-:-:S05]  /*6acb0*/  IMAD.WIDE R26, R153, 0x4, R6 ;  /* 0x00000004991a7825 */ /* 0x002fca00078e0206 */
[----:B----4-:R1:W-:Y:S02]  /*6acc0*/  @P2 STG.E desc[UR8][R26.64], R143 ;  /* 0x0000008f1a002986 */ /* 0x0103e4000c101908 */
[----:B-1----:R-:W-:-:S05]  /*6acd0*/  IMAD.WIDE R26, R153, 0x4, R8 ;  /* 0x00000004991a7825 */ /* 0x002fca00078e0208 */
[----:B------:R1:W-:Y:S02]  /*6ace0*/  @P3 STG.E desc[UR8][R26.64], R151 ;  /* 0x000000971a003986 */ /* 0x0003e4000c101908 */
[C---:B-1----:R-:W-:Y:S02]  /*6acf0*/  IMAD.WIDE R26, R20.reuse, 0x4, R2 ;  /* 0x00000004141a7825 */ /* 0x042fe400078e0202 */
[----:B------:R-:W3:Y:S04]  /*6ad00*/  LDL.LU R151, [R1+0x6a4] ;  /* 0x0006a40001977983 */ /* 0x000ee80000300800 */
[----:B------:R1:W-:Y:S02]  /*6ad10*/  @P4 STG.E desc[UR8][R26.64], R149 ;  /* 0x000000951a004986 */ /* 0x0003e4000c101908 */
[----:B-1----:R-:W-:-:S02]  /*6ad20*/  IMAD.WIDE R26, R20, 0x4, R4 ;  /* 0x00000004141a7825 */ /* 0x002fc400078e0204 */
[----:B------:R-:W4:Y:S04]  /*6ad30*/  LDL.LU R149, [R1+0x4a4] ;  /* 0x0004a40001957983 */ /* 0x000f280000300800 */
[----:B------:R1:W-:Y:S02]  /*6ad40*/  @P5 STG.E desc[UR8][R26.64], R150 ;  /* 0x000000961a005986 */ /* 0x0003e4000c101908 */
[C---:B-1----:R-:W-:Y:S02]  /*6ad50*/  IMAD.WIDE R26, R20.reuse, 0x4, R6 ;  /* 0x00000004141a7825 */ /* 0x042fe400078e0206 */
[----:B------:R-:W4:Y:S04]  /*6ad60*/  LDL.LU R150, [R1+0x2a4] ;  /* 0x0002a40001967983 */ /* 0x000f280000300800 */
[----:B------:R1:W-:Y:S04]  /*6ad70*/  @P6 STG.E desc[UR8][R26.64], R148 ;  /* 0x000000941a006986 */ /* 0x0003e8000c101908 */
[----:B-1----:R-:W3:Y:S01]  /*6ad80*/  LDL.LU R148, [R1+0x113c] ;  /* 0x00113c0001947983 */ /* 0x002ee20000300800 */
[----:B------:R-:W-:Y:S01]  /*6ad90*/  LOP3.LUT P0, RZ, R15, 0x10000000, RZ, 0xc0, !PT ;  /* 0x100000000fff7812 */ /* 0x000fe2000780c0ff */
[----:B------:R-:W-:-:S12]  /*6ada0*/  IMAD.WIDE R26, R20, 0x4, R8 ;  /* 0x00000004141a7825 */ /* 0x000fd800078e0208 */
[----:B--2---:R1:W-:Y:S04]  /*6adb0*/  @P0 STG.E desc[UR8][R26.64], R19 ;  /* 0x000000131a000986 */ /* 0x0043e8000c101908 */
        /* <DEDUP_REMOVED lines=14> */
[----:B------:R-:W-:-:S02]  /*6aea0*/  LOP3.LUT P4, RZ, R15, 0x20000000, RZ, 0xc0, !PT ;  /* 0x200000000fff7812 */ /* 0x000fc4000788c0ff */
[C---:B------:R-:W-:Y:S02]  /*6aeb0*/  LOP3.LUT P5, RZ, R15.reuse, 0x40000000, RZ, 0xc0, !PT ;  /* 0x400000000fff7812 */ /* 0x040fe400078ac0ff */
[----:B------:R-:W-:Y:S02]  /*6aec0*/  LOP3.LUT P6, RZ, R15, 0x80000000, RZ, 0xc0, !PT ;  /* 0x800000000fff7812 */ /* 0x000fe400078cc0ff */
        /* <DEDUP_REMOVED lines=11> */
[----:B------:R-:W-:Y:S01]  /*6af80*/  @P1 LOP3.LUT R11, R11, 0x4, RZ, 0xfc, !PT ;  /* 0x000000040b0b1812 */ /* 0x000fe200078efcff */
[----:B---3--:R-:W-:-:S05]  /*6af90*/  IMAD.WIDE R14, R148, 0x4, R2 ;  /* 0x00000004940e7825 */ /* 0x008fca00078e0202 */
[----:B------:R1:W-:Y:S02]  /*6afa0*/  @P4 STG.E desc[UR8][R14.64], R151 ;  /* 0x000000970e004986 */ /* 0x0003e4000c101908 */
[C---:B-1----:R-:W-:Y:S02]  /*6afb0*/  IMAD.WIDE R14, R148.reuse, 0x4, R4 ;  /* 0x00000004940e7825 */ /* 0x042fe400078e0204 */
[----:B------:R-:W3:Y:S04]  /*6afc0*/  LDL.LU R151, [R1+0x89c] ;  /* 0x00089c0001977983 */ /* 0x000ee80000300800 */
[----:B----4-:R1:W-:Y:S02]  /*6afd0*/  @P5 STG.E desc[UR8][R14.64], R149 ;  /* 0x000000950e005986 */ /* 0x0103e4000c101908 */
[----:B-1----:R-:W-:-:S02]  /*6afe0*/  IMAD.WIDE R14, R148, 0x4, R6 ;  /* 0x00000004940e7825 */ /* 0x002fc400078e0206 */
[----:B------:R-:W4:Y:S04]  /*6aff0*/  LDL.LU R149, [R1+0x6ac] ;  /* 0x0006ac0001957983 */ /* 0x000f280000300800 */
[----:B------:R1:W-:Y:S02]  /*6b000*/  @P6 STG.E desc[UR8][R14.64], R150 ;  /* 0x000000960e006986 */ /* 0x0003e4000c101908 */
[----:B-1----:R-:W-:Y:S02]  /*6b010*/  IMAD.WIDE R14, R148, 0x4, R8 ;  /* 0x00000004940e7825 */ /* 0x002fe400078e0208 */
[----:B------:R-:W4:Y:S04]  /*6b020*/  LDL.LU R150, [R1+0x4ac] ;  /* 0x0004ac0001967983 */ /* 0x000f280000300800 */
[----:B------:R-:W4:Y:S04]  /*6b030*/  LDL.LU R148, [R1+0x2ac] ;  /* 0x0002ac0001947983 */ /* 0x000f280000300800 */
[----:B------:R-:W4:Y:S01]  /*6b040*/  LDL.LU R143, [R1+0x114c] ;  /* 0x00114c00018f7983 */ /* 0x000f220000300800 */
[----:B------:R-:W-:-:S02]  /*6b050*/  LOP3.LUT P1, RZ, R16, 0x20, RZ, 0xc0, !PT ;  /* 0x0000002010ff7812 */ /* 0x000fc4000782c0ff */
        /* <DEDUP_REMOVED lines=14> */
[----:B-1----:R-:W-:Y:S01]  /*6b140*/  IMAD.WIDE R14, R10, 0x4, R2 ;  /* 0x000000040a0e7825 */ /* 0x002fe200078e0202 */
[----:B------:R-:W-:Y:S01]  /*6b150*/  LOP3.LUT P2, RZ, R16, 0x400, RZ, 0xc0, !PT ;  /* 0x0000040010ff7812 */ /* 0x000fe2000784c0ff */
[----:B------:R-:W2:Y:S08]  /*6b160*/  LDL.LU R19, [R1+0x1c14] ;  /* 0x001c140001137983 */ /* 0x000eb00000300800 */
[----:B------:R1:W-:Y:S01]  /*6b170*/  @P1 STG.E desc[UR8][R14.64], R20 ;  /* 0x000000140e001986 */ /* 0x0003e2000c101908 */
[C---:B------:R-:W-:Y:S01]  /*6b180*/  LOP3.LUT P1, RZ, R11.reuse, 0x40, RZ, 0xc0, !PT ;  /* 0x000000400bff7812 */ /* 0x040fe2000782c0ff */
[----:B-1----:R-:W-:Y:S01]  /*6b190*/  IMAD.WIDE R14, R10, 0x4, R4 ;  /* 0x000000040a0e7825 */ /* 0x002fe200078e0204 */
        /* <DEDUP_REMOVED lines=17> */
[----:B------:R-:W-:Y:S01]  /*6b2b0*/  @P1 STG.E desc[UR8][R14.64], R252 ;  /* 0x000000fc0e001986 */ /* 0x000fe2000c101908 */
[----:B------:R-:W-:Y:S01]  /*6b2c0*/  LOP3.LUT P1, RZ, R11, 0x1, RZ, 0xc0, !PT ;  /* 0x000000010bff7812 */ /* 0x000fe2000782c0ff */
[----:B------:R-:W-:-:S12]  /*6b2d0*/  IMAD.WIDE R10, R159, 0x4, R8 ;  /* 0x000000049f0a7825 */ /* 0x000fd800078e0208 */
[----:B------:R1:W-:Y:S01]  /*6b2e0*/  @P1 STG.E desc[UR8][R10.64], R158 ;  /* 0x0000009e0a001986 */ /* 0x0003e2000c101908 */
[----:B------:R-:W-:Y:S01]  /*6b2f0*/  LOP3.LUT P1, RZ, R12, 0x80000000, RZ, 0xc0, !PT ;  /* 0x800000000cff7812 */ /* 0x000fe2000782c0ff */
[----:B-1----:R-:W-:-:S12]  /*6b300*/  IMAD.WIDE R10, R153, 0x4, R2 ;  /* 0x00000004990a7825 */ /* 0x002fd800078e0202 */
[----:B------:R1:W-:Y:S02]  /*6b310*/  @P1 STG.E desc[UR8][R10.64], R157 ;  /* 0x0000009d0a001986 */ /* 0x0003e4000c101908 */
[----:B-1----:R-:W-:-:S05]  /*6b320*/  IMAD.WIDE R10, R153, 0x4, R4 ;  /* 0x00000004990a7825 */ /* 0x002fca00078e0204 */
[----:B------:R1:W-:Y:S02]  /*6b330*/  @P2 STG.E desc[UR8][R10.64], R141 ;  /* 0x0000008d0a002986 */ /* 0x0003e4000c101908 */
[----:B-1----:R-:W-:-:S05]  /*6b340*/  IMAD.WIDE R10, R153, 0x4, R6 ;  /* 0x00000004990a7825 */ /* 0x002fca00078e0206 */
[----:B------:R1:W-:Y:S02]  /*6b350*/  @P3 STG.E desc[UR8][R10.64], R142 ;  /* 0x0000008e0a003986 */ /* 0x0003e4000c101908 */
[----:B-1----:R-:W-:Y:S02]  /*6b360*/  IMAD.WIDE R10, R153, 0x4, R8 ;  /* 0x00000004990a7825 */ /* 0x002fe400078e0208 */
[----:B------:R-:W2:Y:S01]  /*6b370*/  LDL.LU R153, [R1+0xac] ;  /* 0x0000ac0001997983 */ /* 0x000ea20000300800 */
[C---:B------:R-:W-:Y:S02]  /*6b380*/  LOP3.LUT P4, RZ, R16.reuse, 0x1000, RZ, 0xc0, !PT ;  /* 0x0000100010ff7812 */ /* 0x040fe4000788c0ff */
[C---:B------:R-:W-:Y:S02]  /*6b390*/  LOP3.LUT P5, RZ, R16.reuse, 0x2000, RZ, 0xc0, !PT ;  /* 0x0000200010ff7812 */ /* 0x040fe400078ac0ff */
[C---:B------:R-:W-:Y:S02]  /*6b3a0*/  LOP3.LUT P6, RZ, R16.reuse, 0x4000, RZ, 0xc0, !PT ;  /* 0x0000400010ff7812 */ /* 0x040fe400078cc0ff */
[----:B------:R-:W-:-:S07]  /*6b3b0*/  LOP3.LUT P0, RZ, R16, 0x8000, RZ, 0xc0, !PT ;  /* 0x0000800010ff7812 */ /* 0x000fce000780c0ff */
[----:B---3--:R1:W-:Y:S04]  /*6b3c0*/  @P4 STG.E desc[UR8][R10.64], R151 ;  /* 0x000000970a004986 */ /* 0x0083e8000c101908 */
[----:B-1----:R-:W3:Y:S01]  /*6b3d0*/  LDL.LU R151, [R1+0xf10] ;  /* 0x000f100001977983 */ /* 0x002ee20000300800 */
[----:B----4-:R-:W-:-:S05]  /*6b3e0*/  IMAD.WIDE R10, R143, 0x4, R2 ;  /* 0x000000048f0a7825 */ /* 0x010fca00078e0202 */
[----:B------:R1:W-:Y:S02]  /*6b3f0*/  @P5 STG.E desc[UR8][R10.64], R149 ;  /* 0x000000950a005986 */ /* 0x0003e4000c101908 */
[C---:B-1----:R-:W-:Y:S02]  /*6b400*/  IMAD.WIDE R10, R143.reuse, 0x4, R4 ;  /* 0x000000048f0a7825 */ /* 0x042fe400078e0204 */
[----:B------:R-:W4:Y:S04]  /*6b410*/  LDL.LU R149, [R1+0xca0] ;  /* 0x000ca00001957983 */ /* 0x000f280000300800 */
[----:B------:R1:W-:Y:S02]  /*6b420*/  @P6 STG.E desc[UR8][R10.64], R150 ;  /* 0x000000960a006986 */ /* 0x0003e4000c101908 */
[----:B-1----:R-:W-:-:S02]  /*6b430*/  IMAD.WIDE R10, R143, 0x4, R6 ;  /* 0x000000048f0a7825 */ /* 0x002fc400078e0206 */
[----:B------:R-:W4:Y:S04]  /*6b440*/  LDL.LU R150, [R1+0xab0] ;  /* 0x000ab00001967983 */ /* 0x000f280000300800 */
[----:B------:R1:W-:Y:S04]  /*6b450*/  @P0 STG.E desc[UR8][R10.64], R148 ;  /* 0x000000940a000986 */ /* 0x0003e8000c101908 */
[----:B-1----:R-:W3:Y:S04]  /*6b460*/  LDL.LU R148, [R1+0x1150] ;  /* 0x0011500001947983 */ /* 0x002ee80000300800 */
[----:B------:R-:W4:Y:S04]  /*6b470*/  LDL.LU R22, [R1+0x1154] ;  /* 0x0011540001167983 */ /* 0x000f280000300800 */
[----:B------:R-:W4:Y:S04]  /*6b480*/  LDL.LU R14, [R1+0x8a0] ;  /* 0x0008a000010e7983 */ /* 0x000f280000300800 */
[----:B------:R-:W4:Y:S01]  /*6b490*/  LDL.LU R15, [R1+0x6b0] ;  /* 0x0006b000010f7983 */ /* 0x000f220000300800 */
[----:B------:R-:W-:-:S03]  /*6b4a0*/  LOP3.LUT P4, RZ, R16, 0x10000, RZ, 0xc0, !PT ;  /* 0x0001000010ff7812 */ /* 0x000fc6000788c0ff */
[----:B------:R-:W4:Y:S01]  /*6b4b0*/  LDL.LU R26, [R1+0x4b0] ;  /* 0x0004b000011a7983 */ /* 0x000f220000300800 */
[----:B------:R-:W-:-:S03]  /*6b4c0*/  IMAD.WIDE R10, R143, 0x4, R8 ;  /* 0x000000048f0a7825 */ /* 0x000fc600078e0208 */
[----:B------:R-:W4:Y:S01]  /*6b4d0*/  LDL.LU R158, [R1+0x1158] ;  /* 0x00115800019e7983 */ /* 0x000f220000300800 */
[C---:B------:R-:W-:Y:S02]  /*6b4e0*/  LOP3.LUT P5, RZ, R16.reuse, 0x20000, RZ, 0xc0, !PT ;  /* 0x0002000010ff7812 */ /* 0x040fe400078ac0ff */
[C---:B------:R-:W-:Y:S02]  /*6b4f0*/  LOP3.LUT P6, RZ, R16.reuse, 0x40000, RZ, 0xc0, !PT ;  /* 0x0004000010ff7812 */ /* 0x040fe400078cc0ff */
[C---:B------:R-:W-:Y:S02]  /*6b500*/  LOP3.LUT P0, RZ, R16.reuse, 0x80000, RZ, 0xc0, !PT ;  /* 0x0008000010ff7812 */ /* 0x040fe4000780c0ff */
[----:B------:R-:W-:Y:S02]  /*6b510*/  LOP3.LUT P1, RZ, R16, 0x10000000, RZ, 0xc0, !PT ;  /* 0x1000000010ff7812 */ /* 0x000fe4000782c0ff */
[----:B------:R-:W-:-:S11]  /*6b520*/  LOP3.LUT R12, R12, 0xff7fffff, RZ, 0xc0, !PT ;  /* 0xff7fffff0c0c7812 */ /* 0x000fd600078ec0ff */
[----:B------:R-:W-:Y:S02]  /*6b530*/  @P1 LOP3.LUT R12, R12, 0x800000, RZ, 0xfc, !PT ;  /* 0x008000000c0c1812 */ /* 0x000fe400078efcff */
[----:B------:R-:W-:Y:S02]  /*6b540*/  LOP3.LUT P1, RZ, R16, 0x8000000, RZ, 0xc0, !PT ;  /* 0x0800000010ff7812 */ /* 0x000fe4000782c0ff */
[----:B------:R-:W-:Y:S01]  /*6b550*/  LOP3.LUT R12, R12, 0xfeffffff, RZ, 0xc0, !PT ;  /* 0xfeffffff0c0c7812 */ /* 0x000fe200078ec0ff */
        /* <DEDUP_REMOVED lines=11> */
[----:B---3--:R-:W-:-:S05]  /*6b610*/  IMAD.WIDE R10, R148, 0x4, R2 ;  /* 0x00000004940a7825 */ /* 0x008fca00078e0202 */
[----:B------:R1:W-:Y:S02]  /*6b620*/  @P5 STG.E desc[UR8][R10.64], R151 ;  /* 0x000000970a005986 */ /* 0x0003e4000c101908 */
[----:B-1----:R-:W-:-:S05]  /*6b630*/  IMAD.WIDE R10, R148, 0x4, R4 ;  /* 0x00000004940a7825 */ /* 0x002fca00078e0204 */
[----:B----4-:R1:W-:Y:S02]  /*6b640*/  @P6 STG.E desc[UR8][R10.64], R149 ;  /* 0x000000950a006986 */ /* 0x0103e4000c101908 */
[C---:B-1----:R-:W-:Y:S02]  /*6b650*/  IMAD.WIDE R10, R148.reuse, 0x4, R6 ;  /* 0x00000004940a7825 */ /* 0x042fe400078e0206 */
[----:B------:R-:W3:Y:S04]  /*6b660*/  LDL.LU R149, [R1+0xb4] ;  /* 0x0000b40001957983 */ /* 0x000ee80000300800 */
[----:B------:R1:W-:Y:S02]  /*6b670*/  @P0 STG.E desc[UR8][R10.64], R150 ;  /* 0x000000960a000986 */ /* 0x0003e4000c101908 */
[----:B-1----:R-:W-:-:S02]  /*6b680*/  IMAD.WIDE R10, R148, 0x4, R8 ;  /* 0x00000004940a7825 */ /* 0x002fc400078e0208 */
[----:B------:R-:W4:Y:S04]  /*6b690*/  LDL.LU R150, [R1+0xf18] ;  /* 0x000f180001967983 */ /* 0x000f280000300800 */
[----:B------:R-:W4:Y:S04]  /*6b6a0*/  LDL.LU R148, [R1+0xca8] ;  /* 0x000ca80001947983 */ /* 0x000f280000300800 */
[----:B------:R-:W4:Y:S01]  /*6b6b0*/  LDL.LU R151, [R1+0x1160] ;  /* 0x0011600001977983 */ /* 0x000f220000300800 */
        /* <DEDUP_REMOVED lines=59> */
[----:B---3--:R4:W-:Y:S02]  /*6ba70*/  @P5 STG.E desc[UR8][R10.64], R149 ;  /* 0x000000950a005986 */ /* 0x0089e4000c101908 */
[----:B----4-:R-:W-:-:S05]  /*6ba80*/  IMAD.WIDE R10, R151, 0x4, R2 ;  /* 0x00000004970a7825 */ /* 0x010fca00078e0202 */
[----:B------:R1:W-:Y:S02]  /*6ba90*/  @P6 STG.E desc[UR8][R10.64], R150 ;  /* 0x000000960a006986 */ /* 0x0003e4000c101908 */
[----:B-1----:R-:W-:-:S05]  /*6baa0*/  IMAD.WIDE R10, R151, 0x4, R4 ;  /* 0x00000004970a7825 */ /* 0x002fca00078e0204 */
[----:B------:R1:W-:Y:S04]  /*6bab0*/  @P0 STG.E desc[UR8][R10.64], R148 ;  /* 0x000000940a000986 */ /* 0x0003e8000c101908 */
[----:B-1----:R-:W3:Y:S04]  /*6bac0*/  LDL.LU R148, [R1+0xab8] ;  /* 0x000ab80001947983 */ /* 0x002ee80000300800 */
[----:B------:R-:W4:Y:S04]  /*6bad0*/  LDL.LU R140, [R1+0x8a8] ;  /* 0x0008a800018c7983 */ /* 0x000f280000300800 */
[----:B------:R-:W2:Y:S04]  /*6bae0*/  LDL.LU R142, [R1+0x6b8] ;  /* 0x0006b800018e7983 */ /* 0x000ea80000300800 */
[----:B------:R-:W2:Y:S04]  /*6baf0*/  LDL.LU R143, [R1+0x4b8] ;  /* 0x0004b800018f7983 */ /* 0x000ea80000300800 */
[----:B------:R-:W2:Y:S04]  /*6bb00*/  LDL.LU R153, [R1+0x2b8] ;  /* 0x0002b80001997983 */ /* 0x000ea80000300800 */
[----:B------:R-:W2:Y:S01]  /*6bb10*/  LDL.LU R149, [R1+0x1164] ;  /* 0x0011640001957983 */ /* 0x000ea20000300800 */
[----:B------:R-:W-:-:S03]  /*6bb20*/  LOP3.LUT P4, RZ, R17, 0x8, RZ, 0xc0, !PT ;  /* 0x0000000811ff7812 */ /* 0x000fc6000788c0ff */
[----:B------:R-:W2:Y:S01]  /*6bb30*/  LDL.LU R150, [R1+0xb8] ;  /* 0x0000b80001967983 */ /* 0x000ea20000300800 */
[----:B------:R-:W-:Y:S01]  /*6bb40*/  IMAD.WIDE R10, R151, 0x4, R6 ;  /* 0x00000004970a7825 */ /* 0x000fe200078e0206 */
        /* <DEDUP_REMOVED lines=15> */
[----:B------:R-:W3:Y:S01]  /*6bc40*/  LDL.LU R27, [R1+0xcac] ;  /* 0x000cac00011b7983 */ /* 0x000ee20000300800 */
[----:B------:R-:W-:-:S02]  /*6bc50*/  LOP3.LUT R12, R12, 0xfff7ffff, RZ, 0xc0, !PT ;  /* 0xfff7ffff0c0c7812 */ /* 0x000fc400078ec0ff */
[C---:B------:R-:W-:Y:S01]  /*6bc60*/  LOP3.LUT P5, RZ, R17.reuse, 0x10, RZ, 0xc0, !PT ;  /* 0x0000001011ff7812 */ /* 0x040fe200078ac0ff */
[----:B------:R-:W3:Y:S01]  /*6bc70*/  LDL.LU R22, [R1+0xabc] ;  /* 0x000abc0001167983 */ /* 0x000ee20000300800 */
[----:B------:R-:W-:Y:S02]  /*6bc80*/  @P1 LOP3.LUT R12, R12, 0x80000, RZ, 0xfc, !PT ;  /* 0x000800000c0c1812 */ /* 0x000fe400078efcff */
[----:B------:R-:W-:Y:S01]  /*6bc90*/  LOP3.LUT P1, RZ, R17, 0x400, RZ, 0xc0, !PT ;  /* 0x0000040011ff7812 */ /* 0x000fe2000782c0ff */
[----:B------:R-:W-:Y:S01]  /*6bca0*/  IMAD.WIDE R10, R151, 0x4, R8 ;  /* 0x00000004970a7825 */ /* 0x000fe200078e0208 */
[----:B------:R-:W3:Y:S04]  /*6bcb0*/  LDL.LU R252, [R1+0x6bc] ;  /* 0x0006bc0001fc7983 */ /* 0x000ee80000300800 */
[----:B------:R-:W3:Y:S01]  /*6bcc0*/  LDL.LU R159, [R1+0x4bc] ;  /* 0x0004bc00019f7983 */ /* 0x000ee20000300800 */
[----:B------:R-:W-:-:S03]  /*6bcd0*/  LOP3.LUT R12, R12, 0xffefffff, RZ, 0xc0, !PT ;  /* 0xffefffff0c0c7812 */ /* 0x000fc600078ec0ff */
[----:B------:R-:W3:Y:S04]  /*6bce0*/  LDL.LU R158, [R1+0x2bc] ;  /* 0x0002bc00019e7983 */ /* 0x000ee80000300800 */
[----:B------:R-:W3:Y:S04]  /*6bcf0*/  LDL.LU R157, [R1+0x116c] ;  /* 0x00116c00019d7983 */ /* 0x000ee80000300800 */
[----:B------:R-:W3:Y:S04]  /*6bd00*/  LDL.LU R141, [R1+0xbc] ;  /* 0x0000bc00018d7983 */ /* 0x000ee80000300800 */
[----:B------:R-:W3:Y:S04]  /*6bd10*/  LDL.LU R151, [R1+0x1170] ;  /* 0x0011700001977983 */ /* 0x000ee80000300800 */
[----:B----4-:R1:W-:Y:S01]  /*6bd20*/  @P5 STG.E desc[UR8][R10.64], R140 ;  /* 0x0000008c0a005986 */ /* 0x0103e2000c101908 */
[----:B------:R-:W-:-:S02]  /*6bd30*/  @P1 LOP3.LUT R12, R12, 0x100000, RZ, 0xfc, !PT ;  /* 0x001000000c0c1812 */ /* 0x000fc400078efcff */
[----:B------:R-:W-:Y:S01]  /*6bd40*/  LOP3.LUT P1, RZ, R17, 0x200, RZ, 0xc0, !PT ;  /* 0x0000020011ff7812 */ /* 0x000fe2000782c0ff */
[----:B-1----:R-:W4:Y:S01]  /*6bd50*/  LDL.LU R140, [R1+0x8ac] ;  /* 0x0008ac00018c7983 */ /* 0x002f220000300800 */
[----:B------:R-:W-:-:S11]  /*6bd60*/  LOP3.LUT R12, R12, 0xffdfffff, RZ, 0xc0, !PT ;  /* 0xffdfffff0c0c7812 */ /* 0x000fd600078ec0ff */
[----:B------:R-:W-:Y:S02]  /*6bd70*/  @P1 LOP3.LUT R12, R12, 0x200000, RZ, 0xfc, !PT ;  /* 0x002000000c0c1812 */ /* 0x000fe400078efcff */
[C---:B------:R-:W-:Y:S02]  /*6bd80*/  LOP3.LUT P1, RZ, R17.reuse, 0x100, RZ, 0xc0, !PT ;  /* 0x0000010011ff7812 */ /* 0x040fe4000782c0ff */
[C---:B------:R-:W-:Y:S02]  /*6bd90*/  LOP3.LUT P6, RZ, R17.reuse, 0x20, RZ, 0xc0, !PT ;  /* 0x0000002011ff7812 */ /* 0x040fe400078cc0ff */
[----:B------:R-:W-:Y:S01]  /*6bda0*/  LOP3.LUT P0, RZ, R17, 0x40, RZ, 0xc0, !PT ;  /* 0x0000004011ff7812 */ /* 0x000fe2000780c0ff */
[----:B--2---:R-:W-:Y:S01]  /*6bdb0*/  IMAD.WIDE R10, R149, 0x4, R2 ;  /* 0x00000004950a7825 */ /* 0x004fe200078e0202 */
[----:B------:R-:W-:-:S07]  /*6bdc0*/  LOP3.LUT R12, R12, 0xffbfffff, RZ, 0xc0, !PT ;  /* 0xffbfffff0c0c7812 */ /* 0x000fce00078ec0ff */
[----:B------:R-:W-:Y:S02]  /*6bdd0*/  @P1 LOP3.LUT R12, R12, 0x400000, RZ, 0xfc, !PT ;  /* 0x004000000c0c1812 */ /* 0x000fe400078efcff */
[----:B------:R-:W-:Y:S01]  /*6bde0*/  LOP3.LUT P1, RZ, R17, 0x80, RZ, 0xc0, !PT ;  /* 0x0000008011ff7812 */ /* 0x000fe2000782c0ff */
[----:B------:R1:W-:Y:S02]  /*6bdf0*/  @P6 STG.E desc[UR8][R10.64], R142 ;  /* 0x0000008e0a006986 */ /* 0x0003e4000c101908 */
[C---:B-1----:R-:W-:Y:S02]  /*6be00*/  IMAD.WIDE R10, R149.reuse, 0x4, R4 ;  /* 0x00000004950a7825 */ /* 0x042fe400078e0204 */
[----:B------:R-:W2:Y:S04]  /*6be10*/  LDL.LU R142, [R1+0xf20] ;  /* 0x000f2000018e7983 */ /* 0x000ea80000300800 */
[----:B------:R1:W-:Y:S02]  /*6be20*/  @P0 STG.E desc[UR8][R10.64], R143 ;  /* 0x0000008f0a000986 */ /* 0x0003e4000c101908 */
[----:B-1----:R-:W-:-:S02]  /*6be30*/  IMAD.WIDE R10, R149, 0x4, R6 ;  /* 0x00000004950a7825 */ /* 0x002fc400078e0206 */
[----:B------:R-:W2:Y:S04]  /*6be40*/  LDL.LU R143, [R1+0xcb0] ;  /* 0x000cb000018f7983 */ /* 0x000ea80000300800 */
[----:B------:R1:W-:Y:S01]  /*6be50*/  @P1 STG.E desc[UR8][R10.64], R153 ;  /* 0x000000990a001986 */ /* 0x0003e2000c101908 */
[C---:B------:R-:W-:Y:S01]  /*6be60*/  LOP3.LUT P1, RZ, R12.reuse, 0x400000, RZ, 0xc0, !PT ;  /* 0x004000000cff7812 */ /* 0x040fe2000782c0ff */
[----:B-1----:R-:W-:Y:S02]  /*6be70*/  IMAD.WIDE R10, R149, 0x4, R8 ;  /* 0x00000004950a7825 */ /* 0x002fe400078e0208 */
[----:B------:R-:W2:Y:S10]  /*6be80*/  LDL.LU R153, [R1+0xac0] ;  /* 0x000ac00001997983 */ /* 0x000eb40000300800 */
[----:B------:R1:W-:Y:S01]  /*6be90*/  @P1 STG.E desc[UR8][R10.64], R150 ;  /* 0x000000960a001986 */ /* 0x0003e2000c101908 */
[----:B------:R-:W-:-:S03]  /*6bea0*/  LOP3.LUT P1, RZ, R12, 0x200000, RZ, 0xc0, !PT ;  /* 0x002000000cff7812 */ /* 0x000fc6000782c0ff */
[----:B------:R-:W2:Y:S01]  /*6beb0*/  LDL.LU R149, [R1+0x8b0] ;  /* 0x0008b00001957983 */ /* 0x000ea20000300800 */
[----:B-1----:R-:W-:-:S09]  /*6bec0*/  IMAD.WIDE R10, R25, 0x4, R2 ;  /* 0x00000004190a7825 */ /* 0x002fd200078e0202 */
[----:B---3--:R1:W-:Y:S04]  /*6bed0*/  @P1 STG.E desc[UR8][R10.64], R148 ;  /* 0x000000940a001986 */ /* 0x0083e8000c101908 */
[----:B-1----:R-:W3:Y:S04]  /*6bee0*/  LDL.LU R148, [R1+0x6c0] ;  /* 0x0006c00001947983 */ /* 0x002ee80000300800 */
[----:B------:R-:W3:Y:S01]  /*6bef0*/  LDL.LU R150, [R1+0x1174] ;  /* 0x0011740001967983 */ /* 0x000ee20000300800 */
        /* <DEDUP_REMOVED lines=8> */
[----:B----4-:R1:W-:Y:S01]  /*6bf80*/  @P1 STG.E desc[UR8][R10.64], R140 ;  /* 0x0000008c0a001986 */ /* 0x0103e2000c101908 */
[----:B------:R-:W-:Y:S01]  /*6bf90*/  LOP3.LUT P1, RZ, R12, 0x20000, RZ, 0xc0, !PT ;  /* 0x000200000cff7812 */ /* 0x000fe2000782c0ff */
[----:B-1----:R-:W-:-:S12]  /*6bfa0*/  IMAD.WIDE R10, R157, 0x4, R2 ;  /* 0x000000049d0a7825 */ /* 0x002fd800078e0202 */
[----:B------:R1:W-:Y:S01]  /*6bfb0*/  @P1 STG.E desc[UR8][R10.64], R252 ;  /* 0x000000fc0a001986 */ /* 0x0003e2000c101908 */
[C---:B------:R-:W-:Y:S01]  /*6bfc0*/  LOP3.LUT P1, RZ, R12.reuse, 0x10000, RZ, 0xc0, !PT ;  /* 0x000100000cff7812 */ /* 0x040fe2000782c0ff */
        /* <DEDUP_REMOVED lines=13> */
[----:B--2---:R1:W-:Y:S01]  /*6c0a0*/  @P3 STG.E desc[UR8][R10.64], R142 ;  /* 0x0000008e0a003986 */ /* 0x0043e2000c101908 */
[----:B------:R-:W-:Y:S01]  /*6c0b0*/  LOP3.LUT P6, RZ, R17, 0x100000, RZ, 0xc0, !PT ;  /* 0x0010000011ff7812 */ /* 0x000fe200078cc0ff */
[----:B-1----:R-:W-:-:S05]  /*6c0c0*/  IMAD.WIDE R10, R151, 0x4, R4 ;  /* 0x00000004970a7825 */ /* 0x002fca00078e0204 */
[----:B------:R1:W-:Y:S01]  /*6c0d0*/  @P4 STG.E desc[UR8][R10.64], R143 ;  /* 0x0000008f0a004986 */ /* 0x0003e2000c101908 */
[----:B------:R-:W-:Y:S01]  /*6c0e0*/  LOP3.LUT P0, RZ, R17, 0x200000, RZ, 0xc0, !PT ;  /* 0x0020000011ff7812 */ /* 0x000fe2000780c0ff */
[----:B-1----:R-:W-:-:S05]  /*6c0f0*/  IMAD.WIDE R10, R151, 0x4, R6 ;  /* 0x00000004970a7825 */ /* 0x002fca00078e0206 */
[----:B------:R1:W-:Y:S02]  /*6c100*/  @P5 STG.E desc[UR8][R10.64], R153 ;  /* 0x000000990a005986 */ /* 0x0003e4000c101908 */
[----:B-1----:R-:W-:Y:S02]  /*6c110*/  IMAD.WIDE R10, R151, 0x4, R8 ;  /* 0x00000004970a7825 */ /* 0x002fe400078e0208 */
[----:B------:R-:W2:Y:S04]  /*6c120*/  LDL.LU R151, [R1+0x4c0] ;  /* 0x0004c00001977983 */ /* 0x000ea80000300800 */
[----:B------:R1:W-:Y:S04]  /*6c130*/  @P6 STG.E desc[UR8][R10.64], R149 ;  /* 0x000000950a006986 */ /* 0x0003e8000c101908 */
[----:B-1----:R-:W4:Y:S04]  /*6c140*/  LDL.LU R149, [R1+0x2c0] ;  /* 0x0002c00001957983 */ /* 0x002f280000300800 */
[----:B------:R-:W4:Y:S04]  /*6c150*/  LDL.LU R16, [R1+0xc0] ;  /* 0x0000c00001107983 */ /* 0x000f280000300800 */
[----:B------:R-:W4:Y:S04]  /*6c160*/  LDL.LU R14, [R1+0xf24] ;  /* 0x000f2400010e7983 */ /* 0x000f280000300800 */
[----:B------:R-:W4:Y:S01]  /*6c170*/  LDL.LU R15, [R1+0xcb4] ;  /* 0x000cb400010f7983 */ /* 0x000f220000300800 */
[----:B---3--:R-:W-:-:S05]  /*6c180*/  IMAD.WIDE R10, R150, 0x4, R2 ;  /* 0x00000004960a7825 */ /* 0x008fca00078e0202 */
[----:B------:R1:W-:Y:S04]  /*6c190*/  @P0 STG.E desc[UR8][R10.64], R148 ;  /* 0x000000940a000986 */ /* 0x0003e8000c101908 */
[----:B-1----:R-:W3:Y:S04]  /*6c1a0*/  LDL.LU R148, [R1+0x117c] ;  /* 0x00117c0001947983 */ /* 0x002ee80000300800 */
[----:B------:R-:W3:Y:S01]  /*6c1b0*/  LDL.LU R26, [R1+0xac4] ;  /* 0x000ac400011a7983 */ /* 0x000ee20000300800 */
[----:B------:R-:W-:Y:S02]  /*6c1c0*/  LOP3.LUT P1, RZ, R18, 0x4, RZ, 0xc0, !PT ;  /* 0x0000000412ff7812 */ /* 0x000fe4000782c0ff */
        /* <DEDUP_REMOVED lines=19> */
[C---:B------:R-:W-:Y:S01]  /*6c300*/  LOP3.LUT P6, RZ, R17.reuse, 0x1000000, RZ, 0xc0, !PT ;  /* 0x0100000011ff7812 */ /* 0x040fe200078cc0ff */
        /* <DEDUP_REMOVED lines=26> */
[----:B------:R3:W-:Y:S04]  /*6c4b0*/  @P6 STG.E desc[UR8][R10.64], R16 ;  /* 0x000000100a006986 */ /* 0x0007e8000c101908 */
[----:B------:R-:W2:Y:S01]  /*6c4c0*/  LDL.LU R150, [R1+0x1188] ;  /* 0x0011880001967983 */ /* 0x000ea20000300800 */
[----:B---3--:R-:W-:-:S05]  /*6c4d0*/  IMAD.WIDE R10, R148, 0x4, R2 ;  /* 0x00000004940a7825 */ /* 0x008fca00078e0202 */
[----:B------:R1:W-:Y:S02]  /*6c4e0*/  @P0 STG.E desc[UR8][R10.64], R14 ;  /* 0x0000000e0a000986 */ /* 0x0003e4000c101908 */
[----:B-1----:R-:W-:-:S05]  /*6c4f0*/  IMAD.WIDE R10, R148, 0x4, R4 ;  /* 0x00000004940a7825 */ /* 0x002fca00078e0204 */
[----:B------:R1:W-:Y:S01]  /*6c500*/  @P1 STG.E desc[UR8][R10.64], R15 ;  /* 0x0000000f0a001986 */ /* 0x0003e2000c101908 */
[----:B------:R-:W-:Y:S01]  /*6c510*/  LOP3.LUT P1, RZ, R12, 0x4000, RZ, 0xc0, !PT ;  /* 0x000040000cff7812 */ /* 0x000fe2000782c0ff */
[----:B-1----:R-:W-:-:S12]  /*6c520*/  IMAD.WIDE R10, R148, 0x4, R6 ;  /* 0x00000004940a7825 */ /* 0x002fd800078e0206 */
[----:B------:R1:W-:Y:S02]  /*6c530*/  @P1 STG.E desc[UR8][R10.64], R26 ;  /* 0x0000001a0a001986 */ /* 0x0003e4000c101908 */
[----:B-1----:R-:W-:Y:S02]  /*6c540*/  IMAD.WIDE R10, R148, 0x4, R8 ;  /* 0x00000004940a7825 */ /* 0x002fe400078e0208 */
[----:B------:R-:W3:Y:S01]  /*6c550*/  LDL.LU R148, [R1+0xc8] ;  /* 0x0000c80001947983 */ /* 0x000ee20000300800 */
        /* <DEDUP_REMOVED lines=30> */
[----:B------:R1:W-:Y:S01]  /*6c740*/  @P4 STG.E desc[UR8][R10.64], R153 ;  /* 0x000000990a004986 */ /* 0x0003e2000c101908 */
[----:B------:R-:W-:Y:S01]  /*6c750*/  LOP3.LUT P0, RZ, R18, 0x100, RZ, 0xc0, !PT ;  /* 0x0000010012ff7812 */ /* 0x000fe2000780c0ff */
[----:B-1----:R-:W-:-:S05]  /*6c760*/  IMAD.WIDE R10, R150, 0x4, R4 ;  /* 0x00000004960a7825 */ /* 0x002fca00078e0204 */
[----:B------:R1:W-:Y:S02]  /*6c770*/  @P5 STG.E desc[UR8][R10.64], R151 ;  /* 0x000000970a005986 */ /* 0x0003e4000c101908 */
[----:B-1----:R-:W-:-:S05]  /*6c780*/  IMAD.WIDE R10, R150, 0x4, R6 ;  /* 0x00000004960a7825 */ /* 0x002fca00078e0206 */
[----:B----4-:R1:W-:Y:S02]  /*6c790*/  @P6 STG.E desc[UR8][R10.64], R149 ;  /* 0x000000950a006986 */ /* 0x0103e4000c101908 */
[----:B-1----:R-:W-:-:S05]  /*6c7a0*/  IMAD.WIDE R10, R150, 0x4, R8 ;  /* 0x00000004960a7825 */ /* 0x002fca00078e0208 */
[----:B---3--:R1:W-:Y:S04]  /*6c7b0*/  @P0 STG.E desc[UR8][R10.64], R148 ;  /* 0x000000940a000986 */ /* 0x0083e8000c101908 */
        /* <DEDUP_REMOVED lines=28> */
[----:B------:R-:W2:Y:S01]  /*6c980*/  LDL.LU R159, [R1+0x1194] ;  /* 0x00119400019f7983 */ /* 0x000ea20000300800 */
[----:B------:R-:W-:-:S02]  /*6c990*/  @P1 LOP3.LUT R12, R12, 0x8, RZ, 0xfc, !PT ;  /* 0x000000080c0c1812 */ /* 0x000fc400078efcff */
[----:B------:R-:W-:Y:S01]  /*6c9a0*/  LOP3.LUT P1, RZ, R18, 0x10000, RZ, 0xc0, !PT ;  /* 0x0001000012ff7812 */ /* 0x000fe2000782c0ff */
[----:B------:R-:W2:Y:S01]  /*6c9b0*/  LDL.LU R140, [R1+0xcc0] ;  /* 0x000cc000018c7983 */ /* 0x000ea20000300800 */
[----:B------:R-:W-:-:S03]  /*6c9c0*/  LOP3.LUT R12, R12, 0xffffffef, RZ, 0xc0, !PT ;  /* 0xffffffef0c0c7812 */ /* 0x000fc600078ec0ff */
[----:B------:R-:W2:Y:S01]  /*6c9d0*/  LDL.LU R252, [R1+0xad0] ;  /* 0x000ad00001fc7983 */ /* 0x000ea20000300800 */
[C---:B------:R-:W-:Y:S02]  /*6c9e0*/  LOP3.LUT P5, RZ, R18.reuse, 0x400, RZ, 0xc0, !PT ;  /* 0x0000040012ff7812 */ /* 0x040fe400078ac0ff */
[----:B------:R-:W-:Y:S01]  /*6c9f0*/  LOP3.LUT P6, RZ, R18, 0x800, RZ, 0xc0, !PT ;  /* 0x0000080012ff7812 */ /* 0x000fe200078cc0ff */
[----:B------:R-:W-:Y:S01]  /*6ca00*/  IMAD.WIDE R10, R153, 0x4, R4 ;  /* 0x00000004990a7825 */ /* 0x000fe200078e0204 */
[----:B------:R-:W2:Y:S03]  /*6ca10*/  LDL.LU R158, [R1+0x8c0] ;  /* 0x0008c000019e7983 */ /* 0x000ea60000300800 */
[----:B------:R-:W-:Y:S02]  /*6ca20*/  @P1 LOP3.LUT R12, R12, 0x10, RZ, 0xfc, !PT ;  /* 0x000000100c0c1812 */ /* 0x000fe400078efcff */
[----:B------:R-:W-:-:S02]  /*6ca30*/  LOP3.LUT P1, RZ, R18, 0x8000, RZ, 0xc0, !PT ;  /* 0x0000800012ff7812 */ /* 0x000fc4000782c0ff */
[----:B------:R-:W-:Y:S02]  /*6ca40*/  LOP3.LUT R12, R12, 0xffffffdf, RZ, 0xc0, !PT ;  /* 0xffffffdf0c0c7812 */ /* 0x000fe400078ec0ff */
[----:B------:R-:W-:-:S09]  /*6ca50*/  LOP3.LUT P0, RZ, R18, 0x1000, RZ, 0xc0, !PT ;  /* 0x0000100012ff7812 */ /* 0x000fd2000780c0ff */
[----:B------:R-:W-:Y:S02]  /*6ca60*/  @P1 LOP3.LUT R12, R12, 0x20, RZ, 0xfc, !PT ;  /* 0x000000200c0c1812 */ /* 0x000fe400078efcff */
[----:B------:R-:W-:Y:S01]  /*6ca70*/  LOP3.LUT P1, RZ, R18, 0x4000, RZ, 0xc0, !PT ;  /* 0x0000400012ff7812 */ /* 0x000fe2000782c0ff */
[----:B---3--:R1:W-:Y:S01]  /*6ca80*/  @P5 STG.E desc[UR8][R10.64], R142 ;  /* 0x0000008e0a005986 */ /* 0x0083e2000c101908 */
[----:B------:R-:W-:Y:S01]  /*6ca90*/  LOP3.LUT R12, R12, 0xffffffbf, RZ, 0xc0, !PT ;  /* 0xffffffbf0c0c7812 */ /* 0x000fe200078ec0ff */
[----:B-1----:R-:W-:-:S10]  /*6caa0*/  IMAD.WIDE R10, R153, 0x4, R6 ;  /* 0x00000004990a7825 */ /* 0x002fd400078e0206 */
[----:B------:R-:W-:Y:S02]  /*6cab0*/  @P1 LOP3.LUT R12, R12, 0x40, RZ, 0xfc, !PT ;  /* 0x000000400c0c1812 */ /* 0x000fe400078efcff */
[----:B------:R-:W-:Y:S01]  /*6cac0*/  LOP3.LUT P1, RZ, R18, 0x2000, RZ, 0xc0, !PT ;  /* 0x0000200012ff7812 */ /* 0x000fe2000782c0ff */
[----:B----4-:R1:W-:Y:S04]  /*6cad0*/  @P6 STG.E desc[UR8][R10.64], R143 ;  /* 0x0000008f0a006986 */ /* 0x0103e8000c101908 */
[----:B-1----:R-:W3:Y:S01]  /*6cae0*/  LDL.LU R143, [R1+0x1198] ;  /* 0x00119800018f7983 */ /* 0x002ee20000300800 */
[----:B------:R-:W-:-:S03]  /*6caf0*/  IMAD.WIDE R10, R153, 0x4, R8 ;  /* 0x00000004990a7825 */ /* 0x000fc600078e0208 */
[----:B------:R-:W4:Y:S04]  /*6cb00*/  LDL.LU R157, [R1+0x6d0] ;  /* 0x0006d000019d7983 */ /* 0x000f280000300800 */
[----:B------:R1:W-:Y:S04]  /*6cb10*/  @P0 STG.E desc[UR8][R10.64], R151 ;  /* 0x000000970a000986 */ /* 0x0003e8000c101908 */
[----:B------:R-:W4:Y:S04]  /*6cb20*/  LDL.LU R141, [R1+0x4d0] ;  /* 0x0004d000018d7983 */ /* 0x000f280000300800 */
[----:B------:R-:W4:Y:S01]  /*6cb30*/  LDL.LU R142, [R1+0x2d0] ;  /* 0x0002d000018e7983 */ /* 0x000f220000300800 */
[----:B-1----:R-:W-:-:S03]  /*6cb40*/  IMAD.WIDE R10, R27, 0x4, R2 ;  /* 0x000000041b0a7825 */ /* 0x002fc600078e0202 */
[----:B------:R-:W4:Y:S04]  /*6cb50*/  LDL.LU R153, [R1+0xd0] ;  /* 0x0000d00001997983 */ /* 0x000f280000300800 */
[----:B------:R1:W-:Y:S01]  /*6cb60*/  @P1 STG.E desc[UR8][R10.64], R149 ;  /* 0x000000950a001986 */ /* 0x0003e2000c101908 */
[----:B------:R-:W-:-:S03]  /*6cb70*/  LOP3.LUT P1, RZ, R12, 0x40, RZ, 0xc0, !PT ;  /* 0x000000400cff7812 */ /* 0x000fc6000782c0ff */
[----:B------:R-:W4:Y:S01]  /*6cb80*/  LDL.LU R151, [R1+0x119c] ;  /* 0x00119c0001977983 */ /* 0x000f220000300800 */
[----:B-1----:R-:W-:-:S03]  /*6cb90*/  IMAD.WIDE R10, R27, 0x4, R4 ;  /* 0x000000041b0a7825 */ /* 0x002fc600078e0204 */
[----:B------:R-:W4:Y:S06]  /*6cba0*/  LDL.LU R149, [R1+0xf34] ;  /* 0x000f340001957983 */ /* 0x000f2c0000300800 */
[----:B------:R1:W-:Y:S01]  /*6cbb0*/  @P1 STG.E desc[UR8][R10.64], R150 ;  /* 0x000000960a001986 */ /* 0x0003e2000c101908 */
[----:B------:R-:W-:-:S03]  /*6cbc0*/  LOP3.LUT P1, RZ, R12, 0x20, RZ, 0xc0, !PT ;  /* 0x000000200cff7812 */ /* 0x000fc6000782c0ff */
[----:B-1----:R-:W4:Y:S01]  /*6cbd0*/  LDL.LU R150, [R1+0xcc4] ;  /* 0x000cc40001967983 */ /* 0x002f220000300800 */
        /* <DEDUP_REMOVED lines=21> */
[----:B---3--:R-:W-:-:S08]  /*6cd30*/  IMAD.WIDE R10, R143, 0x4, R2 ;  /* 0x000000048f0a7825 */ /* 0x008fd000078e0202 */
[----:B----4-:R1:W-:Y:S01]  /*6cd40*/  @P1 STG.E desc[UR8][R10.64], R157 ;  /* 0x0000009d0a001986 */ /* 0x0103e2000c101908 */
        /* <DEDUP_REMOVED lines=38> */
[----:B------:R-:W-:-:S03]  /*6cfb0*/  LOP3.LUT P0, RZ, R18, 0x80000000, RZ, 0xc0, !PT ;  /* 0x8000000012ff7812 */ /* 0x000fc6000780c0ff */
[----:B------:R-:W4:Y:S01]  /*6cfc0*/  LDL.LU R142, [R1+0xccc] ;  /* 0x000ccc00018e7983 */ /* 0x000f220000300800 */
[----:B------:R-:W-:Y:S02]  /*6cfd0*/  LOP3.LUT P1, RZ, R19, 0x100, RZ, 0xc0, !PT ;  /* 0x0000010013ff7812 */ /* 0x000fe4000782c0ff */
[----:B------:R-:W-:Y:S01]  /*6cfe0*/  LOP3.LUT R13, R13, 0xff7fffff, RZ, 0xc0, !PT ;  /* 0xff7fffff0d0d7812 */ /* 0x000fe200078ec0ff */
[----:B---3--:R2:W-:Y:S10]  /*6cff0*/  @P4 STG.E desc[UR8][R10.64], R143 ;  /* 0x0000008f0a004986 */ /* 0x0085f4000c101908 */
        /* <DEDUP_REMOVED lines=11> */
[----:B--2---:R-:W-:-:S05]  /*6d0b0*/  IMAD.WIDE R10, R148, 0x4, R2 ;  /* 0x00000004940a7825 */ /* 0x004fca00078e0202 */
[----:B----4-:R1:W-:Y:S02]  /*6d0c0*/  @P5 STG.E desc[UR8][R10.64], R153 ;  /* 0x000000990a005986 */ /* 0x0103e4000c101908 */
[C---:B-1----:R-:W-:Y:S02]  /*6d0d0*/  IMAD.WIDE R10, R148.reuse, 0x4, R4 ;  /* 0x00000004940a7825 */ /* 0x042fe400078e0204 */
[----:B------:R-:W2:Y:S04]  /*6d0e0*/  LDL.LU R153, [R1+0xadc] ;  /* 0x000adc0001997983 */ /* 0x000ea80000300800 */
[----:B------:R1:W-:Y:S02]  /*6d0f0*/  @P6 STG.E desc[UR8][R10.64], R149 ;  /* 0x000000950a006986 */ /* 0x0003e4000c101908 */
[----:B-1----:R-:W-:-:S02]  /*6d100*/  IMAD.WIDE R10, R148, 0x4, R6 ;  /* 0x00000004940a7825 */ /* 0x002fc400078e0206 */
[----:B------:R-:W3:Y:S04]  /*6d110*/  LDL.LU R149, [R1+0x8cc] ;  /* 0x0008cc0001957983 */ /* 0x000ee80000300800 */
[----:B------:R1:W-:Y:S02]  /*6d120*/  @P0 STG.E desc[UR8][R10.64], R150 ;  /* 0x000000960a000986 */ /* 0x0003e4000c101908 */
[----:B-1----:R-:W-:Y:S02]  /*6d130*/  IMAD.WIDE R10, R148, 0x4, R8 ;  /* 0x00000004940a7825 */ /* 0x002fe400078e0208 */
[----:B------:R-:W4:Y:S04]  /*6d140*/  LDL.LU R150, [R1+0x6dc] ;  /* 0x0006dc0001967983 */ /* 0x000f280000300800 */
[----:B------:R-:W4:Y:S04]  /*6d150*/  LDL.LU R148, [R1+0x4dc] ;  /* 0x0004dc0001947983 */ /* 0x000f280000300800 */
[----:B------:R-:W4:Y:S01]  /*6d160*/  LDL.LU R143, [R1+0x11b0] ;  /* 0x0011b000018f7983 */ /* 0x000f220000300800 */
[----:B------:R-:W-:-:S04]  /*6d170*/  LOP3.LUT R13, R13, 0xf7ffffff, RZ, 0xc0, !PT ;  /* 0xf7ffffff0d0d7812 */ /* 0x000fc800078ec0ff */
        /* <DEDUP_REMOVED lines=45> */
[----:B-1----:R-:W-:Y:S02]  /*6d450*/  IMAD.WIDE R10, R151, 0x4, R6 ;  /* 0x00000004970a7825 */ /* 0x002fe400078e0206 */
[----:B------:R-:W4:Y:S01]  /*6d460*/  LDL.LU R142, [R1+0x2dc] ;  /* 0x0002dc00018e7983 */ /* 0x000f220000300800 */
[----:B------:R-:W-:-:S03]  /*6d470*/  LOP3.LUT P0, RZ, R19, 0x4000, RZ, 0xc0, !PT ;  /* 0x0000400013ff7812 */ /* 0x000fc6000780c0ff */
[----:B--2---:R1:W-:Y:S02]  /*6d480*/  @P4 STG.E desc[UR8][R10.64], R153 ;  /* 0x000000990a004986 */ /* 0x0043e4000c101908 */
[----:B-1----:R-:W-:Y:S02]  /*6d490*/  IMAD.WIDE R10, R151, 0x4, R8 ;  /* 0x00000004970a7825 */ /* 0x002fe400078e0208 */
[----:B------:R-:W2:Y:S04]  /*6d4a0*/  LDL.LU R151, [R1+0xdc] ;  /* 0x0000dc0001977983 */ /* 0x000ea80000300800 */
[----:B---3--:R1:W-:Y:S04]  /*6d4b0*/  @P5 STG.E desc[UR8][R10.64], R149 ;  /* 0x000000950a005986 */ /* 0x0083e8000c101908 */
[----:B------:R-:W3:Y:S04]  /*6d4c0*/  LDL.LU R153, [R1+0xf40] ;  /* 0x000f400001997983 */ /* 0x000ee80000300800 */
[----:B-1----:R-:W3:Y:S01]  /*6d4d0*/  LDL.LU R149, [R1+0xcd0] ;  /* 0x000cd00001957983 */ /* 0x002ee20000300800 */
[----:B----4-:R-:W-:-:S05]  /*6d4e0*/  IMAD.WIDE R10, R143, 0x4, R2 ;  /* 0x000000048f0a7825 */ /* 0x010fca00078e0202 */
[----:B------:R1:W-:Y:S02]  /*6d4f0*/  @P6 STG.E desc[UR8][R10.64], R150 ;  /* 0x000000960a006986 */ /* 0x0003e4000c101908 */
[----:B-1----:R-:W-:Y:S02]  /*6d500*/  IMAD.WIDE R10, R143, 0x4, R4 ;  /* 0x000000048f0a7825 */ /* 0x002fe400078e0204 */
[----:B------:R-:W4:Y:S04]  /*6d510*/  LDL.LU R150, [R1+0xae0] ;  /* 0x000ae00001967983 */ /* 0x000f280000300800 */
[----:B------:R1:W-:Y:S04]  /*6d520*/  @P0 STG.E desc[UR8][R10.64], R148 ;  /* 0x000000940a000986 */ /* 0x0003e8000c101908 */
[----:B-1----:R-:W3:Y:S04]  /*6d530*/  LDL.LU R148, [R1+0x11b4] ;  /* 0x0011b40001947983 */ /* 0x002ee80000300800 */
[----:B------:R-:W4:Y:S01]  /*6d540*/  LDL.LU R15, [R1+0x8d0] ;  /* 0x0008d000010f7983 */ /* 0x000f220000300800 */
        /* <DEDUP_REMOVED lines=9> */
[----:B------:R-:W4:Y:S04]  /*6d5e0*/  LDL.LU R140, [R1+0xe0] ;  /* 0x0000e000018c7983 */ /* 0x000f280000300800 */
[----:B------:R-:W4:Y:S04]  /*6d5f0*/  LDL.LU R252, [R1+0xf44] ;  /* 0x000f440001fc7983 */ /* 0x000f280000300800 */
[----:B------:R-:W-:Y:S01]  /*6d600*/  @P1 LOP3.LUT R13, R13, 0x10000, RZ, 0xfc, !PT ;  /* 0x000100000d0d1812 */ /* 0x000fe200078efcff */
[----:B------:R-:W4:Y:S01]  /*6d610*/  LDL.LU R159, [R1+0xcd4] ;  /* 0x000cd400019f7983 */ /* 0x000f220000300800 */
[----:B------:R-:W-:-:S02]  /*6d620*/  LOP3.LUT P1, RZ, R19, 0x2000000, RZ, 0xc0, !PT ;  /* 0x0200000013ff7812 */ /* 0x000fc4000782c0ff */
[----:B------:R-:W-:Y:S01]  /*6d630*/  LOP3.LUT R13, R13, 0xfffdffff, RZ, 0xc0, !PT ;  /* 0xfffdffff0d0d7812 */ /* 0x000fe200078ec0ff */
[----:B------:R-:W4:Y:S04]  /*6d640*/  LDL.LU R158, [R1+0xae4] ;  /* 0x000ae400019e7983 */ /* 0x000f280000300800 */
[----:B------:R-:W4:Y:S01]  /*6d650*/  LDL.LU R157, [R1+0x11bc] ;  /* 0x0011bc00019d7983 */ /* 0x000f220000300800 */
[C---:B------:R-:W-:Y:S02]  /*6d660*/  LOP3.LUT P4, RZ, R19.reuse, 0x8000, RZ, 0xc0, !PT ;  /* 0x0000800013ff7812 */ /* 0x040fe4000788c0ff */
[----:B------:R-:W-:Y:S01]  /*6d670*/  LOP3.LUT P5, RZ, R19, 0x10000, RZ, 0xc0, !PT ;  /* 0x0001000013ff7812 */ /* 0x000fe200078ac0ff */
[----:B------:R-:W-:Y:S01]  /*6d680*/  IMAD.WIDE R10, R143, 0x4, R6 ;  /* 0x000000048f0a7825 */ /* 0x000fe200078e0206 */
        /* <DEDUP_REMOVED lines=20> */
[----:B------:R1:W-:Y:S02]  /*6d7d0*/  @P4 STG.E desc[UR8][R10.64], R142 ;  /* 0x0000008e0a004986 */ /* 0x0003e4000c101908 */
[----:B-1----:R-:W-:-:S05]  /*6d7e0*/  IMAD.WIDE R10, R143, 0x4, R8 ;  /* 0x000000048f0a7825 */ /* 0x002fca00078e0208 */
[----:B--2---:R1:W-:Y:S04]  /*6d7f0*/  @P5 STG.E desc[UR8][R10.64], R151 ;  /* 0x000000970a005986 */ /* 0x0043e8000c101908 */
[----:B-1----:R-:W2:Y:S04]  /*6d800*/  LDL.LU R151, [R1+0x11c0] ;  /* 0x0011c00001977983 */ /* 0x002ea80000300800 */
[----:B------:R-:W2:Y:S04]  /*6d810*/  LDL.LU R142, [R1+0x6e4] ;  /* 0x0006e400018e7983 */ /* 0x000ea80000300800 */
[----:B------:R-:W2:Y:S01]  /*6d820*/  LDL.LU R143, [R1+0x4e4] ;  /* 0x0004e400018f7983 */ /* 0x000ea20000300800 */
[----:B---3--:R-:W-:-:S05]  /*6d830*/  IMAD.WIDE R10, R148, 0x4, R2 ;  /* 0x00000004940a7825 */ /* 0x008fca00078e0202 */
[----:B------:R1:W-:Y:S02]  /*6d840*/  @P6 STG.E desc[UR8][R10.64], R153 ;  /* 0x000000990a006986 */ /* 0x0003e4000c101908 */
[C---:B-1----:R-:W-:Y:S02]  /*6d850*/  IMAD.WIDE R10, R148.reuse, 0x4, R4 ;  /* 0x00000004940a7825 */ /* 0x042fe400078e0204 */
[----:B------:R-:W3:Y:S04]  /*6d860*/  LDL.LU R153, [R1+0x2e4] ;  /* 0x0002e40001997983 */ /* 0x000ee80000300800 */
[----:B------:R1:W-:Y:S02]  /*6d870*/  @P0 STG.E desc[UR8][R10.64], R149 ;  /* 0x000000950a000986 */ /* 0x0003e4000c101908 */
[----:B-1----:R-:W-:-:S02]  /*6d880*/  IMAD.WIDE R10, R148, 0x4, R6 ;  /* 0x00000004940a7825 */ /* 0x002fc400078e0206 */
[----:B------:R-:W3:Y:S04]  /*6d890*/  LDL.LU R149, [R1+0xe4] ;  /* 0x0000e40001957983 */ /* 0x000ee80000300800 */
[----:B----4-:R1:W-:Y:S02]  /*6d8a0*/  @P1 STG.E desc[UR8][R10.64], R150 ;  /* 0x000000960a001986 */ /* 0x0103e4000c101908 */
[----:B-1----:R-:W-:Y:S02]  /*6d8b0*/  IMAD.WIDE R10, R148, 0x4, R8 ;  /* 0x00000004940a7825 */ /* 0x002fe400078e0208 */
        /* <DEDUP_REMOVED lines=31> */
[----:B------:R-:W-:Y:S02]  /*6dab0*/  LOP3.LUT P5, RZ, R19, 0x80000000, RZ, 0xc0, !PT ;  /* 0x8000000013ff7812 */ /* 0x000fe400078ac0ff */
[C---:B------:R-:W-:Y:S02]  /*6dac0*/  LOP3.LUT P6, RZ, R20.reuse, 0x1, RZ, 0xc0, !PT ;  /* 0x0000000114ff7812 */ /* 0x040fe400078cc0ff */
[----:B------:R-:W-:Y:S01]  /*6dad0*/  LOP3.LUT P0, RZ, R20, 0x2, RZ, 0xc0, !PT ;  /* 0x0000000214ff7812 */ /* 0x000fe2000780c0ff */
[----:B--2---:R-:W-:-:S05]  /*6dae0*/  IMAD.WIDE R10, R151, 0x4, R2 ;  /* 0x00000004970a7825 */ /* 0x004fca00078e0202 */
[----:B------:R1:W-:Y:S02]  /*6daf0*/  @P3 STG.E desc[UR8][R10.64], R142 ;  /* 0x0000008e0a003986 */ /* 0x0003e4000c101908 */
[----:B-1----:R-:W-:-:S05]  /*6db00*/  IMAD.WIDE R10, R151, 0x4, R4 ;  /* 0x00000004970a7825 */ /* 0x002fca00078e0204 */
[----:B------:R1:W-:Y:S02]  /*6db10*/  @P4 STG.E desc[UR8][R10.64], R143 ;  /* 0x0000008f0a004986 */ /* 0x0003e4000c101908 */
[----:B-1----:R-:W-:-:S05]  /*6db20*/  IMAD.WIDE R10, R151, 0x4, R6 ;  /* 0x00000004970a7825 */ /* 0x002fca00078e0206 */
[----:B---3--:R1:W-:Y:S04]  /*6db30*/  @P5 STG.E desc[UR8][R10.64], R153 ;  /* 0x000000990a005986 */ /* 0x0083e8000c101908 */
[----:B-1----:R-:W2:Y:S01]  /*6db40*/  LDL.LU R153, [R1+0xcd8] ;  /* 0x000cd80001997983 */ /* 0x002ea20000300800 */
[----:B------:R-:W-:-:S03]  /*6db50*/  IMAD.WIDE R10, R151, 0x4, R8 ;  /* 0x00000004970a7825 */ /* 0x000fc600078e0208 */
[----:B------:R-:W3:Y:S04]  /*6db60*/  LDL.LU R151, [R1+0xae8] ;  /* 0x000ae80001977983 */ /* 0x000ee80000300800 */
[----:B------:R1:W-:Y:S04]  /*6db70*/  @P6 STG.E desc[UR8][R10.64], R149 ;  /* 0x000000950a006986 */ /* 0x0003e8000c101908 */
[----:B------:R-:W3:Y:S04]  /*6db80*/  LDL.LU R14, [R1+0x8d8] ;  /* 0x0008d800010e7983 */ /* 0x000ee80000300800 */
[----:B------:R-:W3:Y:S04]  /*6db90*/  LDL.LU R15, [R1+0x6e8] ;  /* 0x0006e800010f7983 */ /* 0x000ee80000300800 */
[----:B------:R-:W3:Y:S04]  /*6dba0*/  LDL.LU R26, [R1+0x4e8] ;  /* 0x0004e800011a7983 */ /* 0x000ee80000300800 */
[----:B-1----:R-:W3:Y:S01]  /*6dbb0*/  LDL.LU R149, [R1+0x2e8] ;  /* 0x0002e80001957983 */ /* 0x002ee20000300800 */
[----:B----4-:R-:W-:-:S05]  /*6dbc0*/  IMAD.WIDE R10, R150, 0x4, R2 ;  /* 0x00000004960a7825 */ /* 0x010fca00078e0202 */
        /* <DEDUP_REMOVED lines=22> */
[----:B------:R-:W-:Y:S01]  /*6dd30*/  LOP3.LUT P6, RZ, R20, 0x10, RZ, 0xc0, !PT ;  /* 0x0000001014ff7812 */ /* 0x000fe200078cc0ff */
        /* <DEDUP_REMOVED lines=25> */
[----:B------:R-:W2:Y:S04]  /*6ded0*/  LDL.LU R150, [R1+0x11d4] ;  /* 0x0011d40001967983 */ /* 0x000ea80000300800 */
[----:B------:R4:W-:Y:S02]  /*6dee0*/  @P6 STG.E desc[UR8][R10.64], R14 ;  /* 0x0000000e0a006986 */ /* 0x0009e4000c101908 */
[----:B----4-:R-:W-:-:S05]  /*6def0*/  IMAD.WIDE R10, R148, 0x4, R2 ;  /* 0x00000004940a7825 */ /* 0x010fca00078e0202 */
[----:B------:R1:W-:Y:S02]  /*6df00*/  @P0 STG.E desc[UR8][R10.64], R15 ;  /* 0x0000000f0a000986 */ /* 0x0003e4000c101908 */
[----:B-1----:R-:W-:-:S05]  /*6df10*/  IMAD.WIDE R10, R148, 0x4, R4 ;  /* 0x00000004940a7825 */ /* 0x002fca00078e0204 */
[----:B------:R1:W-:Y:S01]  /*6df20*/  @P1 STG.E desc[UR8][R10.64], R26 ;  /* 0x0000001a0a001986 */ /* 0x0003e2000c101908 */
[----:B------:R-:W-:Y:S01]  /*6df30*/  LOP3.LUT P1, RZ, R13, 0x4000, RZ, 0xc0, !PT ;  /* 0x000040000dff7812 */ /* 0x000fe2000782c0ff */
[----:B-1----:R-:W-:-:S12]  /*6df40*/  IMAD.WIDE R10, R148, 0x4, R6 ;  /* 0x00000004940a7825 */ /* 0x002fd800078e0206 */
[----:B------:R1:W-:Y:S04]  /*6df50*/  @P1 STG.E desc[UR8][R10.64], R149 ;  /* 0x000000950a001986 */ /* 0x0003e8000c101908 */
[----:B-1----:R-:W4:Y:S01]  /*6df60*/  LDL.LU R149, [R1+0xaf0] ;  /* 0x000af00001957983 */ /* 0x002f220000300800 */
[----:B------:R-:W-:-:S03]  /*6df70*/  IMAD.WIDE R10, R148, 0x4, R8 ;  /* 0x00000004940a7825 */ /* 0x000fc600078e0208 */
        /* <DEDUP_REMOVED lines=28> */
[----:B-1----:R-:W-:Y:S02]  /*6e140*/  IMAD.WIDE R10, R142, 0x4, R8 ;  /* 0x000000048e0a7825 */ /* 0x002fe400078e0208 */
[----:B------:R-:W4:Y:S04]  /*6e150*/  LDL.LU R142, [R1+0x6f0] ;  /* 0x0006f000018e7983 */ /* 0x000f280000300800 */
[----:B------:R1:W-:Y:S04]  /*6e160*/  @P3 STG.E desc[UR8][R10.64], R143 ;  /* 0x0000008f0a003986 */ /* 0x0003e8000c101908 */
[----:B-1----:R-:W4:Y:S01]  /*6e170*/  LDL.LU R143, [R1+0x4f0] ;  /* 0x0004f000018f7983 */ /* 0x002f220000300800 */
[----:B------:R-:W-:-:S02]  /*6e180*/  LOP3.LUT P6, RZ, R20, 0x80000, RZ, 0xc0, !PT ;  /* 0x0008000014ff7812 */ /* 0x000fc400078cc0ff */
[----:B------:R-:W-:Y:S01]  /*6e190*/  LOP3.LUT P0, RZ, R20, 0x100000, RZ, 0xc0, !PT ;  /* 0x0010000014ff7812 */ /* 0x000fe2000780c0ff */
[----:B--2---:R-:W-:-:S05]  /*6e1a0*/  IMAD.WIDE R10, R150, 0x4, R2 ;  /* 0x00000004960a7825 */ /* 0x004fca00078e0202 */
[----:B------:R1:W-:Y:S02]  /*6e1b0*/  @P4 STG.E desc[UR8][R10.64], R153 ;  /* 0x000000990a004986 */ /* 0x0003e4000c101908 */
[C---:B-1----:R-:W-:Y:S02]  /*6e1c0*/  IMAD.WIDE R10, R150.reuse, 0x4, R4 ;  /* 0x00000004960a7825 */ /* 0x042fe400078e0204 */
[----:B------:R-:W2:Y:S04]  /*6e1d0*/  LDL.LU R153, [R1+0x2f0] ;  /* 0x0002f00001997983 */ /* 0x000ea80000300800 */
[----:B---3--:R1:W-:Y:S04]  /*6e1e0*/  @P5 STG.E desc[UR8][R10.64], R151 ;  /* 0x000000970a005986 */ /* 0x0083e8000c101908 */
[----:B-1----:R-:W3:Y:S01]  /*6e1f0*/  LDL.LU R151, [R1+0x11d8] ;  /* 0x0011d80001977983 */ /* 0x002ee20000300800 */
[----:B------:R-:W-:-:S03]  /*6e200*/  IMAD.WIDE R10, R150, 0x4, R6 ;  /* 0x00000004960a7825 */ /* 0x000fc600078e0206 */
[----:B------:R-:W2:Y:S04]  /*6e210*/  LDL.LU R26, [R1+0xf0] ;  /* 0x0000f000011a7983 */ /* 0x000ea80000300800 */
[----:B------:R-:W2:Y:S04]  /*6e220*/  LDL.LU R27, [R1+0xf54] ;  /* 0x000f5400011b7983 */ /* 0x000ea80000300800 */
[----:B----4-:R1:W-:Y:S02]  /*6e230*/  @P6 STG.E desc[UR8][R10.64], R149 ;  /* 0x000000950a006986 */ /* 0x0103e4000c101908 */
[----:B-1----:R-:W-:-:S02]  /*6e240*/  IMAD.WIDE R10, R150, 0x4, R8 ;  /* 0x00000004960a7825 */ /* 0x002fc400078e0208 */
[----:B------:R-:W4:Y:S04]  /*6e250*/  LDL.LU R149, [R1+0xce4] ;  /* 0x000ce40001957983 */ /* 0x000f280000300800 */
[----:B------:R1:W-:Y:S04]  /*6e260*/  @P0 STG.E desc[UR8][R10.64], R148 ;  /* 0x000000940a000986 */ /* 0x0003e8000c101908 */
[----:B------:R-:W4:Y:S04]  /*6e270*/  LDL.LU R150, [R1+0xaf4] ;  /* 0x000af40001967983 */ /* 0x000f280000300800 */
[----:B-1----:R-:W4:Y:S01]  /*6e280*/  LDL.LU R148, [R1+0x11dc] ;  /* 0x0011dc0001947983 */ /* 0x002f220000300800 */
[----:B------:R-:W-:-:S02]  /*6e290*/  LOP3.LUT P5, RZ, R20, 0x1000000, RZ, 0xc0, !PT ;  /* 0x0100000014ff7812 */ /* 0x000fc400078ac0ff */
[----:B------:R-:W-:Y:S01]  /*6e2a0*/  LOP3.LUT P0, RZ, R20, 0x8000000, RZ, 0xc0, !PT ;  /* 0x0800000014ff7812 */ /* 0x000fe2000780c0ff */
[----:B------:R-:W4:Y:S01]  /*6e2b0*/  LDL.LU R22, [R1+0x8e4] ;  /* 0x0008e40001167983 */ /* 0x000f220000300800 */
[----:B------:R-:W-:Y:S02]  /*6e2c0*/  LOP3.LUT R13, R13, 0xffffffbf, RZ, 0xc0, !PT ;  /* 0xffffffbf0d0d7812 */ /* 0x000fe400078ec0ff */
[----:B------:R-:W-:Y:S01]  /*6e2d0*/  LOP3.LUT P1, RZ, R21, 0x2, RZ, 0xc0, !PT ;  /* 0x0000000215ff7812 */ /* 0x000fe2000782c0ff */
[----:B------:R-:W4:Y:S04]  /*6e2e0*/  LDL.LU R25, [R1+0x6f4] ;  /* 0x0006f40001197983 */ /* 0x000f280000300800 */
[----:B------:R-:W4:Y:S02]  /*6e2f0*/  LDL.LU R140, [R1+0x4f4] ;  /* 0x0004f400018c7983 */ /* 0x000f240000300800 */
[----:B------:R-:W-:-:S02]  /*6e300*/  @P5 LOP3.LUT R13, R13, 0x40, RZ, 0xfc, !PT ;  /* 0x000000400d0d5812 */ /* 0x000fc400078efcff */
[C---:B------:R-:W-:Y:S01]  /*6e310*/  LOP3.LUT P3, RZ, R20.reuse, 0x200000, RZ, 0xc0, !PT ;  /* 0x0020000014ff7812 */ /* 0x040fe2000786c0ff */
[----:B------:R-:W4:Y:S01]  /*6e320*/  LDL.LU R252, [R1+0x2f4] ;  /* 0x0002f40001fc7983 */ /* 0x000f220000300800 */
[----:B------:R-:W-:Y:S02]  /*6e330*/  LOP3.LUT R13, R13, 0xffffffdf, RZ, 0xc0, !PT ;  /* 0xffffffdf0d0d7812 */ /* 0x000fe400078ec0ff */
[C---:B------:R-:W-:Y:S01]  /*6e340*/  LOP3.LUT P4, RZ, R20.reuse, 0x400000, RZ, 0xc0, !PT ;  /* 0x0040000014ff7812 */ /* 0x040fe2000788c0ff */
[----:B------:R-:W4:Y:S01]  /*6e350*/  LDL.LU R158, [R1+0xf4] ;  /* 0x0000f400019e7983 */ /* 0x000f220000300800 */
[----:B------:R-:W-:Y:S02]  /*6e360*/  @P0 LOP3.LUT R13, R13, 0x20, RZ, 0xfc, !PT ;  /* 0x000000200d0d0812 */ /* 0x000fe400078efcff */
[----:B------:R-:W-:Y:S01]  /*6e370*/  LOP3.LUT P5, RZ, R20, 0x800000, RZ, 0xc0, !PT ;  /* 0x0080000014ff7812 */ /* 0x000fe200078ac0ff */
[----:B------:R-:W4:Y:S01]  /*6e380*/  LDL.LU R157, [R1+0xf58] ;  /* 0x000f5800019d7983 */ /* 0x000f220000300800 */
[----:B------:R-:W-:-:S03]  /*6e390*/  LOP3.LUT R13, R13, 0xfffffffe, RZ, 0xc0, !PT ;  /* 0xfffffffe0d0d7812 */ /* 0x000fc600078ec0ff */
[----:B------:R-:W4:Y:S01]  /*6e3a0*/  LDL.LU R141, [R1+0xce8] ;  /* 0x000ce800018d7983 */ /* 0x000f220000300800 */
        /* <DEDUP_REMOVED lines=14> */
[----:B------:R-:W-:Y:S01]  /*6e490*/  LOP3.LUT P0, RZ, R20, 0x4000000, RZ, 0xc0, !PT ;  /* 0x0400000014ff7812 */ /* 0x000fe2000780c0ff */
[----:B---3--:R-:W-:-:S05]  /*6e4a0*/  IMAD.WIDE R10, R151, 0x4, R2 ;  /* 0x00000004970a7825 */ /* 0x008fca00078e0202 */
[----:B------:R1:W-:Y:S02]  /*6e4b0*/  @P3 STG.E desc[UR8][R10.64], R142 ;  /* 0x0000008e0a003986 */ /* 0x0003e4000c101908 */
[C---:B-1----:R-:W-:Y:S02]  /*6e4c0*/  IMAD.WIDE R10, R151.reuse, 0x4, R4 ;  /* 0x00000004970a7825 */ /* 0x042fe400078e0204 */
[----:B------:R-:W3:Y:S04]  /*6e4d0*/  LDL.LU R142, [R1+0xaf8] ;  /* 0x000af800018e7983 */ /* 0x000ee80000300800 */
[----:B------:R1:W-:Y:S02]  /*6e4e0*/  @P4 STG.E desc[UR8][R10.64], R143 ;  /* 0x0000008f0a004986 */ /* 0x0003e4000c101908 */
[----:B-1----:R-:W-:-:S02]  /*6e4f0*/  IMAD.WIDE R10, R151, 0x4, R6 ;  /* 0x00000004970a7825 */ /* 0x002fc400078e0206 */
[----:B------:R-:W3:Y:S04]  /*6e500*/  LDL.LU R143, [R1+0x11e4] ;  /* 0x0011e400018f7983 */ /* 0x000ee80000300800 */
[----:B--2---:R1:W-:Y:S01]  /*6e510*/  @P5 STG.E desc[UR8][R10.64], R153 ;  /* 0x000000990a005986 */ /* 0x0043e2000c101908 */
[----:B------:R-:W-:Y:S01]  /*6e520*/  LOP3.LUT P5, RZ, R13, 0x40, RZ, 0xc0, !PT ;  /* 0x000000400dff7812 */ /* 0x000fe200078ac0ff */
[----:B-1----:R-:W-:Y:S02]  /*6e530*/  IMAD.WIDE R10, R151, 0x4, R8 ;  /* 0x00000004970a7825 */ /* 0x002fe400078e0208 */
[----:B------:R-:W2:Y:S10]  /*6e540*/  LDL.LU R153, [R1+0x8e8] ;  /* 0x0008e80001997983 */ /* 0x000eb40000300800 */
[----:B------:R4:W-:Y:S04]  /*6e550*/  @P5 STG.E desc[UR8][R10.64], R26 ;  /* 0x0000001a0a005986 */ /* 0x0009e8000c101908 */
[----:B------:R-:W2:Y:S01]  /*6e560*/  LDL.LU R151, [R1+0x11e8] ;  /* 0x0011e80001977983 */ /* 0x000ea20000300800 */
[----:B----4-:R-:W-:-:S05]  /*6e570*/  IMAD.WIDE R10, R148, 0x4, R2 ;  /* 0x00000004940a7825 */ /* 0x010fca00078e0202 */
[----:B------:R1:W-:Y:S02]  /*6e580*/  @P6 STG.E desc[UR8][R10.64], R27 ;  /* 0x0000001b0a006986 */ /* 0x0003e4000c101908 */
[----:B-1----:R-:W-:-:S05]  /*6e590*/  IMAD.WIDE R10, R148, 0x4, R4 ;  /* 0x00000004940a7825 */ /* 0x002fca00078e0204 */
[----:B------:R1:W-:Y:S01]  /*6e5a0*/  @P0 STG.E desc[UR8][R10.64], R149 ;  /* 0x000000950a000986 */ /* 0x0003e2000c101908 */
[----:B------:R-:W-:-:S03]  /*6e5b0*/  LOP3.LUT P0, RZ, R13, 0x20, RZ, 0xc0, !PT ;  /* 0x000000200dff7812 */ /* 0x000fc6000780c0ff */
[----:B-1----:R-:W4:Y:S01]  /*6e5c0*/  LDL.LU R149, [R1+0x6f8] ;  /* 0x0006f80001957983 */ /* 0x002f220000300800 */
[----:B------:R-:W-:-:S09]  /*6e5d0*/  IMAD.WIDE R10, R148, 0x4, R6 ;  /* 0x00000004940a7825 */ /* 0x000fd200078e0206 */
        /* <DEDUP_REMOVED lines=9> */
[----:B------:R-:W-:Y:S02]  /*6e670*/  LOP3.LUT P1, RZ, R13, 0x8, RZ, 0xc0, !PT ;  /* 0x000000080dff7812 */ /* 0x000fe4000782c0ff */
[----:B------:R-:W-:Y:S01]  /*6e680*/  LOP3.LUT P2, RZ, R21, 0x4, RZ, 0xc0, !PT ;  /* 0x0000000415ff7812 */ /* 0x000fe2000784c0ff */
[----:B------:R-:W4:Y:S01]  /*6e690*/  LDS.128 R24, [R24] ;  /* 0x0000000018187984 */ /* 0x000f220000000c00 */
[----:B-1----:R-:W-:-:S09]  /*6e6a0*/  IMAD.WIDE R10, R159, 0x4, R4 ;  /* 0x000000049f0a7825 */ /* 0x002fd200078e0204 */
        /* <DEDUP_REMOVED lines=9> */
[C---:B------:R-:W-:Y:S02]  /*6e740*/  LOP3.LUT P4, RZ, R21.reuse, 0x10, RZ, 0xc0, !PT ;  /* 0x0000001015ff7812 */ /* 0x040fe4000788c0ff */
[C---:B------:R-:W-:Y:S02]  /*6e750*/  LOP3.LUT P5, RZ, R21.reuse, 0x20, RZ, 0xc0, !PT ;  /* 0x0000002015ff7812 */ /* 0x040fe400078ac0ff */
[C---:B------:R-:W-:Y:S02]  /*6e760*/  LOP3.LUT P6, RZ, R21.reuse, 0x40, RZ, 0xc0, !PT ;  /* 0x0000004015ff7812 */ /* 0x040fe400078cc0ff */
[----:B------:R-:W-:Y:S01]  /*6e770*/  LOP3.LUT P0, RZ, R21, 0x80, RZ, 0xc0, !PT ;  /* 0x0000008015ff7812 */ /* 0x000fe2000780c0ff */
[----:B---3--:R-:W-:-:S05]  /*6e780*/  IMAD.WIDE R10, R143, 0x4, R2 ;  /* 0x000000048f0a7825 */ /* 0x008fca00078e0202 */
[----:B------:R1:W-:Y:S02]  /*6e790*/  @P1 STG.E desc[UR8][R10.64], R157 ;  /* 0x0000009d0a001986 */ /* 0x0003e4000c101908 */
[----:B-1----:R-:W-:-:S05]  /*6e7a0*/  IMAD.WIDE R10, R143, 0x4, R4 ;  /* 0x000000048f0a7825 */ /* 0x002fca00078e0204 */
[----:B------:R1:W-:Y:S02]  /*6e7b0*/  @P2 STG.E desc[UR8][R10.64], R141 ;  /* 0x0000008d0a002986 */ /* 0x0003e4000c101908 */
[----:B-1----:R-:W-:-:S05]  /*6e7c0*/  IMAD.WIDE R10, R143, 0x4, R6 ;  /* 0x000000048f0a7825 */ /* 0x002fca00078e0206 */
[----:B------:R1:W-:Y:S02]  /*6e7d0*/  @P3 STG.E desc[UR8][R10.64], R142 ;  /* 0x0000008e0a003986 */ /* 0x0003e4000c101908 */
[----:B-1----:R-:W-:Y:S02]  /*6e7e0*/  IMAD.WIDE R10, R143, 0x4, R8 ;  /* 0x000000048f0a7825 */ /* 0x002fe400078e0208 */
[----:B------:R-:W3:Y:S04]  /*6e7f0*/  LDL.LU R143, [R1+0x11f0] ;  /* 0x0011f000018f7983 */ /* 0x000ee80000300800 */
[----:B--2---:R1:W-:Y:S02]  /*6e800*/  @P4 STG.E desc[UR8][R10.64], R153 ;  /* 0x000000990a004986 */ /* 0x0043e4000c101908 */
[----:B-1----:R-:W-:-:S05]  /*6e810*/  IMAD.WIDE R10, R151, 0x4, R2 ;  /* 0x00000004970a7825 */ /* 0x002fca00078e0202 */
[----:B----4-:R1:W-:Y:S04]  /*6e820*/  @P5 STG.E desc[UR8][R10.64], R149 ;  /* 0x000000950a005986 */ /* 0x0103e8000c101908 */
[----:B-1----:R-:W2:Y:S01]  /*6e830*/  LDL.LU R149, [R1+0xf8] ;  /* 0x0000f80001957983 */ /* 0x002ea20000300800 */
[----:B------:R-:W-:-:S03]  /*6e840*/  IMAD.WIDE R10, R151, 0x4, R4 ;  /* 0x00000004970a7825 */ /* 0x000fc600078e0204 */
[----:B------:R-:W4:Y:S01]  /*6e850*/  LDL.LU R157, [R1+0x11ec] ;  /* 0x0011ec00019d7983 */ /* 0x000f220000300800 */
[----:B------:R-:W-:-:S03]  /*6e860*/  IMAD.WIDE R12, R151, 0x4, R6 ;  /* 0x00000004970c7825 */ /* 0x000fc600078e0206 */
[----:B------:R1:W-:Y:S04]  /*6e870*/  @P6 STG.E desc[UR8][R10.64], R150 ;  /* 0x000000960a006986 */ /* 0x0003e8000c101908 */
[----:B------:R1:W-:Y:S04]  /*6e880*/  @P0 STG.E desc[UR8][R12.64], R148 ;  /* 0x000000940c000986 */ /* 0x0003e8000c101908 */
[----:B-1----:R-:W3:Y:S04]  /*6e890*/  LDL.LU R150, [R1+0xf5c] ;  /* 0x000f5c0001967983 */ /* 0x002ee80000300800 */
[----:B------:R-:W3:Y:S04]  /*6e8a0*/  LDL.LU R148, [R1+0xcec] ;  /* 0x000cec0001947983 */ /* 0x000ee80000300800 */
[----:B------:R-:W3:Y:S04]  /*6e8b0*/  LDL.LU R158, [R1+0xafc] ;  /* 0x000afc00019e7983 */ /* 0x000ee80000300800 */
[----:B------:R-:W3:Y:S04]  /*6e8c0*/  LDL.LU R141, [R1+0x8ec] ;  /* 0x0008ec00018d7983 */ /* 0x000ee80000300800 */
[----:B------:R-:W3:Y:S04]  /*6e8d0*/  LDL.LU R153, [R1+0x6fc] ;  /* 0x0006fc0001997983 */ /* 0x000ee80000300800 */
[----:B------:R-:W3:Y:S01]  /*6e8e0*/  LDL.LU R142, [R1+0x4fc] ;  /* 0x0004fc00018e7983 */ /* 0x000ee20000300800 */
[----:B------:R-:W-:-:S02]  /*6e8f0*/  LOP3.LUT P1, RZ, R21, 0x200, RZ, 0xc0, !PT ;  /* 0x0000020015ff7812 */ /* 0x000fc4000782c0ff */
[----:B------:R-:W-:Y:S01]  /*6e900*/  LOP3.LUT R21, R21, 0x7fffffff, RZ, 0xc0, !PT ;  /* 0x7fffffff15157812 */ /* 0x000fe200078ec0ff */
[----:B------:R-:W3:Y:S10]  /*6e910*/  LDL.LU R159, [R1+0x2fc] ;  /* 0x0002fc00019f7983 */ /* 0x000ef40000300800 */
[----:B------:R-:W-:-:S04]  /*6e920*/  @P1 LOP3.LUT R21, R21, 0x80000000, RZ, 0xfc, !PT ;  /* 0x8000000015151812 */ /* 0x000fc800078efcff */
[C---:B------:R-:W-:Y:S02]  /*6e930*/  LOP3.LUT P6, RZ, R21.reuse, 0x20000, RZ, 0xc0, !PT ;  /* 0x0002000015ff7812 */ /* 0x040fe400078cc0ff */
[C---:B------:R-:W-:Y:S02]  /*6e940*/  LOP3.LUT P1, RZ, R21.reuse, 0x100, RZ, 0xc0, !PT ;  /* 0x0000010015ff7812 */ /* 0x040fe4000782c0ff */
[C---:B------:R-:W-:Y:S02]  /*6e950*/  LOP3.LUT P2, RZ, R21.reuse, 0x400, RZ, 0xc0, !PT ;  /* 0x0000040015ff7812 */ /* 0x040fe4000784c0ff */
[C---:B------:R-:W-:Y:S02]  /*6e960*/  LOP3.LUT P3, RZ, R21.reuse, 0x800, RZ, 0xc0, !PT ;  /* 0x0000080015ff7812 */ /* 0x040fe4000786c0ff */
[C---:B------:R-:W-:Y:S02]  /*6e970*/  LOP3.LUT P4, RZ, R21.reuse, 0x1000, RZ, 0xc0, !PT ;  /* 0x0000100015ff7812 */ /* 0x040fe4000788c0ff */
[----:B------:R-:W-:-:S02]  /*6e980*/  LOP3.LUT P5, RZ, R21, 0x2000, RZ, 0xc0, !PT ;  /* 0x0000200015ff7812 */ /* 0x000fc400078ac0ff */
[----:B------:R-:W-:-:S04]  /*6e990*/  LOP3.LUT R21, R21, 0xefffffff, RZ, 0xc0, !PT ;  /* 0xefffffff15157812 */ /* 0x000fc800078ec0ff */
[----:B------:R-:W-:-:S04]  /*6e9a0*/  @P6 LOP3.LUT R21, R21, 0x10000000, RZ, 0xfc, !PT ;  /* 0x1000000015156812 */ /* 0x000fc800078efcff */
[C---:B------:R-:W-:Y:S02]  /*6e9b0*/  LOP3.LUT P6, RZ, R21.reuse, 0x10000, RZ, 0xc0, !PT ;  /* 0x0001000015ff7812 */ /* 0x040fe400078cc0ff */
[----:B------:R-:W-:-:S11]  /*6e9c0*/  LOP3.LUT R21, R21, 0xdfffffff, RZ, 0xc0, !PT ;  /* 0xdfffffff15157812 */ /* 0x000fd600078ec0ff */
[----:B------:R-:W-:-:S04]  /*6e9d0*/  @P6 LOP3.LUT R21, R21, 0x20000000, RZ, 0xfc, !PT ;  /* 0x2000000015156812 */ /* 0x000fc800078efcff */
[C---:B------:R-:W-:Y:S02]  /*6e9e0*/  LOP3.LUT P6, RZ, R21.reuse, 0x8000, RZ, 0xc0, !PT ;  /* 0x0000800015ff7812 */ /* 0x040fe400078cc0ff */
[----:B------:R-:W-:-:S11]  /*6e9f0*/  LOP3.LUT R21, R21, 0xbfffffff, RZ, 0xc0, !PT ;  /* 0xbfffffff15157812 */ /* 0x000fd600078ec0ff */
[----:B------:R-:W-:-:S04]  /*6ea00*/  @P6 LOP3.LUT R21, R21, 0x40000000, RZ, 0xfc, !PT ;  /* 0x4000000015156812 */ /* 0x000fc800078efcff */
[C---:B------:R-:W-:Y:S02]  /*6ea10*/  LOP3.LUT P0, RZ, R21.reuse, 0x100000, RZ, 0xc0, !PT ;  /* 0x0010000015ff7812 */ /* 0x040fe4000780c0ff */
[C---:B------:R-:W-:Y:S02]  /*6ea20*/  LOP3.LUT P6, RZ, R21.reuse, 0x4000, RZ, 0xc0, !PT ;  /* 0x0000400015ff7812 */ /* 0x040fe400078cc0ff */
[----:B------:R-:W-:-:S09]  /*6ea30*/  LOP3.LUT R21, R21, 0xfbffffff, RZ, 0xc0, !PT ;  /* 0xfbffffff15157812 */ /* 0x000fd200078ec0ff */
[----:B------:R-:W-:-:S04]  /*6ea40*/  @P0 LOP3.LUT R21, R21, 0x4000000, RZ, 0xfc, !PT ;  /* 0x0400000015150812 */ /* 0x000fc800078efcff */
[C---:B------:R-:W-:Y:S02]  /*6ea50*/  LOP3.LUT P0, RZ, R21.reuse, 0x80000, RZ, 0xc0, !PT ;  /* 0x0008000015ff7812 */ /* 0x040fe4000780c0ff */
[----:B------:R-:W-:Y:S01]  /*6ea60*/  LOP3.LUT R21, R21, 0xf7ffffff, RZ, 0xc0, !PT ;  /* 0xf7ffffff15157812 */ /* 0x000fe200078ec0ff */
[----:B------:R-:W-:Y:S02]  /*6ea70*/  IMAD.WIDE R14, R151, 0x4, R8 ;  /* 0x00000004970e7825 */ /* 0x000fe400078e0208 */
[----:B------:R-:W3:Y:S08]  /*6ea80*/  LDL.LU R151, [R1+0x11f4] ;  /* 0x0011f40001977983 */ /* 0x000ef00000300800 */
[----:B------:R-:W-:Y:S01]  /*6ea90*/  @P0 LOP3.LUT R21, R21, 0x8000000, RZ, 0xfc, !PT ;  /* 0x0800000015150812 */ /* 0x000fe200078efcff */
[----:B--2---:R1:W-:Y:S03]  /*6eaa0*/  @P1 STG.E desc[UR8][R14.64], R149 ;  /* 0x000000950e001986 */ /* 0x0043e6000c101908 */
[----:B------:R-:W-:Y:S01]  /*6eab0*/  LOP3.LUT P1, RZ, R21, 0x80000000, RZ, 0xc0, !PT ;  /* 0x8000000015ff7812 */ /* 0x000fe2000782c0ff */
[C---:B----4-:R-:W-:Y:S01]  /*6eac0*/  IMAD.WIDE R10, R157.reuse, 0x4, R2 ;  /* 0x000000049d0a7825 */ /* 0x050fe200078e0202 */
[----:B-1----:R-:W2:Y:S11]  /*6ead0*/  LDL.LU R149, [R1+0xfc] ;  /* 0x0000fc0001957983 */ /* 0x002eb60000300800 */
[----:B---3--:R1:W-:Y:S04]  /*6eae0*/  @P1 STG.E desc[UR8][R10.64], R150 ;  /* 0x000000960a001986 */ /* 0x0083e8000c101908 */
[----:B-1----:R-:W3:Y:S01]  /*6eaf0*/  LDL.LU R150, [R1+0xcf0] ;  /* 0x000cf00001967983 */ /* 0x002ee20000300800 */
[----:B------:R-:W-:-:S05]  /*6eb00*/  IMAD.WIDE R10, R157, 0x4, R4 ;  /* 0x000000049d0a7825 */ /* 0x000fca00078e0204 */
[----:B------:R1:W-:Y:S04]  /*6eb10*/  @P2 STG.E desc[UR8][R10.64], R148 ;  /* 0x000000940a002986 */ /* 0x0003e8000c101908 */
[----:B-1----:R-:W4:Y:S01]  /*6eb20*/  LDL.LU R148, [R1+0xf60] ;  /* 0x000f600001947983 */ /* 0x002f220000300800 */
[----:B------:R-:W-:-:S05]  /*6eb30*/  IMAD.WIDE R10, R157, 0x4, R6 ;  /* 0x000000049d0a7825 */ /* 0x000fca00078e0206 */
[----:B------:R1:W-:Y:S04]  /*6eb40*/  @P3 STG.E desc[UR8][R10.64], R158 ;  /* 0x0000009e0a003986 */ /* 0x0003e8000c101908 */
[----:B-1----:R-:W4:Y:S01]  /*6eb50*/  LDL.LU R158, [R1+0x8f0] ;  /* 0x0008f000019e7983 */ /* 0x002f220000300800 */
[----:B------:R-:W-:-:S03]  /*6eb60*/  IMAD.WIDE R10, R157, 0x4, R8 ;  /* 0x000000049d0a7825 */ /* 0x000fc600078e0208 */
[----:B------:R-:W4:Y:S04]  /*6eb70*/  LDL.LU R157, [R1+0xb00] ;  /* 0x000b0000019d7983 */ /* 0x000f280000300800 */
[----:B------:R1:W-:Y:S02]  /*6eb80*/  @P4 STG.E desc[UR8][R10.64], R141 ;  /* 0x0000008d0a004986 */ /* 0x0003e4000c101908 */
[----:B-1----:R-:W-:-:S05]  /*6eb90*/  IMAD.WIDE R10, R143, 0x4, R2 ;  /* 0x000000048f0a7825 */ /* 0x002fca00078e0202 */
[----:B------:R1:W-:Y:S04]  /*6eba0*/  @P5 STG.E desc[UR8][R10.64], R153 ;  /* 0x000000990a005986 */ /* 0x0003e8000c101908 */
[----:B-1----:R-:W4:Y:S01]  /*6ebb0*/  LDL.LU R153, [R1+0x11f8] ;  /* 0x0011f80001997983 */ /* 0x002f220000300800 */
[----:B------:R-:W-:-:S03]  /*6ebc0*/  IMAD.WIDE R10, R143, 0x4, R4 ;  /* 0x000000048f0a7825 */ /* 0x000fc600078e0204 */
[----:B------:R-:W4:Y:S04]  /*6ebd0*/  LDL.LU R141, [R1+0x700] ;  /* 0x00070000018d7983 */ /* 0x000f280000300800 */
[----:B------:R1:W-:Y:S04]  /*6ebe0*/  @P6 STG.E desc[UR8][R10.64], R142 ;  /* 0x0000008e0a006986 */ /* 0x0003e8000c101908 */
[----:B------:R-:W4:Y:S04]  /*6ebf0*/  LDL.LU R14, [R1+0x1bf8] ;  /* 0x001bf800010e7983 */ /* 0x000f280000300800 */
[----:B-1----:R-:W4:Y:S01]  /*6ec00*/  LDL.LU R142, [R1+0x500] ;  /* 0x00050000018e7983 */ /* 0x002f220000300800 */
[----:B------:R-:W-:Y:S01]  /*6ec10*/  LOP3.LUT P6, RZ, R21, 0x40000000, RZ, 0xc0, !PT ;  /* 0x4000000015ff7812 */ /* 0x000fe200078cc0ff */
[----:B------:R-:W-:-:S12]  /*6ec20*/  IMAD.WIDE R10, R143, 0x4, R6 ;  /* 0x000000048f0a7825 */ /* 0x000fd800078e0206 */
[----:B------:R1:W-:Y:S01]  /*6ec30*/  @P6 STG.E desc[UR8][R10.64], R159 ;  /* 0x0000009f0a006986 */ /* 0x0003e2000c101908 */
[----:B------:R-:W-:Y:S01]  /*6ec40*/  LOP3.LUT P6, RZ, R21, 0x20000000, RZ, 0xc0, !PT ;  /* 0x2000000015ff7812 */ /* 0x000fe200078cc0ff */
[----:B-1----:R-:W-:Y:S01]  /*6ec50*/  IMAD.WIDE R10, R143, 0x4, R8 ;  /* 0x000000048f0a7825 */ /* 0x002fe200078e0208 */
[C---:B------:R-:W-:Y:S01]  /*6ec60*/  LOP3.LUT P0, RZ, R21.reuse, 0x40000, RZ, 0xc0, !PT ;  /* 0x0004000015ff7812 */ /* 0x040fe2000780c0ff */
[----:B------:R-:W4:Y:S01]  /*6ec70*/  LDL.LU R143, [R1+0x11fc] ;  /* 0x0011fc00018f7983 */ /* 0x000f220000300800 */
[C---:B------:R-:W-:Y:S02]  /*6ec80*/  LOP3.LUT P1, RZ, R21.reuse, 0x200000, RZ, 0xc0, !PT ;  /* 0x0020000015ff7812 */ /* 0x040fe4000782c0ff */
[----:B------:R-:W-:-:S07]  /*6ec90*/  LOP3.LUT P2, RZ, R21, 0x400000, RZ, 0xc0, !PT ;  /* 0x0040000015ff7812 */ /* 0x000fce000784c0ff */
[----:B--2---:R1:W-:Y:S01]  /*6eca0*/  @P6 STG.E desc[UR8][R10.64], R149 ;  /* 0x000000950a006986 */ /* 0x0043e2000c101908 */
[----:B------:R-:W-:Y:S01]  /*6ecb0*/  LOP3.LUT P6, RZ, R21, 0x10000000, RZ, 0xc0, !PT ;  /* 0x1000000015ff7812 */ /* 0x000fe200078cc0ff */
[C---:B-1----:R-:W-:Y:S02]  /*6ecc0*/  IMAD.WIDE R10, R151.reuse, 0x4, R2 ;  /* 0x00000004970a7825 */ /* 0x042fe400078e0202 */
[----:B------:R-:W2:Y:S10]  /*6ecd0*/  LDL.LU R149, [R1+0x300] ;  /* 0x0003000001957983 */ /* 0x000eb40000300800 */
[----:B---3--:R1:W-:Y:S02]  /*6ece0*/  @P6 STG.E desc[UR8][R10.64], R150 ;  /* 0x000000960a006986 */ /* 0x0083e4000c101908 */
[----:B-1----:R-:W-:-:S02]  /*6ecf0*/  IMAD.WIDE R10, R151, 0x4, R4 ;  /* 0x00000004970a7825 */ /* 0x002fc400078e0204 */
[----:B------:R-:W3:Y:S04]  /*6ed00*/  LDL.LU R150, [R1+0x100] ;  /* 0x0001000001967983 */ /* 0x000ee80000300800 */
[----:B----4-:R1:W-:Y:S01]  /*6ed10*/  @P0 STG.E desc[UR8][R10.64], R148 ;  /* 0x000000940a000986 */ /* 0x0103e2000c101908 */
[----:B------:R-:W-:Y:S01]  /*6ed20*/  LOP3.LUT P0, RZ, R21, 0x8000000, RZ, 0xc0, !PT ;  /* 0x0800000015ff7812 */ /* 0x000fe2000780c0ff */
[----:B-1----:R-:W-:Y:S02]  /*6ed30*/  IMAD.WIDE R10, R151, 0x4, R6 ;  /* 0x00000004970a7825 */ /* 0x002fe400078e0206 */
[----:B------:R-:W4:Y:S10]  /*6ed40*/  LDL.LU R148, [R1+0xcf4] ;  /* 0x000cf40001947983 */ /* 0x000f340000300800 */
[----:B------:R1:W-:Y:S01]  /*6ed50*/  @P0 STG.E desc[UR8][R10.64], R158 ;  /* 0x0000009e0a000986 */ /* 0x0003e2000c101908 */
[----:B------:R-:W-:Y:S01]  /*6ed60*/  LOP3.LUT P0, RZ, R21, 0x4000000, RZ, 0xc0, !PT ;  /* 0x0400000015ff7812 */ /* 0x000fe2000780c0ff */
[----:B-1----:R-:W-:-:S02]  /*6ed70*/  IMAD.WIDE R10, R151, 0x4, R8 ;  /* 0x00000004970a7825 */ /* 0x002fc400078e0208 */
[----:B------:R-:W4:Y:S04]  /*6ed80*/  LDL.LU R151, [R1+0x1200] ;  /* 0x0012000001977983 */ /* 0x000f280000300800 */
[----:B------:R-:W4:Y:S06]  /*6ed90*/  LDL.LU R159, [R1+0xf64] ;  /* 0x000f6400019f7983 */ /* 0x000f2c0000300800 */
[----:B------:R1:W-:Y:S04]  /*6eda0*/  @P0 STG.E desc[UR8][R10.64], R157 ;  /* 0x0000009d0a000986 */ /* 0x0003e8000c101908 */
[----:B------:R-:W4:Y:S04]  /*6edb0*/  LDL.LU R158, [R1+0x8f4] ;  /* 0x0008f400019e7983 */ /* 0x000f280000300800 */
[----:B-1----:R-:W4:Y:S01]  /*6edc0*/  LDL.LU R157, [R1+0xb04] ;  /* 0x000b0400019d7983 */ /* 0x002f220000300800 */
[----:B------:R-:W-:-:S04]  /*6edd0*/  IMAD.WIDE R10, R153, 0x4, R2 ;  /* 0x00000004990a7825 */ /* 0x000fc800078e0202 */
[----:B------:R-:W-:Y:S01]  /*6ede0*/  IMAD.WIDE R12, R153, 0x4, R4 ;  /* 0x00000004990c7825 */ /* 0x000fe200078e0204 */
[----:B------:R1:W-:Y:S04]  /*6edf0*/  @P1 STG.E desc[UR8][R10.64], R141 ;  /* 0x0000008d0a001986 */ /* 0x0003e8000c101908 */
[----:B-1----:R-:W4:Y:S04]  /*6ee00*/  LDL.LU R141, [R1+0x704] ;  /* 0x00070400018d7983 */ /* 0x002f280000300800 */
[----:B------:R1:W-:Y:S04]  /*6ee10*/  @P2 STG.E desc[UR8][R12.64], R142 ;  /* 0x0000008e0c002986 */ /* 0x0003e8000c101908 */
[----:B-1----:R-:W4:Y:S01]  /*6ee20*/  LDL.LU R142, [R1+0x504] ;  /* 0x00050400018e7983 */ /* 0x002f220000300800 */
[----:B------:R-:W-:-:S02]  /*6ee30*/  LOP3.LUT P3, RZ, R21, 0x800000, RZ, 0xc0, !PT ;  /* 0x0080000015ff7812 */ /* 0x000fc4000786c0ff */
[----:B------:R-:W-:Y:S02]  /*6ee40*/  LOP3.LUT P4, RZ, R21, 0x1000000, RZ, 0xc0, !PT ;  /* 0x0100000015ff7812 */ /* 0x000fe4000788c0ff */
[C---:B------:R-:W-:Y:S01]  /*6ee50*/  LOP3.LUT P5, RZ, R0.reuse, 0x40, RZ, 0xc0, !PT ;  /* 0x0000004000ff7812 */ /* 0x040fe200078ac0ff */
[----:B------:R-:W-:Y:S01]  /*6ee60*/  IMAD.WIDE R10, R153, 0x4, R6 ;  /* 0x00000004990a7825 */ /* 0x000fe200078e0206 */
[----:B------:R-:W-:Y:S02]  /*6ee70*/  LOP3.LUT P6, RZ, R0, 0x80, RZ, 0xc0, !PT ;  /* 0x0000008000ff7812 */ /* 0x000fe400078cc0ff */
[----:B------:R-:W-:Y:S01]  /*6ee80*/  LOP3.LUT P0, RZ, R21, 0x2000000, RZ, 0xc0, !PT ;  /* 0x0200000015ff7812 */ /* 0x000fe2000780c0ff */
[----:B------:R-:W-:Y:S02]  /*6ee90*/  VIADD R0, R23, 0x83 ;  /* 0x0000008317007836 */ /* 0x000fe40000000000 */
[----:B------:R-:W-:Y:S01]  /*6eea0*/  IMAD.WIDE R12, R153, 0x4, R8 ;  /* 0x00000004990c7825 */ /* 0x000fe200078e0208 */
[----:B------:R-:W-:Y:S01]  /*6eeb0*/  ISETP.LT.AND P1, PT, R156, R14, !P0 ;  /* 0x0000000e9c00720c */ /* 0x000fe20004721270 */
[----:B------:R-:W4:Y:S01]  /*6eec0*/  LDL.LU R153, [R1+0x1204] ;  /* 0x0012040001997983 */ /* 0x000f220000300800 */
[----:B------:R-:W-:Y:S01]  /*6eed0*/  ISETP.LT.AND P0, PT, R155, UR4, !P0 ;  /* 0x000000049b007c0c */ /* 0x000fe2000c701270 */
[C---:B------:R-:W-:Y:S01]  /*6eee0*/  IMAD.WIDE R14, R143.reuse, 0x4, R2 ;  /* 0x000000048f0e7825 */ /* 0x040fe200078e0202 */
[----:B------:R-:W-:Y:S01]  /*6eef0*/  ISETP.GE.AND P2, PT, R0, UR5, PT ;  /* 0x0000000500007c0c */ /* 0x000fe2000bf46270 */
[----:B------:R-:W-:Y:S01]  /*6ef00*/  ULDC UR5, c[0x0][0x22c] ;  /* 0x00008b0000057ab9 */ /* 0x000fe20000000800 */
[----:B--2---:R1:W-:Y:S04]  /*6ef10*/  @P3 STG.E desc[UR8][R10.64], R149 ;  /* 0x000000950a003986 */ /* 0x0043e8000c101908 */
[----:B-1----:R-:W2:Y:S01]  /*6ef20*/  LDL.LU R149, [R1+0x304] ;  /* 0x0003040001957983 */ /* 0x002ea20000300800 */
[----:B------:R-:W-:-:S03]  /*6ef30*/  IMAD.WIDE R10, R143, 0x4, R4 ;  /* 0x000000048f0a7825 */ /* 0x000fc600078e0204 */
[----:B---3--:R1:W-:Y:S01]  /*6ef40*/  @P4 STG.E desc[UR8][R12.64], R150 ;  /* 0x000000960c004986 */ /* 0x0083e2000c101908 */
[----:B------:R-:W-:-:S03]  /*6ef50*/  ISETP.LT.AND P4, PT, R152, UR4, !P2 ;  /* 0x0000000498007c0c */ /* 0x000fc6000d781270 */
[----:B-1----:R-:W3:Y:S01]  /*6ef60*/  LDL.LU R150, [R1+0x104] ;  /* 0x0001040001967983 */ /* 0x002ee20000300800 */
[----:B------:R-:W-:-:S03]  /*6ef70*/  IMAD.WIDE R12, R143, 0x4, R6 ;  /* 0x000000048f0c7825 */ /* 0x000fc600078e0206 */
[----:B----4-:R1:W-:Y:S01]  /*6ef80*/  @P5 STG.E desc[UR8][R14.64], R148 ;  /* 0x000000940e005986 */ /* 0x0103e2000c101908 */
[----:B------:R-:W-:-:S03]  /*6ef90*/  ISETP.LT.AND P5, PT, R154, UR4, !P2 ;  /* 0x000000049a007c0c */ /* 0x000fc6000d7a1270 */
[----:B-1----:R-:W4:Y:S04]  /*6efa0*/  LDL.LU R148, [R1+0xcf8] ;  /* 0x000cf80001947983 */ /* 0x002f280000300800 */
[----:B------:R1:W-:Y:S01]  /*6efb0*/  @P6 STG.E desc[UR8][R10.64], R159 ;  /* 0x0000009f0a006986 */ /* 0x0003e2000c101908 */
[----:B------:R-:W-:-:S03]  /*6efc0*/  IMAD.WIDE R14, R151, 0x4, R4 ;  /* 0x00000004970e7825 */ /* 0x000fc600078e0204 */
[----:B------:R1:W-:Y:S02]  /*6efd0*/  @P1 STG.E desc[UR8][R12.64], R158 ;  /* 0x0000009e0c001986 */ /* 0x0003e4000c101908 */
[----:B-1----:R-:W-:Y:S02]  /*6efe0*/  IMAD.WIDE R10, R143, 0x4, R8 ;  /* 0x000000048f0a7825 */ /* 0x002fe400078e0208 */
[----:B------:R-:W4:Y:S04]  /*6eff0*/  LDL.LU R143, [R1+0x1208] ;  /* 0x00120800018f7983 */ /* 0x000f280000300800 */
[----:B------:R1:W-:Y:S01]  /*6f000*/  @P0 STG.E desc[UR8][R10.64], R157 ;  /* 0x0000009d0a000986 */ /* 0x0003e2000c101908 */
[----:B------:R-:W-:-:S03]  /*6f010*/  IMAD.WIDE R12, R151, 0x4, R2 ;  /* 0x00000004970c7825 */ /* 0x000fc600078e0202 */
[----:B------:R-:W4:Y:S04]  /*6f020*/  LDL.LU R159, [R1+0xf68] ;  /* 0x000f6800019f7983 */ /* 0x000f280000300800 */
[----:B-1----:R-:W4:Y:S01]  /*6f030*/  LDL.LU R157, [R1+0x8f8] ;  /* 0x0008f800019d7983 */ /* 0x002f220000300800 */
[----:B------:R-:W-:-:S03]  /*6f040*/  IMAD.WIDE R10, R151, 0x4, R6 ;  /* 0x00000004970a7825 */ /* 0x000fc600078e0206 */
[----:B------:R1:W-:Y:S04]  /*6f050*/  @P4 STG.E desc[UR8][R12.64], R141 ;  /* 0x0000008d0c004986 */ /* 0x0003e8000c101908 */
[----:B-1----:R-:W4:Y:S01]  /*6f060*/  LDL.LU R141, [R1+0xb08] ;  /* 0x000b0800018d7983 */ /* 0x002f220000300800 */
[----:B------:R-:W-:-:S03]  /*6f070*/  IMAD.WIDE R12, R151, 0x4, R8 ;  /* 0x00000004970c7825 */ /* 0x000fc600078e0208 */
[----:B------:R1:W-:Y:S04]  /*6f080*/  @P5 STG.E desc[UR8][R14.64], R142 ;  /* 0x0000008e0e005986 */ /* 0x0003e8000c101908 */
[----:B-1----:R-:W4:Y:S04]  /*6f090*/  LDL.LU R142, [R1+0x708] ;  /* 0x00070800018e7983 */ /* 0x002f280000300800 */
[----:B------:R-:W4:Y:S01]  /*6f0a0*/  LDL.LU R151, [R1+0x508] ;  /* 0x0005080001977983 */ /* 0x000f220000300800 */
[----:B------:R-:W-:Y:S01]  /*6f0b0*/  VIADD R0, R23, 0x84 ;  /* 0x0000008417007836 */ /* 0x000fe20000000000 */
[----:B------:R-:W-:Y:S01]  /*6f0c0*/  ISETP.LT.AND P1, PT, R156, UR4, !P2 ;  /* 0x000000049c007c0c */ /* 0x000fe2000d721270 */
[----:B------:R-:W-:Y:S01]  /*6f0d0*/  IMAD.WIDE R14, R153, 0x4, R2 ;  /* 0x00000004990e7825 */ /* 0x000fe200078e0202 */
[----:B------:R-:W4:Y:S02]  /*6f0e0*/  LDL.LU R158, [R1+0x120c] ;  /* 0x00120c00019e7983 */ /* 0x000f240000300800 */
[----:B------:R-:W-:Y:S01]  /*6f0f0*/  ISETP.GE.AND P3, PT, R0, UR5, PT ;  /* 0x0000000500007c0c */ /* 0x000fe2000bf66270 */
[----:B------:R-:W-:Y:S01]  /*6f100*/  ULDC UR5, c[0x0][0x22c] ;  /* 0x00008b0000057ab9 */ /* 0x000fe20000000800 */
[----:B------:R-:W-:-:S02]  /*6f110*/  ISETP.LT.AND P2, PT, R155, UR4, !P2 ;  /* 0x000000049b007c0c */ /* 0x000fc4000d741270 */
[----:B------:R-:W-:Y:S02]  /*6f120*/  ISETP.LT.AND P0, PT, R152, UR4, !P3 ;  /* 0x0000000498007c0c */ /* 0x000fe4000df01270 */
[C---:B------:R-:W-:Y:S02]  /*6f130*/  IADD3 R0, R23.reuse, 0x85, RZ ;  /* 0x0000008517007810 */ /* 0x040fe40007ffe0ff */
[----:B------:R-:W-:Y:S02]  /*6f140*/  ISETP.LT.AND P5, PT, R154, UR4, !P3 ;  /* 0x000000049a007c0c */ /* 0x000fe4000dfa1270 */
[----:B------:R-:W-:Y:S01]  /*6f150*/  ISETP.GE.AND P6, PT, R0, UR5, PT ;  /* 0x0000000500007c0c */ /* 0x000fe2000bfc6270 */
[----:B--2---:R1:W-:Y:S01]  /*6f160*/  @P1 STG.E desc[UR8][R10.64], R149 ;  /* 0x000000950a001986 */ /* 0x0043e2000c101908 */
[----:B------:R-:W-:Y:S01]  /*6f170*/  ISETP.LT.AND P1, PT, R156, UR4, !P3 ;  /* 0x000000049c007c0c */ /* 0x000fe2000df21270 */
[----:B------:R-:W-:Y:S01]  /*6f180*/  VIADD R0, R23, 0x86 ;  /* 0x0000008617007836 */ /* 0x000fe20000000000 */
[----:B------:R-:W-:Y:S01]  /*6f190*/  ISETP.LT.AND P3, PT, R155, UR4, !P3 ;  /* 0x000000049b007c0c */ /* 0x000fe2000df61270 */
[----:B------:R-:W-:Y:S01]  /*6f1a0*/  ULDC UR5, c[0x0][0x22c] ;  /* 0x00008b0000057ab9 */ /* 0x000fe20000000800 */
[----:B-1----:R-:W2:Y:S01]  /*6f1b0*/  LDL.LU R149, [R1+0x308] ;  /* 0x0003080001957983 */ /* 0x002ea20000300800 */
[----:B------:R-:W-:-:S03]  /*6f1c0*/  IMAD.WIDE R10, R153, 0x4, R4 ;  /* 0x00000004990a7825 */ /* 0x000fc600078e0204 */
[----:B---3--:R1:W-:Y:S01]  /*6f1d0*/  @P2 STG.E desc[UR8][R12.64], R150 ;  /* 0x000000960c002986 */ /* 0x0083e2000c101908 */
[----:B------:R-:W-:Y:S01]  /*6f1e0*/  ISETP.LT.AND P2, PT, R152, UR4, !P6 ;  /* 0x0000000498007c0c */ /* 0x000fe2000f741270 */
[----:B-1----:R-:W-:Y:S02]  /*6f1f0*/  IMAD.WIDE R12, R153, 0x4, R6 ;  /* 0x00000004990c7825 */ /* 0x002fe400078e0206 */
[----:B------:R-:W3:Y:S04]  /*6f200*/  LDL.LU R150, [R1+0x108] ;  /* 0x0001080001967983 */ /* 0x000ee80000300800 */
[----:B----4-:R1:W-:Y:S01]  /*6f210*/  @P0 STG.E desc[UR8][R14.64], R148 ;  /* 0x000000940e000986 */ /* 0x0103e2000c101908 */
[----:B------:R-:W-:-:S03]  /*6f220*/  ISETP.LT.AND P0, PT, R154, UR4, !P6 ;  /* 0x000000049a007c0c */ /* 0x000fc6000f701270 */
[----:B-1----:R-:W4:Y:S01]  /*6f230*/  LDL.LU R148, [R1+0xcfc] ;  /* 0x000cfc0001947983 */ /* 0x002f220000300800 */
[----:B------:R-:W-:-:S03]  /*6f240*/  IMAD.WIDE R14, R143, 0x4, R4 ;  /* 0x000000048f0e7825 */ /* 0x000fc600078e0204 */
[----:B------:R1:W-:Y:S04]  /*6f250*/  @P5 STG.E desc[UR8][R10.64], R159 ;  /* 0x0000009f0a005986 */ /* 0x0003e8000c101908 */
[----:B------:R1:W-:Y:S02]  /*6f260*/  @P1 STG.E desc[UR8][R12.64], R157 ;  /* 0x0000009d0c001986 */ /* 0x0003e4000c101908 */
[----:B-1----:R-:W-:Y:S02]  /*6f270*/  IMAD.WIDE R10, R153, 0x4, R8 ;  /* 0x00000004990a7825 */ /* 0x002fe400078e0208 */
[----:B------:R-:W4:Y:S04]  /*6f280*/  LDL.LU R153, [R1+0x1210] ;  /* 0x0012100001997983 */ /* 0x000f280000300800 */
[----:B------:R-:W4:Y:S01]  /*6f290*/  LDL.LU R159, [R1+0xf6c] ;  /* 0x000f6c00019f7983 */ /* 0x000f220000300800 */
[----:B------:R-:W-:-:S03]  /*6f2a0*/  IMAD.WIDE R12, R143, 0x4, R2 ;  /* 0x000000048f0c7825 */ /* 0x000fc600078e0202 */
[----:B------:R-:W4:Y:S04]  /*6f2b0*/  LDL.LU R157, [R1+0x8fc] ;  /* 0x0008fc00019d7983 */ /* 0x000f280000300800 */
[----:B------:R-:W-:Y:S04]  /*6f2c0*/  @P3 STG.E desc[UR8][R10.64], R141 ;  /* 0x0000008d0a003986 */ /* 0x000fe8000c101908 */
[----:B------:R-:W-:Y:S04]  /*6f2d0*/  @P2 STG.E desc[UR8][R12.64], R142 ;  /* 0x0000008e0c002986 */ /* 0x000fe8000c101908 */
[----:B------:R1:W-:Y:S04]  /*6f2e0*/  @P0 STG.E desc[UR8][R14.64], R151 ;  /* 0x000000970e000986 */ /* 0x0003e8000c101908 */
[----:B-1----:R-:W4:Y:S04]  /*6f2f0*/  LDL.LU R151, [R1+0xb0c] ;  /* 0x000b0c0001977983 */ /* 0x002f280000300800 */
[----:B------:R-:W4:Y:S04]  /*6f300*/  LDL.LU R141, [R1+0x70c] ;  /* 0x00070c00018d7983 */ /* 0x000f280000300800 */
[----:B------:R-:W4:Y:S01]  /*6f310*/  LDL.LU R142, [R1+0x50c] ;  /* 0x00050c00018e7983 */ /* 0x000f220000300800 */
[----:B------:R-:W-:-:S02]  /*6f320*/  ISETP.LT.AND P1, PT, R156, UR4, !P6 ;  /* 0x000000049c007c0c */ /* 0x000fc4000f721270 */
[----:B------:R-:W-:Y:S01]  /*6f330*/  ISETP.GE.AND P4, PT, R0, UR5, PT ;  /* 0x0000000500007c0c */ /* 0x000fe2000bf86270 */
[----:B------:R-:W-:Y:S01]  /*6f340*/  IMAD.WIDE R10, R143, 0x4, R6 ;  /* 0x000000048f0a7825 */ /* 0x000fe200078e0206 */
[----:B------:R-:W-:Y:S01]  /*6f350*/  ISETP.LT.AND P6, PT, R155, UR4, !P6 ;  /* 0x000000049b007c0c */ /* 0x000fe2000f7c1270 */
[----:B------:R-:W-:Y:S01]  /*6f360*/  ULDC UR5, c[0x0][0x22c] ;  /* 0x00008b0000057ab9 */ /* 0x000fe20000000800 */
[----:B------:R-:W-:Y:S02]  /*6f370*/  ISETP.LT.AND P3, PT, R152, UR4, !P4 ;  /* 0x0000000498007c0c */ /* 0x000fe4000e761270 */
[----:B------:R-:W-:Y:S01]  /*6f380*/  ISETP.LT.AND P2, PT, R154, UR4, !P4 ;  /* 0x000000049a007c0c */ /* 0x000fe2000e741270 */
[----:B------:R-:W-:Y:S02]  /*6f390*/  VIADD R0, R23, 0x87 ;  /* 0x0000008717007836 */ /* 0x000fe40000000000 */
[----:B------:R-:W-:Y:S02]  /*6f3a0*/  IMAD.WIDE R12, R143, 0x4, R8 ;  /* 0x000000048f0c7825 */ /* 0x000fe400078e0208 */
[----:B------:R-:W4:Y:S02]  /*6f3b0*/  LDL.LU R143, [R1+0x1214] ;  /* 0x00121400018f7983 */ /* 0x000f240000300800 */
[----:B------:R-:W-:Y:S01]  /*6f3c0*/  IMAD.WIDE R14, R158, 0x4, R2 ;  /* 0x000000049e0e7825 */ /* 0x000fe200078e0202 */
[----:B------:R-:W-:Y:S01]  /*6f3d0*/  ISETP.GE.AND P5, PT, R0, UR5, PT ;  /* 0x0000000500007c0c */ /* 0x000fe2000bfa6270 */
[----:B------:R-:W-:Y:S01]  /*6f3e0*/  ULDC UR5, c[0x0][0x22c] ;  /* 0x00008b0000057ab9 */ /* 0x000fe20000000800 */
[----:B--2---:R1:W-:Y:S01]  /*6f3f0*/  @P1 STG.E desc[UR8][R10.64], R149 ;  /* 0x000000950a001986 */ /* 0x0043e2000c101908 */
[----:B------:R-:W-:-:S02]  /*6f400*/  ISETP.LT.AND P1, PT, R156, UR4, !P4 ;  /* 0x000000049c007c0c */ /* 0x000fc4000e721270 */
[----:B------:R-:W-:Y:S01]  /*6f410*/  ISETP.LT.AND P4, PT, R155, UR4, !P4 ;  /* 0x000000049b007c0c */ /* 0x000fe2000e781270 */
        /* <DEDUP_REMOVED lines=9> */
[----:B------:R1:W-:Y:S04]  /*6f4b0*/  @P2 STG.E desc[UR8][R10.64], R159 ;  /* 0x0000009f0a002986 */ /* 0x0003e8000c101908 */
[----:B------:R1:W-:Y:S02]  /*6f4c0*/  @P1 STG.E desc[UR8][R12.64], R157 ;  /* 0x0000009d0c001986 */ /* 0x0003e4000c101908 */
[----:B-1----:R-:W-:-:S02]  /*6f4d0*/  IMAD.WIDE R10, R158, 0x4, R8 ;  /* 0x000000049e0a7825 */ /* 0x002fc400078e0208 */
[----:B------:R-:W4:Y:S02]  /*6f4e0*/  LDL.LU R159, [R1+0xf70] ;  /* 0x000f7000019f7983 */ /* 0x000f240000300800 */
[----:B------:R-:W-:-:S04]  /*6f4f0*/  IMAD.WIDE R12, R153, 0x4, R2 ;  /* 0x00000004990c7825 */ /* 0x000fc800078e0202 */
[----:B------:R-:W-:Y:S01]  /*6f500*/  IMAD.WIDE R14, R153, 0x4, R4 ;  /* 0x00000004990e7825 */ /* 0x000fe200078e0204 */
[----:B------:R1:W-:Y:S04]  /*6f510*/  @P4 STG.E desc[UR8][R10.64], R151 ;  /* 0x000000970a004986 */ /* 0x0003e8000c101908 */
[----:B------:R1:W-:Y:S04]  /*6f520*/  @P3 STG.E desc[UR8][R12.64], R141 ;  /* 0x0000008d0c003986 */ /* 0x0003e8000c101908 */
[----:B-1----:R-:W4:Y:S04]  /*6f530*/  LDL.LU R151, [R1+0x1218] ;  /* 0x0012180001977983 */ /* 0x002f280000300800 */
[----:B------:R-:W4:Y:S04]  /*6f540*/  LDL.LU R158, [R1+0x900] ;  /* 0x00090000019e7983 */ /* 0x000f280000300800 */
[----:B------:R-:W4:Y:S04]  /*6f550*/  LDL.LU R157, [R1+0xb10] ;  /* 0x000b1000019d7983 */ /* 0x000f280000300800 */
[----:B------:R1:W-:Y:S04]  /*6f560*/  @P6 STG.E desc[UR8][R14.64], R142 ;  /* 0x0000008e0e006986 */ /* 0x0003e8000c101908 */
[----:B------:R-:W4:Y:S04]  /*6f570*/  LDL.LU R141, [R1+0x710] ;  /* 0x00071000018d7983 */ /* 0x000f280000300800 */
[----:B-1----:R-:W4:Y:S01]  /*6f580*/  LDL.LU R142, [R1+0x510] ;  /* 0x00051000018e7983 */ /* 0x002f220000300800 */
[----:B------:R-:W-:Y:S01]  /*6f590*/  VIADD R0, R23, 0x88 ;  /* 0x0000008817007836 */ /* 0x000fe20000000000 */
[----:B------:R-:W-:-:S04]  /*6f5a0*/  ISETP.LT.AND P1, PT, R156, UR4, !P5 ;  /* 0x000000049c007c0c */ /* 0x000fc8000ef21270 */
[----:B------:R-:W-:Y:S01]  /*6f5b0*/  ISETP.GE.AND P0, PT, R0, UR5, PT ;  /* 0x0000000500007c0c */ /* 0x000fe2000bf06270 */
[----:B------:R-:W-:Y:S01]  /*6f5c0*/  IMAD.WIDE R10, R153, 0x4, R6 ;  /* 0x00000004990a7825 */ /* 0x000fe200078e0206 */
[----:B------:R-:W-:Y:S01]  /*6f5d0*/  ISETP.LT.AND P5, PT, R155, UR4, !P5 ;  /* 0x000000049b007c0c */ /* 0x000fe2000efa1270 */
[----:B------:R-:W-:Y:S01]  /*6f5e0*/  ULDC UR5, c[0x0][0x22c] ;  /* 0x00008b0000057ab9 */ /* 0x000fe20000000800 */
[----:B------:R-:W-:Y:S02]  /*6f5f0*/  ISETP.LT.AND P4, PT, R152, UR4, !P0 ;  /* 0x0000000498007c0c */ /* 0x000fe4000c781270 */
[----:B------:R-:W-:Y:S01]  /*6f600*/  ISETP.LT.AND P6, PT, R154, UR4, !P0 ;  /* 0x000000049a007c0c */ /* 0x000fe2000c7c1270 */
[----:B------:R-:W-:Y:S01]  /*6f610*/  IMAD.WIDE R12, R153, 0x4, R8 ;  /* 0x00000004990c7825 */ /* 0x000fe200078e0208 */
[----:B------:R-:W-:Y:S01]  /*6f620*/  IADD3 R0, R23, 0x89, RZ ;  /* 0x0000008917007810 */ /* 0x000fe20007ffe0ff */
        /* <DEDUP_REMOVED lines=16> */
[----:B------:R1:W-:Y:S02]  /*6f730*/  @P6 STG.E desc[UR8][R10.64], R159 ;  /* 0x0000009f0a006986 */ /* 0x0003e4000c101908 */
[----:B-1----:R-:W-:Y:S02]  /*6f740*/  IMAD.WIDE R10, R143, 0x4, R8 ;  /* 0x000000048f0a7825 */ /* 0x002fe400078e0208 */
[----:B------:R-:W4:Y:S04]  /*6f750*/  LDL.LU R143, [R1+0x1220] ;  /* 0x00122000018f7983 */ /* 0x000f280000300800 */
[----:B------:R-:W4:Y:S01]  /*6f760*/  LDL.LU R159, [R1+0xf74] ;  /* 0x000f7400019f7983 */ /* 0x000f220000300800 */
[----:B------:R-:W-:-:S03]  /*6f770*/  IMAD.WIDE R14, R151, 0x4, R4 ;  /* 0x00000004970e7825 */ /* 0x000fc600078e0204 */
[----:B------:R1:W-:Y:S04]  /*6f780*/  @P1 STG.E desc[UR8][R12.64], R158 ;  /* 0x0000009e0c001986 */ /* 0x0003e8000c101908 */
[----:B------:R1:W-:Y:S02]  /*6f790*/  @P0 STG.E desc[UR8][R10.64], R157 ;  /* 0x0000009d0a000986 */ /* 0x0003e4000c101908 */
[----:B-1----:R-:W-:Y:S02]  /*6f7a0*/  IMAD.WIDE R12, R151, 0x4, R2 ;  /* 0x00000004970c7825 */ /* 0x002fe400078e0202 */
[----:B------:R-:W4:Y:S04]  /*6f7b0*/  LDL.LU R158, [R1+0x904] ;  /* 0x00090400019e7983 */ /* 0x000f280000300800 */
[----:B------:R-:W4:Y:S04]  /*6f7c0*/  LDL.LU R157, [R1+0xb14] ;  /* 0x000b1400019d7983 */ /* 0x000f280000300800 */
[----:B------:R1:W-:Y:S04]  /*6f7d0*/  @P4 STG.E desc[UR8][R12.64], R141 ;  /* 0x0000008d0c004986 */ /* 0x0003e8000c101908 */
[----:B------:R1:W-:Y:S04]  /*6f7e0*/  @P5 STG.E desc[UR8][R14.64], R142 ;  /* 0x0000008e0e005986 */ /* 0x0003e8000c101908 */
[----:B-1----:R-:W4:Y:S04]  /*6f7f0*/  LDL.LU R141, [R1+0x714] ;  /* 0x00071400018d7983 */ /* 0x002f280000300800 */
[----:B------:R-:W4:Y:S01]  /*6f800*/  LDL.LU R142, [R1+0x514] ;  /* 0x00051400018e7983 */ /* 0x000f220000300800 */
[----:B------:R-:W-:Y:S01]  /*6f810*/  VIADD R0, R23, 0x8a ;  /* 0x0000008a17007836 */ /* 0x000fe20000000000 */
[----:B------:R-:W-:-:S04]  /*6f820*/  ISETP.LT.AND P1, PT, R156, UR4, !P2 ;  /* 0x000000049c007c0c */ /* 0x000fc8000d721270 */
[----:B------:R-:W-:Y:S02]  /*6f830*/  ISETP.GE.AND P3, PT, R0, UR5, PT ;  /* 0x0000000500007c0c */ /* 0x000fe4000bf66270 */
[----:B------:R-:W-:Y:S01]  /*6f840*/  ISETP.LT.AND P2, PT, R155, UR4, !P2 ;  /* 0x000000049b007c0c */ /* 0x000fe2000d741270 */
[----:B------:R-:W-:Y:S01]  /*6f850*/  IMAD.WIDE R10, R151, 0x4, R6 ;  /* 0x00000004970a7825 */ /* 0x000fe200078e0206 */
[----:B------:R-:W-:Y:S01]  /*6f860*/  ISETP.LT.AND P0, PT, R152, UR4, !P3 ;  /* 0x0000000498007c0c */ /* 0x000fe2000df01270 */
[----:B------:R-:W-:Y:S01]  /*6f870*/  ULDC UR5, c[0x0][0x22c] ;  /* 0x00008b0000057ab9 */ /* 0x000fe20000000800 */
[----:B------:R-:W-:Y:S01]  /*6f880*/  ISETP.LT.AND P5, PT, R154, UR4, !P3 ;  /* 0x000000049a007c0c */ /* 0x000fe2000dfa1270 */
[----:B------:R-:W-:Y:S02]  /*6f890*/  VIADD R0, R23, 0x8b ;  /* 0x0000008b17007836 */ /* 0x000fe40000000000 */
[----:B------:R-:W-:Y:S02]  /*6f8a0*/  IMAD.WIDE R12, R151, 0x4, R8 ;  /* 0x00000004970c7825 */ /* 0x000fe400078e0208 */
[----:B------:R-:W4:Y:S01]  /*6f8b0*/  LDL.LU R151, [R1+0x1224] ;  /* 0x0012240001977983 */ /* 0x000f220000300800 */
[----:B------:R-:W-:Y:S01]  /*6f8c0*/  ISETP.GE.AND P6, PT, R0, UR5, PT ;  /* 0x0000000500007c0c */ /* 0x000fe2000bfc6270 */
[----:B------:R-:W-:Y:S01]  /*6f8d0*/  IMAD.WIDE R14, R153, 0x4, R2 ;  /* 0x00000004990e7825 */ /* 0x000fe200078e0202 */
        /* <DEDUP_REMOVED lines=14> */
[----:B------:R-:W-:-:S04]  /*6f9c0*/  IMAD.WIDE R14, R143, 0x4, R4 ;  /* 0x000000048f0e7825 */ /* 0x000fc800078e0204 */
[----:B-1----:R-:W-:Y:S02]  /*6f9d0*/  IMAD.WIDE R10, R153, 0x4, R8 ;  /* 0x00000004990a7825 */ /* 0x002fe400078e0208 */
[----:B------:R-:W4:Y:S04]  /*6f9e0*/  LDL.LU R153, [R1+0x1228] ;  /* 0x0012280001997983 */ /* 0x000f280000300800 */
[----:B------:R-:W4:Y:S04]  /*6f9f0*/  LDL.LU R159, [R1+0xf78] ;  /* 0x000f7800019f7983 */ /* 0x000f280000300800 */
[----:B------:R1:W-:Y:S04]  /*6fa00*/  @P1 STG.E desc[UR8][R12.64], R158 ;  /* 0x0000009e0c001986 */ /* 0x0003e8000c101908 */
[----:B------:R1:W-:Y:S02]  /*6fa10*/  @P3 STG.E desc[UR8][R10.64], R157 ;  /* 0x0000009d0a003986 */ /* 0x0003e4000c101908 */
[----:B-1----:R-:W-:-:S02]  /*6fa20*/  IMAD.WIDE R12, R143, 0x4, R2 ;  /* 0x000000048f0c7825 */ /* 0x002fc400078e0202 */
[----:B------:R-:W4:Y:S02]  /*6fa30*/  LDL.LU R157, [R1+0x908] ;  /* 0x00090800019d7983 */ /* 0x000f240000300800 */
[C---:B------:R-:W-:Y:S02]  /*6fa40*/  IMAD.WIDE R10, R143.reuse, 0x4, R6 ;  /* 0x000000048f0a7825 */ /* 0x040fe400078e0206 */
[----:B------:R1:W-:Y:S04]  /*6fa50*/  @P2 STG.E desc[UR8][R12.64], R141 ;  /* 0x0000008d0c002986 */ /* 0x0003e8000c101908 */
[----:B------:R1:W-:Y:S04]  /*6fa60*/  @P0 STG.E desc[UR8][R14.64], R142 ;  /* 0x0000008e0e000986 */ /* 0x0003e8000c101908 */
[----:B-1----:R-:W4:Y:S01]  /*6fa70*/  LDL.LU R141, [R1+0xb18] ;  /* 0x000b1800018d7983 */ /* 0x002f220000300800 */
[----:B------:R-:W-:-:S03]  /*6fa80*/  IMAD.WIDE R12, R143, 0x4, R8 ;  /* 0x000000048f0c7825 */ /* 0x000fc600078e0208 */
[----:B------:R-:W4:Y:S04]  /*6fa90*/  LDL.LU R142, [R1+0x718] ;  /* 0x00071800018e7983 */ /* 0x000f280000300800 */
        /* <DEDUP_REMOVED lines=27> */
[----:B------:R1:W-:Y:S02]  /*6fc50*/  @P2 STG.E desc[UR8][R10.64], R159 ;  /* 0x0000009f0a002986 */ /* 0x0003e4000c101908 */
[----:B-1----:R-:W-:Y:S02]  /*6fc60*/  IMAD.WIDE R10, R151, 0x4, R8 ;  /* 0x00000004970a7825 */ /* 0x002fe400078e0208 */
[----:B------:R-:W4:Y:S04]  /*6fc70*/  LDL.LU R151, [R1+0x1230] ;  /* 0x0012300001977983 */ /* 0x000f280000300800 */
[----:B------:R-:W4:Y:S04]  /*6fc80*/  LDL.LU R159, [R1+0xf7c] ;  /* 0x000f7c00019f7983 */ /* 0x000f280000300800 */
[----:B------:R1:W-:Y:S02]  /*6fc90*/  @P1 STG.E desc[UR8][R12.64], R157 ;  /* 0x0000009d0c001986 */ /* 0x0003e4000c101908 */
[----:B-1----:R-:W-:-:S02]  /*6fca0*/  IMAD.WIDE R12, R153, 0x4, R2 ;  /* 0x00000004990c7825 */ /* 0x002fc400078e0202 */
        /* <DEDUP_REMOVED lines=34> */
[----:B-1----:R-:W-:Y:S01]  /*6fed0*/  IMAD.WIDE R10, R158, 0x4, R8 ;  /* 0x000000049e0a7825 */ /* 0x002fe200078e0208 */
[----:B------:R-:W4:Y:S04]  /*6fee0*/  LDL.LU R159, [R1+0xf80] ;  /* 0x000f8000019f7983 */ /* 0x000f280000300800 */
[----:B------:R1:W-:Y:S02]  /*6fef0*/  @P1 STG.E desc[UR8][R12.64], R157 ;  /* 0x0000009d0c001986 */ /* 0x0003e4000c101908 */
[----:B-1----:R-:W-:Y:S02]  /*6ff00*/  IMAD.WIDE R12, R151, 0x4, R2 ;  /* 0x00000004970c7825 */ /* 0x002fe400078e0202 */
        /* <DEDUP_REMOVED lines=497> */
[----:B------:R-:W-:-:S03]  /*71e20*/  IADD3 R0, R23, 0xa9, RZ ;  /* 0x000000a917007810 */ /* 0x000fc60007ffe0ff */
[----:B------:R-:W-:Y:S01]  /*71e30*/  IMAD.WIDE R14, R153, 0x4, R2 ;  /* 0x00000004990e7825 */ /* 0x000fe200078e0202 */
[----:B------:R-:W-:Y:S01]  /*71e40*/  ISETP.GE.AND P6, PT, R0, UR5, PT ;  /* 0x0000000500007c0c */ /* 0x000fe2000bfc6270 */
[----:B------:R-:W-:Y:S01]  /*71e50*/  ULDC UR5, c[0x0][0x22c] ;  /* 0x00008b0000057ab9 */ /* 0x000fe20000000800 */
[----:B--2---:R1:W-:Y:S01]  /*71e60*/  @P1 STG.E desc[UR8][R10.64], R149 ;  /* 0x000000950a001986 */ /* 0x0043e2000c101908 */
[----:B------:R-:W-:Y:S02]  /*71e70*/  ISETP.LT.AND P1, PT, R156, UR4, !P3 ;  /* 0x000000049c007c0c */ /* 0x000fe4000df21270 */
[----:B------:R-:W-:Y:S01]  /*71e80*/  ISETP.LT.AND P3, PT, R155, UR4, !P3 ;  /* 0x000000049b007c0c */ /* 0x000fe2000df61270 */
[----:B-1----:R-:W2:Y:S01]  /*71e90*/  LDL.LU R149, [R1+0x12a0] ;  /* 0x0012a00001957983 */ /* 0x002ea20000300800 */
[----:B------:R-:W-:-:S03]  /*71ea0*/  IMAD.WIDE R10, R153, 0x4, R4 ;  /* 0x00000004990a7825 */ /* 0x000fc600078e0204 */
[----:B------:R-:W2:Y:S04]  /*71eb0*/  LDL.LU R151, [R1+0x350] ;  /* 0x0003500001977983 */ /* 0x000ea80000300800 */
        /* <DEDUP_REMOVED lines=32> */
[----:B--2---:R-:W-:-:S02]  /*720c0*/  IMAD.WIDE R14, R149, 0x4, R2 ;  /* 0x00000004950e7825 */ /* 0x004fc400078e0202 */
[----:B------:R1:W-:Y:S01]  /*720d0*/  @P1 STG.E desc[UR8][R10.64], R151 ;  /* 0x000000970a001986 */ /* 0x0003e2000c101908 */
[----:B------:R-:W-:Y:S02]  /*720e0*/  ISETP.LT.AND P1, PT, R156, UR4, !P4 ;  /* 0x000000049c007c0c */ /* 0x000fe4000e721270 */
[----:B------:R-:W-:Y:S02]  /*720f0*/  ISETP.LT.AND P4, PT, R155, UR4, !P4 ;  /* 0x000000049b007c0c */ /* 0x000fe4000e781270 */
[----:B------:R-:W-:Y:S01]  /*72100*/  ISETP.GE.AND P5, PT, R0, UR5, PT ;  /* 0x0000000500007c0c */ /* 0x000fe2000bfa6270 */
[----:B-1----:R-:W2:Y:S01]  /*72110*/  LDL.LU R151, [R1+0x354] ;  /* 0x0003540001977983 */ /* 0x002ea20000300800 */
[----:B------:R-:W-:Y:S01]  /*72120*/  IMAD.WIDE R10, R149, 0x4, R4 ;  /* 0x00000004950a7825 */ /* 0x000fe200078e0204 */
[----:B------:R-:W-:Y:S02]  /*72130*/  ULDC UR5, c[0x0][0x22c] ;  /* 0x00008b0000057ab9 */ /* 0x000fe40000000800 */
        /* <DEDUP_REMOVED lines=31> */
[----:B------:R-:W-:Y:S02]  /*72330*/  IADD3 R0, R23, 0xad, RZ ;  /* 0x000000ad17007810 */ /* 0x000fe40007ffe0ff */
[----:B------:R-:W-:Y:S01]  /*72340*/  ISETP.LT.AND P6, PT, R154, UR4, !P0 ;  /* 0x000000049a007c0c */ /* 0x000fe2000c7c1270 */
[----:B--2---:R1:W-:Y:S01]  /*72350*/  @P1 STG.E desc[UR8][R10.64], R151 ;  /* 0x000000970a001986 */ /* 0x0043e2000c101908 */
[----:B------:R-:W-:Y:S02]  /*72360*/  ISETP.LT.AND P1, PT, R156, UR4, !P0 ;  /* 0x000000049c007c0c */ /* 0x000fe4000c721270 */
[----:B------:R-:W-:Y:S02]  /*72370*/  ISETP.GE.AND P2, PT, R0, UR5, PT ;  /* 0x0000000500007c0c */ /* 0x000fe4000bf46270 */
[----:B------:R-:W-:Y:S01]  /*72380*/  ISETP.LT.AND P0, PT, R155, UR4, !P0 ;  /* 0x000000049b007c0c */ /* 0x000fe2000c701270 */
[----:B-1----:R-:W2:Y:S01]  /*72390*/  LDL.LU R151, [R1+0x358] ;  /* 0x0003580001977983 */ /* 0x002ea20000300800 */
[----:B------:R-:W-:Y:S01]  /*723a0*/  IMAD.WIDE R10, R143, 0x4, R4 ;  /* 0x000000048f0a7825 */ /* 0x000fe200078e0204 */
[----:B------:R-:W-:-:S02]  /*723b0*/  ULDC UR5, c[0x0][0x22c] ;  /* 0x00008b0000057ab9 */ /* 0x000fc40000000800 */
[----:B---3--:R1:W-:Y:S01]  /*723c0*/  @P5 STG.E desc[UR8][R12.64], R150 ;  /* 0x000000960c005986 */ /* 0x0083e2000c101908 */
[----:B------:R-:W-:-:S03]  /*723d0*/  ISETP.LT.AND P5, PT, R154, UR4, !P2 ;  /* 0x000000049a007c0c */ /* 0x000fc6000d7a1270 */
[----:B-1----:R-:W3:Y:S01]  /*723e0*/  LDL.LU R150, [R1+0x158] ;  /* 0x0001580001967983 */ /* 0x002ee20000300800 */
[----:B------:R-:W-:-:S03]  /*723f0*/  IMAD.WIDE R12, R143, 0x4, R6 ;  /* 0x000000048f0c7825 */ /* 0x000fc600078e0206 */
        /* <DEDUP_REMOVED lines=17> */
[----:B------:R-:W-:Y:S01]  /*72510*/  VIADD R0, R23, 0xae ;  /* 0x000000ae17007836 */ /* 0x000fe20000000000 */
[----:B------:R-:W-:-:S02]  /*72520*/  ISETP.LT.AND P1, PT, R156, UR4, !P2 ;  /* 0x000000049c007c0c */ /* 0x000fc4000d721270 */
[----:B------:R-:W-:Y:S02]  /*72530*/  ISETP.LT.AND P2, PT, R155, UR4, !P2 ;  /* 0x000000049b007c0c */ /* 0x000fe4000d741270 */
[----:B------:R-:W-:Y:S01]  /*72540*/  ISETP.GE.AND P3, PT, R0, UR5, PT ;  /* 0x0000000500007c0c */ /* 0x000fe2000bf66270 */
[C---:B------:R-:W-:Y:S01]  /*72550*/  IMAD.WIDE R10, R149.reuse, 0x4, R6 ;  /* 0x00000004950a7825 */ /* 0x040fe200078e0206 */
[----:B------:R-:W-:Y:S02]  /*72560*/  ULDC UR5, c[0x0][0x22c] ;  /* 0x00008b0000057ab9 */ /* 0x000fe40000000800 */
[----:B------:R-:W-:Y:S01]  /*72570*/  ISETP.LT.AND P0, PT, R152, UR4, !P3 ;  /* 0x0000000498007c0c */ /* 0x000fe2000df01270 */
[----:B------:R-:W-:Y:S01]  /*72580*/  IMAD.WIDE R12, R149, 0x4, R8 ;  /* 0x00000004950c7825 */ /* 0x000fe200078e0208 */
[----:B------:R-:W-:Y:S01]  /*72590*/  ISETP.LT.AND P5, PT, R154, UR4, !P3 ;  /* 0x000000049a007c0c */ /* 0x000fe2000dfa1270 */
[----:B------:R-:W4:Y:S02]  /*725a0*/  LDL.LU R149, [R1+0x12b8] ;  /* 0x0012b80001957983 */ /* 0x000f240000300800 */
[----:B------:R-:W-:-:S02]  /*725b0*/  VIADD R0, R23, 0xaf ;  /* 0x000000af17007836 */ /* 0x000fc40000000000 */
[----:B--2---:R1:W-:Y:S01]  /*725c0*/  @P1 STG.E desc[UR8][R10.64], R151 ;  /* 0x000000970a001986 */ /* 0x0043e2000c101908 */
[----:B------:R-:W-:Y:S01]  /*725d0*/  ISETP.LT.AND P1, PT, R156, UR4, !P3 ;  /* 0x000000049c007c0c */ /* 0x000fe2000df21270 */
[----:B------:R-:W-:Y:S01]  /*725e0*/  IMAD.WIDE R14, R158, 0x4, R2 ;  /* 0x000000049e0e7825 */ /* 0x000fe200078e0202 */
[----:B------:R-:W-:Y:S02]  /*725f0*/  ISETP.LT.AND P3, PT, R155, UR4, !P3 ;  /* 0x000000049b007c0c */ /* 0x000fe4000df61270 */
[----:B------:R-:W-:Y:S01]  /*72600*/  ISETP.GE.AND P6, PT, R0, UR5, PT ;  /* 0x0000000500007c0c */ /* 0x000fe2000bfc6270 */
[----:B---3--:R2:W-:Y:S01]  /*72610*/  @P2 STG.E desc[UR8][R12.64], R150 ;  /* 0x000000960c002986 */ /* 0x0085e2000c101908 */
[----:B-1----:R-:W-:Y:S02]  /*72620*/  IMAD.WIDE R10, R158, 0x4, R4 ;  /* 0x000000049e0a7825 */ /* 0x002fe400078e0204 */
[----:B------:R-:W-:Y:S01]  /*72630*/  ISETP.LT.AND P2, PT, R152, UR4, !P6 ;  /* 0x0000000498007c0c */ /* 0x000fe2000f741270 */
[----:B------:R-:W-:Y:S01]  /*72640*/  ULDC UR5, c[0x0][0x22c] ;  /* 0x00008b0000057ab9 */ /* 0x000fe20000000800 */
[----:B--2---:R-:W2:Y:S01]  /*72650*/  LDL.LU R150, [R1+0x35c] ;  /* 0x00035c0001967983 */ /* 0x004ea20000300800 */
[----:B------:R-:W-:-:S03]  /*72660*/  IMAD.WIDE R12, R158, 0x4, R6 ;  /* 0x000000049e0c7825 */ /* 0x000fc600078e0206 */
[----:B----4-:R1:W-:Y:S01]  /*72670*/  @P0 STG.E desc[UR8][R14.64], R148 ;  /* 0x000000940e000986 */ /* 0x0103e2000c101908 */
[----:B------:R-:W-:-:S03]  /*72680*/  ISETP.LT.AND P0, PT, R154, UR4, !P6 ;  /* 0x000000049a007c0c */ /* 0x000fc6000f701270 */
[----:B------:R-:W3:Y:S04]  /*72690*/  LDL.LU R151, [R1+0x15c] ;  /* 0x00015c0001977983 */ /* 0x000ee80000300800 */
        /* <DEDUP_REMOVED lines=25> */
[----:B--2---:R1:W-:Y:S01]  /*72830*/  @P1 STG.E desc[UR8][R10.64], R150 ;  /* 0x000000960a001986 */ /* 0x0043e2000c101908 */
[----:B------:R-:W-:Y:S01]  /*72840*/  ISETP.LT.AND P1, PT, R156, UR4, !P4 ;  /* 0x000000049c007c0c */ /* 0x000fe2000e721270 */
[----:B------:R-:W-:Y:S01]  /*72850*/  IMAD.WIDE R14, R149, 0x4, R2 ;  /* 0x00000004950e7825 */ /* 0x000fe200078e0202 */
[----:B------:R-:W-:-:S02]  /*72860*/  ISETP.LT.AND P4, PT, R155, UR4, !P4 ;  /* 0x000000049b007c0c */ /* 0x000fc4000e781270 */
[----:B------:R-:W-:Y:S01]  /*72870*/  ISETP.GE.AND P5, PT, R0, UR5, PT ;  /* 0x0000000500007c0c */ /* 0x000fe2000bfa6270 */
[----:B---3--:R2:W-:Y:S04]  /*72880*/  @P6 STG.E desc[UR8][R12.64], R151 ;  /* 0x000000970c006986 */ /* 0x0085e8000c101908 */
[----:B-1----:R-:W3:Y:S01]  /*72890*/  LDL.LU R150, [R1+0x12c0] ;  /* 0x0012c00001967983 */ /* 0x002ee20000300800 */
[----:B------:R-:W-:Y:S01]  /*728a0*/  IMAD.WIDE R10, R149, 0x4, R4 ;  /* 0x00000004950a7825 */ /* 0x000fe200078e0204 */
[----:B------:R-:W-:Y:S02]  /*728b0*/  ULDC UR5, c[0x0][0x22c] ;  /* 0x00008b0000057ab9 */ /* 0x000fe40000000800 */
[----:B------:R-:W3:Y:S01]  /*728c0*/  LDL.LU R143, [R1+0x360] ;  /* 0x00036000018f7983 */ /* 0x000ee20000300800 */
[----:B------:R-:W-:-:S03]  /*728d0*/  ISETP.LT.AND P6, PT, R154, UR4, !P5 ;  /* 0x000000049a007c0c */ /* 0x000fc6000efc1270 */
[----:B----4-:R1:W-:Y:S01]  /*728e0*/  @P3 STG.E desc[UR8][R14.64], R148 ;  /* 0x000000940e003986 */ /* 0x0103e2000c101908 */
[----:B------:R-:W-:Y:S01]  /*728f0*/  ISETP.LT.AND P3, PT, R152, UR4, !P5 ;  /* 0x0000000498007c0c */ /* 0x000fe2000ef61270 */
[C---:B--2---:R-:W-:Y:S02]  /*72900*/  IMAD.WIDE R12, R149.reuse, 0x4, R6 ;  /* 0x00000004950c7825 */ /* 0x044fe400078e0206 */
[----:B------:R-:W2:Y:S04]  /*72910*/  LDL.LU R151, [R1+0x160] ;  /* 0x0001600001977983 */ /* 0x000ea80000300800 */
[----:B-1----:R-:W4:Y:S04]  /*72920*/  LDL.LU R148, [R1+0xb54] ;  /* 0x000b540001947983 */ /* 0x002f280000300800 */
[----:B------:R1:W-:Y:S02]  /*72930*/  @P2 STG.E desc[UR8][R10.64], R159 ;  /* 0x0000009f0a002986 */ /* 0x0003e4000c101908 */
[----:B-1----:R-:W-:-:S02]  /*72940*/  IMAD.WIDE R10, R149, 0x4, R8 ;  /* 0x00000004950a7825 */ /* 0x002fc400078e0208 */
        /* <DEDUP_REMOVED lines=21> */
[----:B------:R-:W-:Y:S01]  /*72aa0*/  IMAD.WIDE R12, R153, 0x4, R8 ;  /* 0x00000004990c7825 */ /* 0x000fe200078e0208 */
[----:B---3--:R1:W-:Y:S01]  /*72ab0*/  @P1 STG.E desc[UR8][R10.64], R143 ;  /* 0x0000008f0a001986 */ /* 0x0083e2000c101908 */
[----:B------:R-:W-:-:S02]  /*72ac0*/  ISETP.LT.AND P1, PT, R156, UR4, !P0 ;  /* 0x000000049c007c0c */ /* 0x000fc4000c721270 */
[----:B------:R-:W-:Y:S01]  /*72ad0*/  IMAD.WIDE R14, R150, 0x4, R2 ;  /* 0x00000004960e7825 */ /* 0x000fe200078e0202 */
[----:B------:R-:W3:Y:S01]  /*72ae0*/  LDL.LU R153, [R1+0x12c8] ;  /* 0x0012c80001997983 */ /* 0x000ee20000300800 */
[----:B------:R-:W-:Y:S02]  /*72af0*/  ISETP.LT.AND P0, PT, R155, UR4, !P0 ;  /* 0x000000049b007c0c */ /* 0x000fe4000c701270 */
[----:B------:R-:W-:Y:S01]  /*72b00*/  ISETP.GE.AND P2, PT, R0, UR5, PT ;  /* 0x0000000500007c0c */ /* 0x000fe2000bf46270 */
[----:B--2---:R2:W-:Y:S04]  /*72b10*/  @P5 STG.E desc[UR8][R12.64], R151 ;  /* 0x000000970c005986 */ /* 0x0045e8000c101908 */
[----:B-1----:R-:W3:Y:S01]  /*72b20*/  LDL.LU R143, [R1+0x364] ;  /* 0x00036400018f7983 */ /* 0x002ee20000300800 */
[----:B------:R-:W-:Y:S01]  /*72b30*/  IMAD.WIDE R10, R150, 0x4, R4 ;  /* 0x00000004960a7825 */ /* 0x000fe200078e0204 */
[----:B------:R-:W-:Y:S01]  /*72b40*/  ISETP.LT.AND P5, PT, R154, UR4, !P2 ;  /* 0x000000049a007c0c */ /* 0x000fe2000d7a1270 */
[----:B------:R-:W-:Y:S01]  /*72b50*/  ULDC UR5, c[0x0][0x22c] ;  /* 0x00008b0000057ab9 */ /* 0x000fe20000000800 */
[----:B----4-:R1:W-:Y:S01]  /*72b60*/  @P4 STG.E desc[UR8][R14.64], R148 ;  /* 0x000000940e004986 */ /* 0x0103e2000c101908 */
[----:B------:R-:W-:-:S03]  /*72b70*/  ISETP.LT.AND P4, PT, R152, UR4, !P2 ;  /* 0x0000000498007c0c */ /* 0x000fc6000d781270 */
[----:B--2---:R-:W2:Y:S01]  /*72b80*/  LDL.LU R151, [R1+0x164] ;  /* 0x0001640001977983 */ /* 0x004ea20000300800 */
[----:B------:R-:W-:-:S03]  /*72b90*/  IMAD.WIDE R12, R150, 0x4, R6 ;  /* 0x00000004960c7825 */ /* 0x000fc600078e0206 */
        /* <DEDUP_REMOVED lines=19> */
[----:B---3--:R-:W-:Y:S01]  /*72cd0*/  IMAD.WIDE R14, R153, 0x4, R2 ;  /* 0x00000004990e7825 */ /* 0x008fe200078e0202 */
[----:B------:R-:W3:Y:S02]  /*72ce0*/  LDL.LU R158, [R1+0x12d0] ;  /* 0x0012d000019e7983 */ /* 0x000ee40000300800 */
[----:B------:R-:W-:Y:S01]  /*72cf0*/  ISETP.GE.AND P3, PT, R0, UR5, PT ;  /* 0x0000000500007c0c */ /* 0x000fe2000bf66270 */
[----:B------:R-:W-:Y:S01]  /*72d00*/  ULDC UR5, c[0x0][0x22c] ;  /* 0x00008b0000057ab9 */ /* 0x000fe20000000800 */
[----:B------:R-:W-:-:S02]  /*72d10*/  ISETP.LT.AND P2, PT, R155, UR4, !P2 ;  /* 0x000000049b007c0c */ /* 0x000fc4000d741270 */
[----:B------:R-:W-:Y:S02]  /*72d20*/  ISETP.LT.AND P0, PT, R152, UR4, !P3 ;  /* 0x0000000498007c0c */ /* 0x000fe4000df01270 */
[----:B------:R-:W-:Y:S02]  /*72d30*/  IADD3 R0, R23, 0xb5, RZ ;  /* 0x000000b517007810 */ /* 0x000fe40007ffe0ff */
[----:B------:R-:W-:Y:S01]  /*72d40*/  ISETP.LT.AND P5, PT, R154, UR4, !P3 ;  /* 0x000000049a007c0c */ /* 0x000fe2000dfa1270 */
[----:B------:R1:W-:Y:S01]  /*72d50*/  @P1 STG.E desc[UR8][R10.64], R143 ;  /* 0x0000008f0a001986 */ /* 0x0003e2000c101908 */
[----:B------:R-:W-:Y:S02]  /*72d60*/  ISETP.LT.AND P1, PT, R156, UR4, !P3 ;  /* 0x000000049c007c0c */ /* 0x000fe4000df21270 */
[----:B------:R-:W-:Y:S02]  /*72d70*/  ISETP.GE.AND P6, PT, R0, UR5, PT ;  /* 0x0000000500007c0c */ /* 0x000fe4000bfc6270 */
[----:B------:R-:W-:Y:S01]  /*72d80*/  ISETP.LT.AND P3, PT, R155, UR4, !P3 ;  /* 0x000000049b007c0c */ /* 0x000fe2000df61270 */
[----:B--2---:R2:W-:Y:S01]  /*72d90*/  @P2 STG.E desc[UR8][R12.64], R151 ;  /* 0x000000970c002986 */ /* 0x0045e2000c101908 */
[----:B------:R-:W-:-:S03]  /*72da0*/  ISETP.LT.AND P2, PT, R152, UR4, !P6 ;  /* 0x0000000498007c0c */ /* 0x000fc6000f741270 */
[----:B-1----:R-:W3:Y:S01]  /*72db0*/  LDL.LU R143, [R1+0x368] ;  /* 0x00036800018f7983 */ /* 0x002ee20000300800 */
[C---:B------:R-:W-:Y:S01]  /*72dc0*/  IMAD.WIDE R10, R153.reuse, 0x4, R4 ;  /* 0x00000004990a7825 */ /* 0x040fe200078e0204 */
[----:B------:R-:W-:Y:S02]  /*72dd0*/  ULDC UR5, c[0x0][0x22c] ;  /* 0x00008b0000057ab9 */ /* 0x000fe40000000800 */
[----:B----4-:R1:W-:Y:S01]  /*72de0*/  @P0 STG.E desc[UR8][R14.64], R148 ;  /* 0x000000940e000986 */ /* 0x0103e2000c101908 */
[----:B------:R-:W-:Y:S01]  /*72df0*/  ISETP.LT.AND P0, PT, R154, UR4, !P6 ;  /* 0x000000049a007c0c */ /* 0x000fe2000f701270 */
[----:B--2---:R-:W-:Y:S02]  /*72e00*/  IMAD.WIDE R12, R153, 0x4, R6 ;  /* 0x00000004990c7825 */ /* 0x004fe400078e0206 */
[----:B------:R-:W2:Y:S04]  /*72e10*/  LDL.LU R151, [R1+0x168] ;  /* 0x0001680001977983 */ /* 0x000ea80000300800 */
        /* <DEDUP_REMOVED lines=13> */
[----:B------:R-:W4:Y:S01]  /*72ef0*/  LDL.LU R141, [R1+0x75c] ;  /* 0x00075c00018d7983 */ /* 0x000f220000300800 */
[----:B------:R-:W-:Y:S01]  /*72f00*/  VIADD R0, R23, 0xb6 ;  /* 0x000000b617007836 */ /* 0x000fe20000000000 */
[----:B------:R-:W-:Y:S01]  /*72f10*/  ISETP.LT.AND P1, PT, R156, UR4, !P6 ;  /* 0x000000049c007c0c */ /* 0x000fe2000f721270 */
[----:B------:R-:W-:Y:S01]  /*72f20*/  IMAD.WIDE R10, R150, 0x4, R6 ;  /* 0x00000004960a7825 */ /* 0x000fe200078e0206 */
[----:B------:R-:W4:Y:S02]  /*72f30*/  LDL.LU R142, [R1+0x56c] ;  /* 0x00056c00018e7983 */ /* 0x000f240000300800 */
[----:B------:R-:W-:-:S02]  /*72f40*/  ISETP.GE.AND P4, PT, R0, UR5, PT ;  /* 0x0000000500007c0c */ /* 0x000fc4000bf86270 */
[----:B------:R-:W-:Y:S01]  /*72f50*/  ISETP.LT.AND P6, PT, R155, UR4, !P6 ;  /* 0x000000049b007c0c */ /* 0x000fe2000f7c1270 */
[----:B------:R-:W-:Y:S01]  /*72f60*/  IMAD.WIDE R12, R150, 0x4, R8 ;  /* 0x00000004960c7825 */ /* 0x000fe200078e0208 */
[----:B------:R-:W-:Y:S01]  /*72f70*/  ISETP.LT.AND P3, PT, R152, UR4, !P4 ;  /* 0x0000000498007c0c */ /* 0x000fe2000e761270 */
[----:B------:R-:W4:Y:S01]  /*72f80*/  LDL.LU R150, [R1+0x12d8] ;  /* 0x0012d80001967983 */ /* 0x000f220000300800 */
[----:B------:R-:W-:Y:S01]  /*72f90*/  ISETP.LT.AND P2, PT, R154, UR4, !P4 ;  /* 0x000000049a007c0c */ /* 0x000fe2000e741270 */
[----:B---3--:R-:W-:Y:S01]  /*72fa0*/  IMAD.WIDE R14, R158, 0x4, R2 ;  /* 0x000000049e0e7825 */ /* 0x008fe200078e0202 */
[----:B------:R-:W-:Y:S01]  /*72fb0*/  ULDC UR5, c[0x0][0x22c] ;  /* 0x00008b0000057ab9 */ /* 0x000fe20000000800 */
[----:B------:R1:W-:Y:S01]  /*72fc0*/  @P1 STG.E desc[UR8][R10.64], R143 ;  /* 0x0000008f0a001986 */ /* 0x0003e2000c101908 */
[----:B------:R-:W-:Y:S01]  /*72fd0*/  ISETP.LT.AND P1, PT, R156, UR4, !P4 ;  /* 0x000000049c007c0c */ /* 0x000fe2000e721270 */
[----:B------:R-:W-:Y:S01]  /*72fe0*/  VIADD R0, R23, 0xb7 ;  /* 0x000000b717007836 */ /* 0x000fe20000000000 */
[----:B------:R-:W-:-:S03]  /*72ff0*/  ISETP.LT.AND P4, PT, R155, UR4, !P4 ;  /* 0x000000049b007c0c */ /* 0x000fc6000e781270 */
[----:B--2---:R-:W-:Y:S01]  /*73000*/  @P6 STG.E desc[UR8][R12.64], R151 ;  /* 0x000000970c006986 */ /* 0x004fe2000c101908 */
[----:B------:R-:W-:-:S03]  /*73010*/  ISETP.GE.AND P5, PT, R0, UR5, PT ;  /* 0x0000000500007c0c */ /* 0x000fc6000bfa6270 */
[----:B----4-:R2:W-:Y:S01]  /*73020*/  @P3 STG.E desc[UR8][R14.64], R148 ;  /* 0x000000940e003986 */ /* 0x0105e2000c101908 */
[----:B-1----:R-:W-:Y:S01]  /*73030*/  IMAD.WIDE R10, R158, 0x4, R4 ;  /* 0x000000049e0a7825 */ /* 0x002fe200078e0204 */
[----:B------:R-:W-:Y:S01]  /*73040*/  ISETP.LT.AND P3, PT, R152, UR4, !P5 ;  /* 0x0000000498007c0c */ /* 0x000fe2000ef61270 */
[----:B------:R-:W-:Y:S01]  /*73050*/  ULDC UR5, c[0x0][0x22c] ;  /* 0x00008b0000057ab9 */ /* 0x000fe20000000800 */
[----:B--2---:R-:W2:Y:S01]  /*73060*/  LDL.LU R148, [R1+0x36c] ;  /* 0x00036c0001947983 */ /* 0x004ea20000300800 */
[----:B------:R-:W-:-:S03]  /*73070*/  IMAD.WIDE R12, R158, 0x4, R6 ;  /* 0x000000049e0c7825 */ /* 0x000fc600078e0206 */
[----:B------:R-:W3:Y:S04]  /*73080*/  LDL.LU R143, [R1+0x16c] ;  /* 0x00016c00018f7983 */ /* 0x000ee80000300800 */
[----:B------:R-:W4:Y:S04]  /*73090*/  LDL.LU R151, [R1+0xb60] ;  /* 0x000b600001977983 */ /* 0x000f280000300800 */
[----:B------:R1:W-:Y:S02]  /*730a0*/  @P2 STG.E desc[UR8][R10.64], R159 ;  /* 0x0000009f0a002986 */ /* 0x0003e4000c101908 */
[----:B-1----:R-:W-:-:S02]  /*730b0*/  IMAD.WIDE R10, R158, 0x4, R8 ;  /* 0x000000049e0a7825 */ /* 0x002fc400078e0208 */
[----:B------:R-:W4:Y:S02]  /*730c0*/  LDL.LU R159, [R1+0xff0] ;  /* 0x000ff000019f7983 */ /* 0x000f240000300800 */
[C---:B------:R-:W-:Y:S02]  /*730d0*/  IMAD.WIDE R14, R153.reuse, 0x4, R4 ;  /* 0x00000004990e7825 */ /* 0x040fe400078e0204 */
[----:B------:R1:W-:Y:S02]  /*730e0*/  @P1 STG.E desc[UR8][R12.64], R157 ;  /* 0x0000009d0c001986 */ /* 0x0003e4000c101908 */
[C---:B-1----:R-:W-:Y:S02]  /*730f0*/  IMAD.WIDE R12, R153.reuse, 0x4, R2 ;  /* 0x00000004990c7825 */ /* 0x042fe400078e0202 */
[----:B------:R1:W-:Y:S04]  /*73100*/  @P4 STG.E desc[UR8][R10.64], R149 ;  /* 0x000000950a004986 */ /* 0x0003e8000c101908 */
[----:B------:R1:W-:Y:S04]  /*73110*/  @P3 STG.E desc[UR8][R12.64], R141 ;  /* 0x0000008d0c003986 */ /* 0x0003e8000c101908 */
[----:B-1----:R-:W4:Y:S04]  /*73120*/  LDL.LU R149, [R1+0x12dc] ;  /* 0x0012dc0001957983 */ /* 0x002f280000300800 */
[----:B------:R-:W4:Y:S04]  /*73130*/  LDL.LU R158, [R1+0xd60] ;  /* 0x000d6000019e7983 */ /* 0x000f280000300800 */
[----:B------:R-:W4:Y:S01]  /*73140*/  LDL.LU R157, [R1+0x960] ;  /* 0x00096000019d7983 */ /* 0x000f220000300800 */
[----:B------:R-:W-:-:S03]  /*73150*/  IMAD.WIDE R10, R153, 0x4, R6 ;  /* 0x00000004990a7825 */ /* 0x000fc600078e0206 */
[----:B------:R-:W4:Y:S01]  /*73160*/  LDL.LU R141, [R1+0x760] ;  /* 0x00076000018d7983 */ /* 0x000f220000300800 */
[----:B------:R-:W-:-:S03]  /*73170*/  IMAD.WIDE R12, R153, 0x4, R8 ;  /* 0x00000004990c7825 */ /* 0x000fc600078e0208 */
[----:B------:R-:W4:Y:S01]  /*73180*/  LDL.LU R153, [R1+0x570] ;  /* 0x0005700001997983 */ /* 0x000f220000300800 */
[----:B------:R-:W-:Y:S01]  /*73190*/  ISETP.LT.AND P6, PT, R154, UR4, !P5 ;  /* 0x000000049a007c0c */ /* 0x000fe2000efc1270 */
[----:B------:R-:W-:Y:S01]  /*731a0*/  VIADD R0, R23, 0xb8 ;  /* 0x000000b817007836 */ /* 0x000fe20000000000 */
[----:B------:R-:W-:-:S04]  /*731b0*/  ISETP.LT.AND P1, PT, R156, UR4, !P5 ;  /* 0x000000049c007c0c */ /* 0x000fc8000ef21270 */
[----:B------:R-:W-:Y:S01]  /*731c0*/  ISETP.GE.AND P0, PT, R0, UR5, PT ;  /* 0x0000000500007c0c */ /* 0x000fe2000bf06270 */
[----:B------:R-:W-:Y:S01]  /*731d0*/  ULDC UR5, c[0x0][0x22c] ;  /* 0x00008b0000057ab9 */ /* 0x000fe20000000800 */
[----:B------:R-:W-:Y:S02]  /*731e0*/  ISETP.LT.AND P5, PT, R155, UR4, !P5 ;  /* 0x000000049b007c0c */ /* 0x000fe4000efa1270 */
[----:B------:R-:W-:-:S03]  /*731f0*/  ISETP.LT.AND P4, PT, R152, UR4, !P0 ;  /* 0x0000000498007c0c */ /* 0x000fc6000c781270 */
[----:B------:R1:W-:Y:S01]  /*73200*/  @P6 STG.E desc[UR8][R14.64], R142 ;  /* 0x0000008e0e006986 */ /* 0x0003e2000c101908 */
[----:B------:R-:W-:Y:S02]  /*73210*/  ISETP.LT.AND P6, PT, R154, UR4, !P0 ;  /* 0x000000049a007c0c */ /* 0x000fe4000c7c1270 */
[----:B------:R-:W-:Y:S01]  /*73220*/  IADD3 R0, R23, 0xb9, RZ ;  /* 0x000000b917007810 */ /* 0x000fe20007ffe0ff */
[----:B--2---:R2:W-:Y:S01]  /*73230*/  @P1 STG.E desc[UR8][R10.64], R148 ;  /* 0x000000940a001986 */ /* 0x0045e2000c101908 */
[----:B------:R-:W-:Y:S02]  /*73240*/  ISETP.LT.AND P1, PT, R156, UR4, !P0 ;  /* 0x000000049c007c0c */ /* 0x000fe4000c721270 */
[----:B------:R-:W-:Y:S02]  /*73250*/  ISETP.LT.AND P0, PT, R155, UR4, !P0 ;  /* 0x000000049b007c0c */ /* 0x000fe4000c701270 */
[----:B------:R-:W-:Y:S01]  /*73260*/  ISETP.GE.AND P2, PT, R0, UR5, PT ;  /* 0x0000000500007c0c */ /* 0x000fe2000bf46270 */
[C---:B-1----:R-:W-:Y:S01]  /*73270*/  IMAD.WIDE R14, R150.reuse, 0x4, R2 ;  /* 0x00000004960e7825 */ /* 0x042fe200078e0202 */
[----:B--2---:R-:W2:Y:S03]  /*73280*/  LDL.LU R148, [R1+0x12e0] ;  /* 0x0012e00001947983 */ /* 0x004ea60000300800 */
[----:B------:R-:W-:Y:S01]  /*73290*/  IMAD.WIDE R10, R150, 0x4, R4 ;  /* 0x00000004960a7825 */ /* 0x000fe200078e0204 */
[----:B------:R-:W-:Y:S01]  /*732a0*/  ULDC UR5, c[0x0][0x22c] ;  /* 0x00008b0000057ab9 */ /* 0x000fe20000000800 */
[----:B------:R-:W2:Y:S04]  /*732b0*/  LDL.LU R142, [R1+0x370] ;  /* 0x00037000018e7983 */ /* 0x000ea80000300800 */
[----:B---3--:R1:W-:Y:S01]  /*732c0*/  @P5 STG.E desc[UR8][R12.64], R143 ;  /* 0x0000008f0c005986 */ /* 0x0083e2000c101908 */
[----:B------:R-:W-:-:S03]  /*732d0*/  ISETP.LT.AND P5, PT, R154, UR4, !P2 ;  /* 0x000000049a007c0c */ /* 0x000fc6000d7a1270 */
[----:B----4-:R3:W-:Y:S01]  /*732e0*/  @P4 STG.E desc[UR8][R14.64], R151 ;  /* 0x000000970e004986 */ /* 0x0107e2000c101908 */
[----:B------:R-:W-:-:S03]  /*732f0*/  ISETP.LT.AND P4, PT, R152, UR4, !P2 ;  /* 0x0000000498007c0c */ /* 0x000fc6000d781270 */
[----:B-1----:R-:W4:Y:S01]  /*73300*/  LDL.LU R143, [R1+0x170] ;  /* 0x00017000018f7983 */ /* 0x002f220000300800 */
[----:B------:R-:W-:-:S03]  /*73310*/  IMAD.WIDE R12, R150, 0x4, R6 ;  /* 0x00000004960c7825 */ /* 0x000fc600078e0206 */
[----:B---3--:R-:W3:Y:S04]  /*73320*/  LDL.LU R151, [R1+0xb64] ;  /* 0x000b640001977983 */ /* 0x008ee80000300800 */
[----:B------:R1:W-:Y:S02]  /*73330*/  @P6 STG.E desc[UR8][R10.64], R159 ;  /* 0x0000009f0a006986 */ /* 0x0003e4000c101908 */
[----:B-1----:R-:W-:Y:S02]  /*73340*/  IMAD.WIDE R10, R150, 0x4, R8 ;  /* 0x00000004960a7825 */ /* 0x002fe400078e0208 */
[----:B------:R-:W3:Y:S04]  /*73350*/  LDL.LU R150, [R1+0x12e4] ;  /* 0x0012e40001967983 */ /* 0x000ee80000300800 */
[----:B------:R-:W3:Y:S01]  /*73360*/  LDL.LU R159, [R1+0xff4] ;  /* 0x000ff400019f7983 */ /* 0x000ee20000300800 */
[----:B------:R-:W-:-:S03]  /*73370*/  IMAD.WIDE R14, R149, 0x4, R4 ;  /* 0x00000004950e7825 */ /* 0x000fc600078e0204 */
[----:B------:R1:W-:Y:S04]  /*73380*/  @P1 STG.E desc[UR8][R12.64], R158 ;  /* 0x0000009e0c001986 */ /* 0x0003e8000c101908 */
[----:B------:R1:W-:Y:S02]  /*73390*/  @P0 STG.E desc[UR8][R10.64], R157 ;  /* 0x0000009d0a000986 */ /* 0x0003e4000c101908 */
[----:B-1----:R-:W-:Y:S02]  /*733a0*/  IMAD.WIDE R12, R149, 0x4, R2 ;  /* 0x00000004950c7825 */ /* 0x002fe400078e0202 */
[----:B------:R-:W3:Y:S04]  /*733b0*/  LDL.LU R158, [R1+0xd64] ;  /* 0x000d6400019e7983 */ /* 0x000ee80000300800 */
[----:B------:R-:W3:Y:S04]  /*733c0*/  LDL.LU R157, [R1+0x964] ;  /* 0x00096400019d7983 */ /* 0x000ee80000300800 */
[----:B------:R1:W-:Y:S04]  /*733d0*/  @P4 STG.E desc[UR8][R12.64], R141 ;  /* 0x0000008d0c004986 */ /* 0x0003e8000c101908 */
[----:B------:R1:W-:Y:S04]  /*733e0*/  @P5 STG.E desc[UR8][R14.64], R153 ;  /* 0x000000990e005986 */ /* 0x0003e8000c101908 */
[----:B-1----:R-:W3:Y:S04]  /*733f0*/  LDL.LU R141, [R1+0x764] ;  /* 0x00076400018d7983 */ /* 0x002ee80000300800 */
[----:B------:R-:W3:Y:S01]  /*73400*/  LDL.LU R153, [R1+0x574] ;  /* 0x0005740001997983 */ /* 0x000ee20000300800 */
        /* <DEDUP_REMOVED lines=10> */
[----:B--2---:R1:W-:Y:S01]  /*734b0*/  @P1 STG.E desc[UR8][R10.64], R142 ;  /* 0x0000008e0a001986 */ /* 0x0043e2000c101908 */
[----:B------:R-:W-:-:S02]  /*734c0*/  ISETP.LT.AND P1, PT, R156, UR4, !P3 ;  /* 0x000000049c007c0c */ /* 0x000fc4000df21270 */
[----:B------:R-:W-:Y:S01]  /*734d0*/  IMAD.WIDE R14, R148, 0x4, R2 ;  /* 0x00000004940e7825 */ /* 0x000fe200078e0202 */
[----:B------:R-:W2:Y:S01]  /*734e0*/  LDL.LU R149, [R1+0x12e8] ;  /* 0x0012e80001957983 */ /* 0x000ea20000300800 */
[----:B------:R-:W-:Y:S02]  /*734f0*/  ISETP.LT.AND P3, PT, R155, UR4, !P3 ;  /* 0x000000049b007c0c */ /* 0x000fe4000df61270 */
[----:B------:R-:W-:Y:S01]  /*73500*/  ISETP.GE.AND P6, PT, R0, UR5, PT ;  /* 0x0000000500007c0c */ /* 0x000fe2000bfc6270 */
[----:B------:R-:W-:Y:S01]  /*73510*/  ULDC UR5, c[0x0][0x22c] ;  /* 0x00008b0000057ab9 */ /* 0x000fe20000000800 */
[----:B-1----:R-:W2:Y:S01]  /*73520*/  LDL.LU R142, [R1+0x374] ;  /* 0x00037400018e7983 */ /* 0x002ea20000300800 */
[----:B------:R-:W-:-:S03]  /*73530*/  IMAD.WIDE R10, R148, 0x4, R4 ;  /* 0x00000004940a7825 */ /* 0x000fc600078e0204 */
[----:B----4-:R1:W-:Y:S01]  /*73540*/  @P2 STG.E desc[UR8][R12.64], R143 ;  /* 0x0000008f0c002986 */ /* 0x0103e2000c101908 */
[----:B------:R-:W-:-:S03]  /*73550*/  ISETP.LT.AND P2, PT, R152, UR4, !P6 ;  /* 0x0000000498007c0c */ /* 0x000fc6000f741270 */
[----:B---3--:R3:W-:Y:S01]  /*73560*/  @P0 STG.E desc[UR8][R14.64], R151 ;  /* 0x000000970e000986 */ /* 0x0087e2000c101908 */
[----:B------:R-:W-:-:S03]  /*73570*/  ISETP.LT.AND P0, PT, R154, UR4, !P6 ;  /* 0x000000049a007c0c */ /* 0x000fc6000f701270 */
[----:B-1----:R-:W4:Y:S01]  /*73580*/  LDL.LU R143, [R1+0x174] ;  /* 0x00017400018f7983 */ /* 0x002f220000300800 */
[----:B------:R-:W-:-:S03]  /*73590*/  IMAD.WIDE R12, R148, 0x4, R6 ;  /* 0x00000004940c7825 */ /* 0x000fc600078e0206 */
[----:B---3--:R-:W3:Y:S04]  /*735a0*/  LDL.LU R151, [R1+0xb68] ;  /* 0x000b680001977983 */ /* 0x008ee80000300800 */
[----:B------:R1:W-:Y:S01]  /*735b0*/  @P5 STG.E desc[UR8][R10.64], R159 ;  /* 0x0000009f0a005986 */ /* 0x0003e2000c101908 */
[----:B------:R-:W-:-:S04]  /*735c0*/  IMAD.WIDE R14, R150, 0x4, R4 ;  /* 0x00000004960e7825 */ /* 0x000fc800078e0204 */
[----:B-1----:R-:W-:Y:S02]  /*735d0*/  IMAD.WIDE R10, R148, 0x4, R8 ;  /* 0x00000004940a7825 */ /* 0x002fe400078e0208 */
[----:B------:R-:W3:Y:S04]  /*735e0*/  LDL.LU R148, [R1+0x12ec] ;  /* 0x0012ec0001947983 */ /* 0x000ee80000300800 */
[----:B------:R-:W3:Y:S04]  /*735f0*/  LDL.LU R159, [R1+0xff8] ;  /* 0x000ff800019f7983 */ /* 0x000ee80000300800 */
[----:B------:R1:W-:Y:S04]  /*73600*/  @P1 STG.E desc[UR8][R12.64], R158 ;  /* 0x0000009e0c001986 */ /* 0x0003e8000c101908 */
[----:B------:R1:W-:Y:S02]  /*73610*/  @P3 STG.E desc[UR8][R10.64], R157 ;  /* 0x0000009d0a003986 */ /* 0x0003e4000c101908 */
[----:B-1----:R-:W-:-:S02]  /*73620*/  IMAD.WIDE R12, R150, 0x4, R2 ;  /* 0x00000004960c7825 */ /* 0x002fc400078e0202 */
[----:B------:R-:W3:Y:S02]  /*73630*/  LDL.LU R157, [R1+0xd68] ;  /* 0x000d6800019d7983 */ /* 0x000ee40000300800 */
[C---:B------:R-:W-:Y:S02]  /*73640*/  IMAD.WIDE R10, R150.reuse, 0x4, R6 ;  /* 0x00000004960a7825 */ /* 0x040fe400078e0206 */
[----:B------:R1:W-:Y:S04]  /*73650*/  @P2 STG.E desc[UR8][R12.64], R141 ;  /* 0x0000008d0c002986 */ /* 0x0003e8000c101908 */
[----:B------:R1:W-:Y:S04]  /*73660*/  @P0 STG.E desc[UR8][R14.64], R153 ;  /* 0x000000990e000986 */ /* 0x0003e8000c101908 */
[----:B-1----:R-:W3:Y:S01]  /*73670*/  LDL.LU R141, [R1+0x968] ;  /* 0x00096800018d7983 */ /* 0x002ee20000300800 */
[----:B------:R-:W-:-:S03]  /*73680*/  IMAD.WIDE R12, R150, 0x4, R8 ;  /* 0x00000004960c7825 */ /* 0x000fc600078e0208 */
[----:B------:R-:W3:Y:S04]  /*73690*/  LDL.LU R153, [R1+0x768] ;  /* 0x0007680001997983 */ /* 0x000ee80000300800 */
[----:B------:R-:W3:Y:S01]  /*736a0*/  LDL.LU R150, [R1+0x578] ;  /* 0x0005780001967983 */ /* 0x000ee20000300800 */
[----:B------:R-:W-:Y:S02]  /*736b0*/  IADD3 R0, R23, 0xbc, RZ ;  /* 0x000000bc17007810 */ /* 0x000fe40007ffe0ff */
[----:B------:R-:W-:Y:S01]  /*736c0*/  ISETP.LT.AND P1, PT, R156, UR4, !P6 ;  /* 0x000000049c007c0c */ /* 0x000fe2000f721270 */
[----:B--2---:R-:W-:Y:S01]  /*736d0*/  IMAD.WIDE R14, R149, 0x4, R2 ;  /* 0x00000004950e7825 */ /* 0x004fe200078e0202 */
[----:B------:R-:W-:Y:S01]  /*736e0*/  ISETP.GE.AND P4, PT, R0, UR5, PT ;  /* 0x0000000500007c0c */ /* 0x000fe2000bf86270 */
[----:B------:R-:W-:Y:S01]  /*736f0*/  ULDC UR5, c[0x0][0x22c] ;  /* 0x00008b0000057ab9 */ /* 0x000fe20000000800 */
[----:B------:R-:W-:Y:S01]  /*73700*/  ISETP.LT.AND P6, PT, R155, UR4, !P6 ;  /* 0x000000049b007c0c */ /* 0x000fe2000f7c1270 */
[----:B------:R-:W2:Y:S01]  /*73710*/  LDL.LU R158, [R1+0x12f0] ;  /* 0x0012f000019e7983 */ /* 0x000ea20000300800 */
[----:B------:R-:W-:Y:S01]  /*73720*/  ISETP.LT.AND P3, PT, R152, UR4, !P4 ;  /* 0x0000000498007c0c */ /* 0x000fe2000e761270 */
[----:B------:R-:W-:Y:S01]  /*73730*/  VIADD R0, R23, 0xbd ;  /* 0x000000bd17007836 */ /* 0x000fe20000000000 */
[----:B------:R-:W-:-:S05]  /*73740*/  ISETP.LT.AND P2, PT, R154, UR4, !P4 ;  /* 0x000000049a007c0c */ /* 0x000fca000e741270 */
[----:B------:R1:W-:Y:S01]  /*73750*/  @P1 STG.E desc[UR8][R10.64], R142 ;  /* 0x0000008e0a001986 */ /* 0x0003e2000c101908 */
[----:B------:R-:W-:Y:S02]  /*73760*/  ISETP.LT.AND P1, PT, R156, UR4, !P4 ;  /* 0x000000049c007c0c */ /* 0x000fe4000e721270 */
[----:B------:R-:W-:Y:S02]  /*73770*/  ISETP.GE.AND P5, PT, R0, UR5, PT ;  /* 0x0000000500007c0c */ /* 0x000fe4000bfa6270 */
[----:B------:R-:W-:Y:S01]  /*73780*/  ISETP.LT.AND P4, PT, R155, UR4, !P4 ;  /* 0x000000049b007c0c */ /* 0x000fe2000e781270 */
[----:B----4-:R4:W-:Y:S01]  /*73790*/  @P6 STG.E desc[UR8][R12.64], R143 ;  /* 0x0000008f0c006986 */ /* 0x0109e2000c101908 */
[----:B-1----:R-:W-:Y:S01]  /*737a0*/  IMAD.WIDE R10, R149, 0x4, R4 ;  /* 0x00000004950a7825 */ /* 0x002fe200078e0204 */
[----:B------:R-:W-:Y:S01]  /*737b0*/  ISETP.LT.AND P6, PT, R154, UR4, !P5 ;  /* 0x000000049a007c0c */ /* 0x000fe2000efc1270 */
[----:B------:R-:W-:Y:S01]  /*737c0*/  ULDC UR5, c[0x0][0x22c] ;  /* 0x00008b0000057ab9 */ /* 0x000fe20000000800 */
[----:B---3--:R1:W-:Y:S01]  /*737d0*/  @P3 STG.E desc[UR8][R14.64], R151 ;  /* 0x000000970e003986 */ /* 0x0083e2000c101908 */
[----:B------:R-:W-:-:S03]  /*737e0*/  ISETP.LT.AND P3, PT, R152, UR4, !P5 ;  /* 0x0000000498007c0c */ /* 0x000fc6000ef61270 */
[----:B------:R-:W3:Y:S04]  /*737f0*/  LDL.LU R142, [R1+0x378] ;  /* 0x00037800018e7983 */ /* 0x000ee80000300800 */
[----:B----4-:R-:W4:Y:S01]  /*73800*/  LDL.LU R143, [R1+0x178] ;  /* 0x00017800018f7983 */ /* 0x010f220000300800 */
[----:B------:R-:W-:-:S03]  /*73810*/  IMAD.WIDE R12, R149, 0x4, R6 ;  /* 0x00000004950c7825 */ /* 0x000fc600078e0206 */
        /* <DEDUP_REMOVED lines=16> */
[----:B------:R-:W-:-:S04]  /*73920*/  ISETP.LT.AND P1, PT, R156, UR4, !P5 ;  /* 0x000000049c007c0c */ /* 0x000fc8000ef21270 */
[----:B------:R-:W-:Y:S01]  /*73930*/  ISETP.GE.AND P0, PT, R0, UR5, PT ;  /* 0x0000000500007c0c */ /* 0x000fe2000bf06270 */
[----:B------:R-:W-:Y:S01]  /*73940*/  IMAD.WIDE R10, R148, 0x4, R6 ;  /* 0x00000004940a7825 */ /* 0x000fe200078e0206 */
[----:B------:R-:W-:Y:S01]  /*73950*/  ISETP.LT.AND P5, PT, R155, UR4, !P5 ;  /* 0x000000049b007c0c */ /* 0x000fe2000efa1270 */
[----:B------:R-:W-:Y:S01]  /*73960*/  ULDC UR5, c[0x0][0x22c] ;  /* 0x00008b0000057ab9 */ /* 0x000fe20000000800 */
[----:B------:R-:W-:Y:S01]  /*73970*/  ISETP.LT.AND P4, PT, R152, UR4, !P0 ;  /* 0x0000000498007c0c */ /* 0x000fe2000c781270 */
[----:B------:R-:W-:Y:S01]  /*73980*/  IMAD.WIDE R12, R148, 0x4, R8 ;  /* 0x00000004940c7825 */ /* 0x000fe200078e0208 */
[----:B------:R-:W-:Y:S01]  /*73990*/  ISETP.LT.AND P6, PT, R154, UR4, !P0 ;  /* 0x000000049a007c0c */ /* 0x000fe2000c7c1270 */
[----:B------:R-:W4:Y:S02]  /*739a0*/  LDL.LU R148, [R1+0x12f8] ;  /* 0x0012f80001947983 */ /* 0x000f240000300800 */
[----:B--2---:R-:W-:Y:S01]  /*739b0*/  IMAD.WIDE R14, R158, 0x4, R2 ;  /* 0x000000049e0e7825 */ /* 0x004fe200078e0202 */
[----:B------:R-:W-:Y:S01]  /*739c0*/  IADD3 R0, R23, 0xbf, RZ ;  /* 0x000000bf17007810 */ /* 0x000fe20007ffe0ff */
[----:B---3--:R1:W-:Y:S01]  /*739d0*/  @P1 STG.E desc[UR8][R10.64], R142 ;  /* 0x0000008e0a001986 */ /* 0x0083e2000c101908 */
[----:B------:R-:W-:-:S03]  /*739e0*/  ISETP.LT.AND P1, PT, R156, UR4, !P0 ;  /* 0x000000049c007c0c */ /* 0x000fc6000c721270 */
[----:B----4-:R-:W-:Y:S01]  /*739f0*/  @P5 STG.E desc[UR8][R12.64], R143 ;  /* 0x0000008f0c005986 */ /* 0x010fe2000c101908 */
[----:B------:R-:W-:-:S03]  /*73a00*/  ISETP.LT.AND P0, PT, R155, UR4, !P0 ;  /* 0x000000049b007c0c */ /* 0x000fc6000c701270 */
[----:B------:R2:W-:Y:S01]  /*73a10*/  @P4 STG.E desc[UR8][R14.64], R151 ;  /* 0x000000970e004986 */ /* 0x0005e2000c101908 */
[----:B------:R-:W-:Y:S01]  /*73a20*/  ISETP.GE.AND P2, PT, R0, UR5, PT ;  /* 0x0000000500007c0c */ /* 0x000fe2000bf46270 */
[----:B-1----:R-:W-:-:S03]  /*73a30*/  IMAD.WIDE R10, R158, 0x4, R4 ;  /* 0x000000049e0a7825 */ /* 0x002fc600078e0204 */
[----:B------:R-:W-:Y:S01]  /*73a40*/  ISETP.LT.AND P4, PT, R152, UR4, !P2 ;  /* 0x0000000498007c0c */ /* 0x000fe2000d781270 */
[----:B------:R-:W-:Y:S01]  /*73a50*/  ULDC UR5, c[0x0][0x22c] ;  /* 0x00008b0000057ab9 */ /* 0x000fe20000000800 */
[----:B--2---:R-:W2:Y:S01]  /*73a60*/  LDL.LU R151, [R1+0x37c] ;  /* 0x00037c0001977983 */ /* 0x004ea20000300800 */
[----:B------:R-:W-:Y:S01]  /*73a70*/  IMAD.WIDE R12, R158, 0x4, R6 ;  /* 0x000000049e0c7825 */ /* 0x000fe200078e0206 */
[----:B------:R-:W-:Y:S02]  /*73a80*/  ISETP.LT.AND P5, PT, R154, UR4, !P2 ;  /* 0x000000049a007c0c */ /* 0x000fe4000d7a1270 */
[----:B------:R-:W3:Y:S04]  /*73a90*/  LDL.LU R142, [R1+0x17c] ;  /* 0x00017c00018e7983 */ /* 0x000ee80000300800 */
[----:B------:R-:W4:Y:S04]  /*73aa0*/  LDL.LU R143, [R1+0xb70] ;  /* 0x000b7000018f7983 */ /* 0x000f280000300800 */
[----:B------:R1:W-:Y:S01]  /*73ab0*/  @P6 STG.E desc[UR8][R10.64], R159 ;  /* 0x0000009f0a006986 */ /* 0x0003e2000c101908 */
[----:B------:R-:W-:-:S04]  /*73ac0*/  IMAD.WIDE R14, R149, 0x4, R4 ;  /* 0x00000004950e7825 */ /* 0x000fc800078e0204 */
[----:B-1----:R-:W-:Y:S01]  /*73ad0*/  IMAD.WIDE R10, R158, 0x4, R8 ;  /* 0x000000049e0a7825 */ /* 0x002fe200078e0208 */
[----:B------:R-:W4:Y:S04]  /*73ae0*/  LDL.LU R159, [R1+0x1000] ;  /* 0x00100000019f7983 */ /* 0x000f280000300800 */
[----:B------:R1:W-:Y:S02]  /*73af0*/  @P1 STG.E desc[UR8][R12.64], R157 ;  /* 0x0000009d0c001986 */ /* 0x0003e4000c101908 */
[----:B-1----:R-:W-:Y:S02]  /*73b00*/  IMAD.WIDE R12, R149, 0x4, R2 ;  /* 0x00000004950c7825 */ /* 0x002fe400078e0202 */
[----:B------:R1:W-:Y:S04]  /*73b10*/  @P0 STG.E desc[UR8][R10.64], R150 ;  /* 0x000000960a000986 */ /* 0x0003e8000c101908 */
[----:B------:R-:W-:Y:S04]  /*73b20*/  @P4 STG.E desc[UR8][R12.64], R141 ;  /* 0x0000008d0c004986 */ /* 0x000fe8000c101908 */
[----:B-1----:R-:W4:Y:S04]  /*73b30*/  LDL.LU R150, [R1+0x12fc] ;  /* 0x0012fc0001967983 */ /* 0x002f280000300800 */
[----:B------:R-:W4:Y:S04]  /*73b40*/  LDL.LU R158, [R1+0xd70] ;  /* 0x000d7000019e7983 */ /* 0x000f280000300800 */
[----:B------:R1:W-:Y:S04]  /*73b50*/  @P5 STG.E desc[UR8][R14.64], R153 ;  /* 0x000000990e005986 */ /* 0x0003e8000c101908 */
[----:B------:R-:W4:Y:S04]  /*73b60*/  LDL.LU R157, [R1+0x970] ;  /* 0x00097000019d7983 */ /* 0x000f280000300800 */
[----:B-1----:R-:W4:Y:S01]  /*73b70*/  LDL.LU R153, [R1+0x770] ;  /* 0x0007700001997983 */ /* 0x002f220000300800 */
        /* <DEDUP_REMOVED lines=11> */
[----:B------:R-:W-:-:S03]  /*73c30*/  ISETP.LT.AND P1, PT, R156, UR4, !P3 ;  /* 0x000000049c007c0c */ /* 0x000fc6000df21270 */
[----:B------:R-:W2:Y:S01]  /*73c40*/  LDL.LU R149, [R1+0x380] ;  /* 0x0003800001957983 */ /* 0x000ea20000300800 */
[----:B------:R-:W-:Y:S01]  /*73c50*/  IMAD.WIDE R14, R148, 0x4, R2 ;  /* 0x00000004940e7825 */ /* 0x000fe200078e0202 */
[----:B------:R-:W-:Y:S01]  /*73c60*/  ISETP.GE.AND P6, PT, R0, UR5, PT ;  /* 0x0000000500007c0c */ /* 0x000fe2000bfc6270 */
[----:B------:R-:W-:Y:S01]  /*73c70*/  ULDC UR5, c[0x0][0x22c] ;  /* 0x00008b0000057ab9 */ /* 0x000fe20000000800 */
[----:B-1----:R-:W2:Y:S04]  /*73c80*/  LDL.LU R151, [R1+0x1300] ;  /* 0x0013000001977983 */ /* 0x002ea80000300800 */
[----:B------:R-:W2:Y:S01]  /*73c90*/  LDL.LU R141, [R1+0x180] ;  /* 0x00018000018d7983 */ /* 0x000ea20000300800 */
[----:B------:R-:W-:Y:S01]  /*73ca0*/  ISETP.LT.AND P3, PT, R155, UR4, !P3 ;  /* 0x000000049b007c0c */ /* 0x000fe2000df61270 */
[----:B------:R-:W-:-:S02]  /*73cb0*/  IMAD.WIDE R10, R148, 0x4, R4 ;  /* 0x00000004940a7825 */ /* 0x000fc400078e0204 */
[----:B---3--:R1:W-:Y:S01]  /*73cc0*/  @P2 STG.E desc[UR8][R12.64], R142 ;  /* 0x0000008e0c002986 */ /* 0x0083e2000c101908 */
[----:B------:R-:W-:-:S03]  /*73cd0*/  ISETP.LT.AND P2, PT, R152, UR4, !P6 ;  /* 0x0000000498007c0c */ /* 0x000fc6000f741270 */
[----:B----4-:R3:W-:Y:S04]  /*73ce0*/  @P0 STG.E desc[UR8][R14.64], R143 ;  /* 0x0000008f0e000986 */ /* 0x0107e8000c101908 */
[----:B-1----:R-:W4:Y:S01]  /*73cf0*/  LDL.LU R142, [R1+0x60] ;  /* 0x00006000018e7983 */ /* 0x002f220000300800 */
[----:B------:R-:W-:-:S03]  /*73d00*/  IMAD.WIDE R12, R148, 0x4, R6 ;  /* 0x00000004940c7825 */ /* 0x000fc600078e0206 */
[----:B---3--:R-:W3:Y:S04]  /*73d10*/  LDL.LU R143, [R1+0xb74] ;  /* 0x000b7400018f7983 */ /* 0x008ee80000300800 */
[----:B------:R1:W-:Y:S02]  /*73d20*/  @P5 STG.E desc[UR8][R10.64], R159 ;  /* 0x0000009f0a005986 */ /* 0x0003e4000c101908 */
[----:B-1----:R-:W-:Y:S02]  /*73d30*/  IMAD.WIDE R10, R148, 0x4, R8 ;  /* 0x00000004940a7825 */ /* 0x002fe400078e0208 */
[----:B------:R-:W3:Y:S04]  /*73d40*/  LDL.LU R148, [R1+0x1304] ;  /* 0x0013040001947983 */ /* 0x000ee80000300800 */
[----:B------:R-:W3:Y:S04]  /*73d50*/  LDL.LU R159, [R1+0x1004] ;  /* 0x00100400019f7983 */ /* 0x000ee80000300800 */
[----:B------:R1:W-:Y:S01]  /*73d60*/  @P1 STG.E desc[UR8][R12.64], R158 ;  /* 0x0000009e0c001986 */ /* 0x0003e2000c101908 */
[----:B------:R-:W-:-:S03]  /*73d70*/  IMAD.WIDE R14, R150, 0x4, R4 ;  /* 0x00000004960e7825 */ /* 0x000fc600078e0204 */
[----:B------:R1:W-:Y:S02]  /*73d80*/  @P3 STG.E desc[UR8][R10.64], R157 ;  /* 0x0000009d0a003986 */ /* 0x0003e4000c101908 */
[C---:B-1----:R-:W-:Y:S02]  /*73d90*/  IMAD.WIDE R12, R150.reuse, 0x4, R2 ;  /* 0x00000004960c7825 */ /* 0x042fe400078e0202 */
[----:B------:R-:W3:Y:S04]  /*73da0*/  LDL.LU R158, [R1+0xd74] ;  /* 0x000d7400019e7983 */ /* 0x000ee80000300800 */
[----:B------:R1:W-:Y:S01]  /*73db0*/  @P2 STG.E desc[UR8][R12.64], R153 ;  /* 0x000000990c002986 */ /* 0x0003e2000c101908 */
[----:B------:R-:W-:-:S03]  /*73dc0*/  IMAD.WIDE R10, R150, 0x4, R6 ;  /* 0x00000004960a7825 */ /* 0x000fc600078e0206 */
[----:B------:R-:W3:Y:S01]  /*73dd0*/  LDL.LU R157, [R1+0x974] ;  /* 0x00097400019d7983 */ /* 0x000ee20000300800 */
[----:B-1----:R-:W-:-:S03]  /*73de0*/  IMAD.WIDE R12, R150, 0x4, R8 ;  /* 0x00000004960c7825 */ /* 0x002fc600078e0208 */
[----:B------:R-:W3:Y:S04]  /*73df0*/  LDL.LU R153, [R1+0x774] ;  /* 0x0007740001997983 */ /* 0x000ee80000300800 */
[----:B------:R-:W3:Y:S01]  /*73e00*/  LDL.LU R150, [R1+0x384] ;  /* 0x0003840001967983 */ /* 0x000ee20000300800 */
[----:B------:R-:W-:Y:S02]  /*73e10*/  IADD3 R0, R23, 0xc2, RZ ;  /* 0x000000c217007810 */ /* 0x000fe40007ffe0ff */
[----:B------:R-:W-:Y:S02]  /*73e20*/  ISETP.LT.AND P0, PT, R154, UR4, !P6 ;  /* 0x000000049a007c0c */ /* 0x000fe4000f701270 */
[----:B------:R-:W-:Y:S02]  /*73e30*/  ISETP.LT.AND P1, PT, R156, UR4, !P6 ;  /* 0x000000049c007c0c */ /* 0x000fe4000f721270 */
[----:B------:R-:W-:-:S02]  /*73e40*/  ISETP.GE.AND P4, PT, R0, UR5, PT ;  /* 0x0000000500007c0c */ /* 0x000fc4000bf86270 */
[----:B------:R-:W-:Y:S01]  /*73e50*/  ISETP.LT.AND P6, PT, R155, UR4, !P6 ;  /* 0x000000049b007c0c */ /* 0x000fe2000f7c1270 */
[----:B------:R-:W-:Y:S01]  /*73e60*/  VIADD R0, R23, 0xc3 ;  /* 0x000000c317007836 */ /* 0x000fe20000000000 */
[----:B------:R-:W-:Y:S01]  /*73e70*/  ISETP.LT.AND P3, PT, R152, UR4, !P4 ;  /* 0x0000000498007c0c */ /* 0x000fe2000e761270 */
[----:B------:R-:W-:Y:S01]  /*73e80*/  ULDC UR5, c[0x0][0x22c] ;  /* 0x00008b0000057ab9 */ /* 0x000fe20000000800 */
[----:B------:R-:W-:-:S03]  /*73e90*/  ISETP.LT.AND P2, PT, R154, UR4, !P4 ;  /* 0x000000049a007c0c */ /* 0x000fc6000e741270 */
[----:B--2---:R1:W-:Y:S01]  /*73ea0*/  @P0 STG.E desc[UR8][R14.64], R149 ;  /* 0x000000950e000986 */ /* 0x0043e2000c101908 */
[----:B------:R-:W-:-:S03]  /*73eb0*/  ISETP.GE.AND P5, PT, R0, UR5, PT ;  /* 0x0000000500007c0c */ /* 0x000fc6000bfa6270 */
[----:B------:R2:W-:Y:S01]  /*73ec0*/  @P1 STG.E desc[UR8][R10.64], R141 ;  /* 0x0000008d0a001986 */ /* 0x0005e2000c101908 */
[----:B------:R-:W-:Y:S01]  /*73ed0*/  ISETP.LT.AND P1, PT, R156, UR4, !P4 ;  /* 0x000000049c007c0c */ /* 0x000fe2000e721270 */
[----:B-1----:R-:W-:Y:S02]  /*73ee0*/  IMAD.WIDE R14, R151, 0x4, R2 ;  /* 0x00000004970e7825 */ /* 0x002fe400078e0202 */
[----:B------:R-:W3:Y:S01]  /*73ef0*/  LDL.LU R149, [R1+0x1308] ;  /* 0x0013080001957983 */ /* 0x000ee20000300800 */
[----:B------:R-:W-:Y:S01]  /*73f00*/  ISETP.LT.AND P4, PT, R155, UR4, !P4 ;  /* 0x000000049b007c0c */ /* 0x000fe2000e781270 */
[----:B------:R-:W-:Y:S02]  /*73f10*/  ULDC UR5, c[0x0][0x22c] ;  /* 0x00008b0000057ab9 */ /* 0x000fe40000000800 */
[----:B----4-:R1:W-:Y:S01]  /*73f20*/  @P6 STG.E desc[UR8][R12.64], R142 ;  /* 0x0000008e0c006986 */ /* 0x0103e2000c101908 */
[----:B--2---:R-:W-:Y:S01]  /*73f30*/  IMAD.WIDE R10, R151, 0x4, R4 ;  /* 0x00000004970a7825 */ /* 0x004fe200078e0204 */
[----:B------:R-:W-:-:S02]  /*73f40*/  ISETP.LT.AND P6, PT, R154, UR4, !P5 ;  /* 0x000000049a007c0c */ /* 0x000fc4000efc1270 */
[----:B---3--:R2:W-:Y:S01]  /*73f50*/  @P3 STG.E desc[UR8][R14.64], R143 ;  /* 0x0000008f0e003986 */ /* 0x0085e2000c101908 */
[----:B------:R-:W-:-:S03]  /*73f60*/  ISETP.LT.AND P3, PT, R152, UR4, !P5 ;  /* 0x0000000498007c0c */ /* 0x000fc6000ef61270 */
[----:B------:R-:W3:Y:S01]  /*73f70*/  LDL.LU R141, [R1+0x184] ;  /* 0x00018400018d7983 */ /* 0x000ee20000300800 */
[----:B-1----:R-:W-:-:S03]  /*73f80*/  IMAD.WIDE R12, R151, 0x4, R6 ;  /* 0x00000004970c7825 */ /* 0x002fc600078e0206 */
[----:B------:R-:W4:Y:S04]  /*73f90*/  LDL.LU R142, [R1+0x64] ;  /* 0x00006400018e7983 */ /* 0x000f280000300800 */
[----:B--2---:R-:W2:Y:S01]  /*73fa0*/  LDL.LU R143, [R1+0xb78] ;  /* 0x000b7800018f7983 */ /* 0x004ea20000300800 */
[----:B------:R-:W-:-:S03]  /*73fb0*/  IMAD.WIDE R14, R148, 0x4, R4 ;  /* 0x00000004940e7825 */ /* 0x000fc600078e0204 */
[----:B------:R1:W-:Y:S02]  /*73fc0*/  @P2 STG.E desc[UR8][R10.64], R159 ;  /* 0x0000009f0a002986 */ /* 0x0003e4000c101908 */
[----:B-1----:R-:W-:Y:S02]  /*73fd0*/  IMAD.WIDE R10, R151, 0x4, R8 ;  /* 0x00000004970a7825 */ /* 0x002fe400078e0208 */
[----:B------:R-:W2:Y:S04]  /*73fe0*/  LDL.LU R151, [R1+0x130c] ;  /* 0x00130c0001977983 */ /* 0x000ea80000300800 */
[----:B------:R-:W2:Y:S04]  /*73ff0*/  LDL.LU R159, [R1+0x1008] ;  /* 0x00100800019f7983 */ /* 0x000ea80000300800 */
[----:B------:R1:W-:Y:S04]  /*74000*/  @P1 STG.E desc[UR8][R12.64], R158 ;  /* 0x0000009e0c001986 */ /* 0x0003e8000c101908 */
[----:B------:R-:W-:Y:S01]  /*74010*/  @P4 STG.E desc[UR8][R10.64], R157 ;  /* 0x0000009d0a004986 */ /* 0x000fe2000c101908 */
[----:B-1----:R-:W-:-:S03]  /*74020*/  IMAD.WIDE R12, R148, 0x4, R2 ;  /* 0x00000004940c7825 */ /* 0x002fc600078e0202 */
[----:B------:R-:W2:Y:S04]  /*74030*/  LDL.LU R158, [R1+0xd78] ;  /* 0x000d7800019e7983 */ /* 0x000ea80000300800 */
[----:B------:R-:W-:Y:S04]  /*74040*/  @P3 STG.E desc[UR8][R12.64], R153 ;  /* 0x000000990c003986 */ /* 0x000fe8000c101908 */
[----:B------:R1:W-:Y:S04]  /*74050*/  @P6 STG.E desc[UR8][R14.64], R150 ;  /* 0x000000960e006986 */ /* 0x0003e8000c101908 */
[----:B-1----:R-:W2:Y:S01]  /*74060*/  LDL.LU R150, [R1+0x978] ;  /* 0x0009780001967983 */ /* 0x002ea20000300800 */
[----:B------:R-:W-:Y:S01]  /*74070*/  VIADD R0, R23, 0xc4 ;  /* 0x000000c417007836 */ /* 0x000fe20000000000 */
[----:B------:R-:W-:Y:S01]  /*74080*/  ISETP.LT.AND P1, PT, R156, UR4, !P5 ;  /* 0x000000049c007c0c */ /* 0x000fe2000ef21270 */
[----:B------:R-:W-:Y:S01]  /*74090*/  IMAD.WIDE R10, R148, 0x4, R6 ;  /* 0x00000004940a7825 */ /* 0x000fe200078e0206 */
[----:B------:R-:W2:Y:S02]  /*740a0*/  LDL.LU R157, [R1+0x778] ;  /* 0x00077800019d7983 */ /* 0x000ea40000300800 */
[----:B------:R-:W-:Y:S01]  /*740b0*/  ISETP.GE.AND P0, PT, R0, UR5, PT ;  /* 0x0000000500007c0c */ /* 0x000fe2000bf06270 */
[----:B------:R-:W-:Y:S01]  /*740c0*/  IMAD.WIDE R12, R148, 0x4, R8 ;  /* 0x00000004940c7825 */ /* 0x000fe200078e0208 */
[----:B------:R-:W-:Y:S01]  /*740d0*/  ISETP.LT.AND P5, PT, R155, UR4, !P5 ;  /* 0x000000049b007c0c */ /* 0x000fe2000efa1270 */
[----:B------:R-:W2:Y:S01]  /*740e0*/  LDL.LU R148, [R1+0x388] ;  /* 0x0003880001947983 */ /* 0x000ea20000300800 */
[----:B------:R-:W-:Y:S01]  /*740f0*/  ISETP.LT.AND P4, PT, R152, UR4, !P0 ;  /* 0x0000000498007c0c */ /* 0x000fe2000c781270 */
[----:B------:R-:W-:Y:S01]  /*74100*/  ULDC UR5, c[0x0][0x22c] ;  /* 0x00008b0000057ab9 */ /* 0x000fe20000000800 */
[----:B------:R-:W-:Y:S01]  /*74110*/  ISETP.LT.AND P6, PT, R154, UR4, !P0 ;  /* 0x000000049a007c0c */ /* 0x000fe2000c7c1270 */
[----:B------:R-:W2:Y:S01]  /*74120*/  LDL.LU R153, [R1+0x1310] ;  /* 0x0013100001997983 */ /* 0x000ea20000300800 */
[----:B------:R-:W-:-:S03]  /*74130*/  IMAD.WIDE R14, R149, 0x4, R2 ;  /* 0x00000004950e7825 */ /* 0x000fc600078e0202 */
[----:B---3--:R1:W-:Y:S01]  /*74140*/  @P1 STG.E desc[UR8][R10.64], R141 ;  /* 0x0000008d0a001986 */ /* 0x0083e2000c101908 */
[----:B------:R-:W-:Y:S02]  /*74150*/  ISETP.LT.AND P1, PT, R156, UR4, !P0 ;  /* 0x000000049c007c0c */ /* 0x000fe4000c721270 */
[----:B------:R-:W-:Y:S01]  /*74160*/  ISETP.LT.AND P0, PT, R155, UR4, !P0 ;  /* 0x000000049b007c0c */ /* 0x000fe2000c701270 */
[----:B----4-:R3:W-:Y:S04]  /*74170*/  @P5 STG.E desc[UR8][R12.64], R142 ;  /* 0x0000008e0c005986 */ /* 0x0107e8000c101908 */
[----:B-1----:R-:W4:Y:S01]  /*74180*/  LDL.LU R141, [R1+0x188] ;  /* 0x00018800018d7983 */ /* 0x002f220000300800 */
[----:B------:R-:W-:-:S03]  /*74190*/  IMAD.WIDE R10, R149, 0x4, R4 ;  /* 0x00000004950a7825 */ /* 0x000fc600078e0204 */
[----:B--2---:R1:W-:Y:S01]  /*741a0*/  @P4 STG.E desc[UR8][R14.64], R143 ;  /* 0x0000008f0e004986 */ /* 0x0043e2000c101908 */
[----:B---3--:R-:W-:-:S03]  /*741b0*/  IMAD.WIDE R12, R149, 0x4, R6 ;  /* 0x00000004950c7825 */ /* 0x008fc600078e0206 */
[----:B------:R-:W2:Y:S04]  /*741c0*/  LDL.LU R142, [R1+0x68] ;  /* 0x00006800018e7983 */ /* 0x000ea80000300800 */
[----:B-1----:R-:W3:Y:S04]  /*741d0*/  LDL.LU R143, [R1+0xb7c] ;  /* 0x000b7c00018f7983 */ /* 0x002ee80000300800 */
[----:B------:R1:W-:Y:S02]  /*741e0*/  @P6 STG.E desc[UR8][R10.64], R159 ;  /* 0x0000009f0a006986 */ /* 0x0003e4000c101908 */
[----:B-1----:R-:W-:-:S02]  /*741f0*/  IMAD.WIDE R10, R149, 0x4, R8 ;  /* 0x00000004950a7825 */ /* 0x002fc400078e0208 */
[----:B------:R-:W3:Y:S04]  /*74200*/  LDL.LU R149, [R1+0x1314] ;  /* 0x0013140001957983 */ /* 0x000ee80000300800 */
[----:B------:R-:W3:Y:S04]  /*74210*/  LDL.LU R159, [R1+0x100c] ;  /* 0x00100c00019f7983 */ /* 0x000ee80000300800 */
[----:B------:R-:W-:Y:S04]  /*74220*/  @P1 STG.E desc[UR8][R12.64], R158 ;  /* 0x0000009e0c001986 */ /* 0x000fe8000c101908 */
[----:B------:R1:W-:Y:S04]  /*74230*/  @P0 STG.E desc[UR8][R10.64], R150 ;  /* 0x000000960a000986 */ /* 0x0003e8000c101908 */
[----:B-1----:R-:W3:Y:S01]  /*74240*/  LDL.LU R150, [R1+0xd7c] ;  /* 0x000d7c0001967983 */ /* 0x002ee20000300800 */
[----:B------:R-:W-:-:S04]  /*74250*/  IADD3 R0, R23, 0xc5, RZ ;  /* 0x000000c517007810 */ /* 0x000fc80007ffe0ff */
[----:B------:R-:W-:Y:S01]  /*74260*/  ISETP.GE.AND P2, PT, R0, UR5, PT ;  /* 0x0000000500007c0c */ /* 0x000fe2000bf46270 */
[C---:B------:R-:W-:Y:S01]  /*74270*/  IMAD.WIDE R12, R151.reuse, 0x4, R2 ;  /* 0x00000004970c7825 */ /* 0x040fe200078e0202 */
[----:B------:R-:W-:Y:S02]  /*74280*/  ULDC UR5, c[0x0][0x22c] ;  /* 0x00008b0000057ab9 */ /* 0x000fe40000000800 */
[----:B------:R-:W-:Y:S02]  /*74290*/  ISETP.LT.AND P4, PT, R152, UR4, !P2 ;  /* 0x0000000498007c0c */ /* 0x000fe4000d781270 */
[----:B------:R-:W-:Y:S01]  /*742a0*/  ISETP.LT.AND P5, PT, R154, UR4, !P2 ;  /* 0x000000049a007c0c */ /* 0x000fe2000d7a1270 */
[----:B------:R-:W-:Y:S01]  /*742b0*/  IMAD.WIDE R14, R151, 0x4, R4 ;  /* 0x00000004970e7825 */ /* 0x000fe200078e0204 */
[----:B------:R-:W-:-:S03]  /*742c0*/  ISETP.LT.AND P1, PT, R156, UR4, !P2 ;  /* 0x000000049c007c0c */ /* 0x000fc6000d721270 */
[----:B------:R-:W-:Y:S01]  /*742d0*/  VIADD R0, R23, 0xc6 ;  /* 0x000000c617007836 */ /* 0x000fe20000000000 */
[----:B------:R-:W-:-:S05]  /*742e0*/  ISETP.LT.AND P2, PT, R155, UR4, !P2 ;  /* 0x000000049b007c0c */ /* 0x000fca000d741270 */
[----:B------:R-:W-:Y:S04]  /*742f0*/  @P4 STG.E desc[UR8][R12.64], R157 ;  /* 0x0000009d0c004986 */ /* 0x000fe8000c101908 */
[----:B------:R1:W-:Y:S01]  /*74300*/  @P5 STG.E desc[UR8][R14.64], R148 ;  /* 0x000000940e005986 */ /* 0x0003e2000c101908 */
[----:B------:R-:W-:Y:S01]  /*74310*/  ISETP.GE.AND P3, PT, R0, UR5, PT ;  /* 0x0000000500007c0c */ /* 0x000fe2000bf66270 */
[C---:B------:R-:W-:Y:S01]  /*74320*/  IMAD.WIDE R10, R151.reuse, 0x4, R6 ;  /* 0x00000004970a7825 */ /* 0x040fe200078e0206 */
[----:B------:R-:W-:Y:S02]  /*74330*/  ULDC UR5, c[0x0][0x22c] ;  /* 0x00008b0000057ab9 */ /* 0x000fe40000000800 */
[----:B------:R-:W-:Y:S01]  /*74340*/  ISETP.LT.AND P0, PT, R152, UR4, !P3 ;  /* 0x0000000498007c0c */ /* 0x000fe2000df01270 */
[----:B-1----:R-:W3:Y:S01]  /*74350*/  LDL.LU R148, [R1+0x97c] ;  /* 0x00097c0001947983 */ /* 0x002ee20000300800 */
[----:B------:R-:W-:Y:S01]  /*74360*/  ISETP.LT.AND P5, PT, R154, UR4, !P3 ;  /* 0x000000049a007c0c */ /* 0x000fe2000dfa1270 */
[----:B------:R-:W-:-:S02]  /*74370*/  IMAD.WIDE R12, R151, 0x4, R8 ;  /* 0x00000004970c7825 */ /* 0x000fc400078e0208 */
[----:B------:R-:W3:Y:S04]  /*74380*/  LDL.LU R158, [R1+0x77c] ;  /* 0x00077c00019e7983 */ /* 0x000ee80000300800 */
[----:B------:R-:W3:Y:S04]  /*74390*/  LDL.LU R157, [R1+0x38c] ;  /* 0x00038c00019d7983 */ /* 0x000ee80000300800 */
[----:B------:R-:W3:Y:S04]  /*743a0*/  LDL.LU R151, [R1+0x1320] ;  /* 0x0013200001977983 */ /* 0x000ee80000300800 */
[----:B----4-:R1:W-:Y:S01]  /*743b0*/  @P1 STG.E desc[UR8][R10.64], R141 ;  /* 0x0000008d0a001986 */ /* 0x0103e2000c101908 */
[----:B------:R-:W-:Y:S01]  /*743c0*/  ISETP.LT.AND P1, PT, R156, UR4, !P3 ;  /* 0x000000049c007c0c */ /* 0x000fe2000df21270 */
[----:B------:R-:W-:-:S02]  /*743d0*/  IMAD.WIDE R14, R153, 0x4, R2 ;  /* 0x00000004990e7825 */ /* 0x000fc400078e0202 */
[----:B--2---:R2:W-:Y:S04]  /*743e0*/  @P2 STG.E desc[UR8][R12.64], R142 ;  /* 0x0000008e0c002986 */ /* 0x0045e8000c101908 */
[----:B-1----:R-:W4:Y:S01]  /*743f0*/  LDL.LU R141, [R1+0x18c] ;  /* 0x00018c00018d7983 */ /* 0x002f220000300800 */
[----:B------:R-:W-:-:S03]  /*74400*/  IMAD.WIDE R10, R153, 0x4, R4 ;  /* 0x00000004990a7825 */ /* 0x000fc600078e0204 */
[----:B--2---:R-:W2:Y:S01]  /*74410*/  LDL.LU R142, [R1+0x6c] ;  /* 0x00006c00018e7983 */ /* 0x004ea20000300800 */
[----:B------:R-:W-:-:S03]  /*74420*/  IMAD.WIDE R12, R153, 0x4, R6 ;  /* 0x00000004990c7825 */ /* 0x000fc600078e0206 */
[----:B---3--:R1:W-:Y:S04]  /*74430*/  @P0 STG.E desc[UR8][R14.64], R143 ;  /* 0x0000008f0e000986 */ /* 0x0083e8000c101908 */
[----:B-1----:R-:W3:Y:S04]  /*74440*/  LDL.LU R143, [R1+0x30] ;  /* 0x00003000018f7983 */ /* 0x002ee80000300800 */
[----:B------:R1:W-:Y:S02]  /*74450*/  @P5 STG.E desc[UR8][R10.64], R159 ;  /* 0x0000009f0a005986 */ /* 0x0003e4000c101908 */
[----:B-1----:R-:W-:-:S02]  /*74460*/  IMAD.WIDE R10, R153, 0x4, R8 ;  /* 0x00000004990a7825 */ /* 0x002fc400078e0208 */
[----:B------:R-:W3:Y:S04]  /*74470*/  LDL.LU R153, [R1+0x10] ;  /* 0x0000100001997983 */ /* 0x000ee80000300800 */
[----:B------:R1:W-:Y:S04]  /*74480*/  @P1 STG.E desc[UR8][R12.64], R150 ;  /* 0x000000960c001986 */ /* 0x0003e8000c101908 */
[----:B-1----:R-:W3:Y:S01]  /*74490*/  LDL.LU R150, [R1] ;  /* 0x0000000001967983 */ /* 0x002ee20000300800 */
[----:B------:R-:W-:Y:S01]  /*744a0*/  VIADD R0, R23, 0xc7 ;  /* 0x000000c717007836 */ /* 0x000fe20000000000 */
[----:B------:R-:W-:-:S04]  /*744b0*/  ISETP.LT.AND P3, PT, R155, UR4, !P3 ;  /* 0x000000049b007c0c */ /* 0x000fc8000df61270 */
[----:B------:R-:W-:Y:S01]  /*744c0*/  ISETP.GE.AND P6, PT, R0, UR5, PT ;  /* 0x0000000500007c0c */ /* 0x000fe2000bfc6270 */
[----:B------:R-:W-:-:S03]  /*744d0*/  ULDC UR5, c[0x0][0x22c] ;  /* 0x00008b0000057ab9 */ /* 0x000fc60000000800 */
[----:B------:R-:W-:Y:S02]  /*744e0*/  ISETP.LT.AND P2, PT, R152, UR4, !P6 ;  /* 0x0000000498007c0c */ /* 0x000fe4000f741270 */
[----:B------:R-:W-:Y:S02]  /*744f0*/  ISETP.LT.AND P0, PT, R154, UR4, !P6 ;  /* 0x000000049a007c0c */ /* 0x000fe4000f701270 */
[----:B------:R-:W-:Y:S02]  /*74500*/  ISETP.LT.AND P1, PT, R156, UR4, !P6 ;  /* 0x000000049c007c0c */ /* 0x000fe4000f721270 */
[----:B------:R-:W-:Y:S01]  /*74510*/  IADD3 R0, R23, 0xc8, RZ ;  /* 0x000000c817007810 */ /* 0x000fe20007ffe0ff */
[----:B------:R-:W-:Y:S01]  /*74520*/  IMAD.WIDE R12, R149, 0x4, R2 ;  /* 0x00000004950c7825 */ /* 0x000fe200078e0202 */
[----:B------:R-:W-:Y:S02]  /*74530*/  ISETP.LT.AND P6, PT, R155, UR4, !P6 ;  /* 0x000000049b007c0c */ /* 0x000fe4000f7c1270 */
[----:B------:R-:W-:Y:S01]  /*74540*/  ISETP.GE.AND P4, PT, R0, UR5, PT ;  /* 0x0000000500007c0c */ /* 0x000fe2000bf86270 */
[----:B------:R-:W-:Y:S01]  /*74550*/  IMAD.WIDE R14, R149, 0x4, R4 ;  /* 0x00000004950e7825 */ /* 0x000fe200078e0204 */
[----:B------:R-:W-:Y:S01]  /*74560*/  ULDC UR5, c[0x0][0x22c] ;  /* 0x00008b0000057ab9 */ /* 0x000fe20000000800 */
[----:B------:R1:W-:Y:S01]  /*74570*/  @P3 STG.E desc[UR8][R10.64], R148 ;  /* 0x000000940a003986 */ /* 0x0003e2000c101908 */
[----:B------:R-:W-:-:S03]  /*74580*/  ISETP.LT.AND P3, PT, R152, UR4, !P4 ;  /* 0x0000000498007c0c */ /* 0x000fc6000e761270 */
[----:B------:R1:W-:Y:S04]  /*74590*/  @P2 STG.E desc[UR8][R12.64], R158 ;  /* 0x0000009e0c002986 */ /* 0x0003e8000c101908 */
[----:B-1----:R-:W3:Y:S01]  /*745a0*/  LDL.LU R148, [R1+0x1324] ;  /* 0x0013240001947983 */ /* 0x002ee20000300800 */
[C---:B------:R-:W-:Y:S01]  /*745b0*/  IMAD.WIDE R10, R149.reuse, 0x4, R6 ;  /* 0x00000004950a7825 */ /* 0x040fe200078e0206 */
[----:B------:R-:W-:Y:S02]  /*745c0*/  ISETP.LT.AND P2, PT, R154, UR4, !P4 ;  /* 0x000000049a007c0c */ /* 0x000fe4000e741270 */
[----:B------:R1:W-:Y:S01]  /*745d0*/  @P0 STG.E desc[UR8][R14.64], R157 ;  /* 0x0000009d0e000986 */ /* 0x0003e2000c101908 */
[----:B------:R-:W-:-:S03]  /*745e0*/  IMAD.WIDE R12, R149, 0x4, R8 ;  /* 0x00000004950c7825 */ /* 0x000fc600078e0208 */
[----:B------:R-:W3:Y:S04]  /*745f0*/  LDL.LU R149, [R1+0x1334] ;  /* 0x0013340001957983 */ /* 0x000ee80000300800 */
[----:B----4-:R4:W-:Y:S01]  /*74600*/  @P1 STG.E desc[UR8][R10.64], R141 ;  /* 0x0000008d0a001986 */ /* 0x0109e2000c101908 */
[----:B------:R-:W-:Y:S01]  /*74610*/  ISETP.LT.AND P1, PT, R156, UR4, !P4 ;  /* 0x000000049c007c0c */ /* 0x000fe2000e721270 */
[C---:B-1----:R-:W-:Y:S02]  /*74620*/  IMAD.WIDE R14, R151.reuse, 0x4, R2 ;  /* 0x00000004970e7825 */ /* 0x042fe400078e0202 */
[----:B--2---:R1:W-:Y:S02]  /*74630*/  @P6 STG.E desc[UR8][R12.64], R142 ;  /* 0x0000008e0c006986 */ /* 0x0043e4000c101908 */
[----:B----4-:R-:W-:-:S04]  /*74640*/  IMAD.WIDE R10, R151, 0x4, R6 ;  /* 0x00000004970a7825 */ /* 0x010fc800078e0206 */
[C---:B-1----:R-:W-:Y:S01]  /*74650*/  IMAD.WIDE R12, R151.reuse, 0x4, R4 ;  /* 0x00000004970c7825 */ /* 0x042fe200078e0204 */
[----:B---3--:R1:W-:Y:S04]  /*74660*/  @P3 STG.E desc[UR8][R14.64], R143 ;  /* 0x0000008f0e003986 */ /* 0x0083e8000c101908 */
[----:B-1----:R-:W2:Y:S04]  /*74670*/  LDL.LU R143, [R1+0x34] ;  /* 0x00003400018f7983 */ /* 0x002ea80000300800 */
[----:B------:R1:W-:Y:S02]  /*74680*/  @P2 STG.E desc[UR8][R12.64], R153 ;  /* 0x000000990c002986 */ /* 0x0003e4000c101908 */
[----:B-1----:R-:W-:-:S02]  /*74690*/  IMAD.WIDE R12, R151, 0x4, R8 ;  /* 0x00000004970c7825 */ /* 0x002fc400078e0208 */
[----:B------:R-:W3:Y:S04]  /*746a0*/  LDL.LU R153, [R1+0x14] ;  /* 0x0000140001997983 */ /* 0x000ee80000300800 */
[----:B------:R-:W4:Y:S04]  /*746b0*/  LDL.LU R151, [R1+0x1344] ;  /* 0x0013440001977983 */ /* 0x000f280000300800 */
[----:B------:R1:W-:Y:S04]  /*746c0*/  @P1 STG.E desc[UR8][R10.64], R150 ;  /* 0x000000960a001986 */ /* 0x0003e8000c101908 */
[----:B-1----:R-:W4:Y:S01]  /*746d0*/  LDL.LU R150, [R1+0x4] ;  /* 0x0000040001967983 */ /* 0x002f220000300800 */
[----:B------:R-:W-:Y:S01]  /*746e0*/  VIADD R0, R23, 0xc9 ;  /* 0x000000c917007836 */ /* 0x000fe20000000000 */
[----:B------:R-:W-:-:S04]  /*746f0*/  ISETP.LT.AND P4, PT, R155, UR4, !P4 ;  /* 0x000000049b007c0c */ /* 0x000fc8000e781270 */
[----:B------:R-:W-:Y:S01]  /*74700*/  ISETP.GE.AND P5, PT, R0, UR5, PT ;  /* 0x0000000500007c0c */ /* 0x000fe2000bfa6270 */
[----:B------:R-:W-:Y:S01]  /*74710*/  VIADD R0, R23, 0xca ;  /* 0x000000ca17007836 */ /* 0x000fe20000000000 */
[----:B------:R-:W-:Y:S02]  /*74720*/  ULDC UR5, c[0x0][0x22c] ;  /* 0x00008b0000057ab9 */ /* 0x000fe40000000800 */
[----:B------:R-:W-:Y:S02]  /*74730*/  ISETP.LT.AND P3, PT, R152, UR4, !P5 ;  /* 0x0000000498007c0c */ /* 0x000fe4000ef61270 */
[----:B------:R-:W-:Y:S02]  /*74740*/  ISETP.LT.AND P6, PT, R154, UR4, !P5 ;  /* 0x000000049a007c0c */ /* 0x000fe4000efc1270 */
[----:B------:R-:W-:Y:S01]  /*74750*/  ISETP.LT.AND P1, PT, R156, UR4, !P5 ;  /* 0x000000049c007c0c */ /* 0x000fe2000ef21270 */
[----:B------:R-:W-:Y:S01]  /*74760*/  @P4 STG.E desc[UR8][R12.64], R248 ;  /* 0x000000f80c004986 */ /* 0x000fe2000c101908 */
[----:B------:R-:W-:Y:S01]  /*74770*/  ISETP.GE.AND P0, PT, R0, UR5, PT ;  /* 0x0000000500007c0c */ /* 0x000fe2000bf06270 */
[----:B------:R-:W-:Y:S01]  /*74780*/  ULDC UR5, c[0x0][0x22c] ;  /* 0x00008b0000057ab9 */ /* 0x000fe20000000800 */
[----:B------:R-:W-:Y:S01]  /*74790*/  ISETP.LT.AND P5, PT, R155, UR4, !P5 ;  /* 0x000000049b007c0c */ /* 0x000fe2000efa1270 */
[----:B------:R-:W-:-:S04]  /*747a0*/  IMAD.WIDE R10, R148, 0x4, R2 ;  /* 0x00000004940a7825 */ /* 0x000fc800078e0202 */
[----:B------:R-:W-:Y:S01]  /*747b0*/  IMAD.WIDE R14, R148, 0x4, R4 ;  /* 0x00000004940e7825 */ /* 0x000fe200078e0204 */
[----:B------:R1:W-:Y:S01]  /*747c0*/  @P3 STG.E desc[UR8][R10.64], R244 ;  /* 0x000000f40a003986 */ /* 0x0003e2000c101908 */
[----:B------:R-:W-:-:S03]  /*747d0*/  ISETP.LT.AND P4, PT, R152, UR4, !P0 ;  /* 0x0000000498007c0c */ /* 0x000fc6000c781270 */
[----:B------:R1:W-:Y:S01]  /*747e0*/  @P6 STG.E desc[UR8][R14.64], R240 ;  /* 0x000000f00e006986 */ /* 0x0003e2000c101908 */
[----:B------:R-:W-:Y:S01]  /*747f0*/  ISETP.LT.AND P6, PT, R154, UR4, !P0 ;  /* 0x000000049a007c0c */ /* 0x000fe2000c7c1270 */
[----:B-1----:R-:W-:-:S05]  /*74800*/  IMAD.WIDE R10, R148, 0x4, R6 ;  /* 0x00000004940a7825 */ /* 0x002fca00078e0206 */
[----:B------:R1:W-:Y:S01]  /*74810*/  @P1 STG.E desc[UR8][R10.64], R236 ;  /* 0x000000ec0a001986 */ /* 0x0003e2000c101908 */
[----:B------:R-:W-:Y:S01]  /*74820*/  ISETP.LT.AND P1, PT, R156, UR4, !P0 ;  /* 0x000000049c007c0c */ /* 0x000fe2000c721270 */
[----:B------:R-:W-:Y:S02]  /*74830*/  IMAD.WIDE R12, R148, 0x4, R8 ;  /* 0x00000004940c7825 */ /* 0x000fe400078e0208 */
[----:B------:R-:W4:Y:S02]  /*74840*/  LDL.LU R148, [R1+0x1350] ;  /* 0x0013500001947983 */ /* 0x000f240000300800 */
[C---:B------:R-:W-:Y:S02]  /*74850*/  IMAD.WIDE R14, R149.reuse, 0x4, R2 ;  /* 0x00000004950e7825 */ /* 0x040fe400078e0202 */
[----:B------:R2:W-:Y:S02]  /*74860*/  @P5 STG.E desc[UR8][R12.64], R232 ;  /* 0x000000e80c005986 */ /* 0x0005e4000c101908 */
[----:B-1----:R-:W-:-:S04]  /*74870*/  IMAD.WIDE R10, R149, 0x4, R4 ;  /* 0x00000004950a7825 */ /* 0x002fc800078e0204 */
[C---:B--2---:R-:W-:Y:S01]  /*74880*/  IMAD.WIDE R12, R149.reuse, 0x4, R6 ;  /* 0x00000004950c7825 */ /* 0x044fe200078e0206 */
[----:B------:R1:W-:Y:S04]  /*74890*/  @P4 STG.E desc[UR8][R14.64], R143 ;  /* 0x0000008f0e004986 */ /* 0x0003e8000c101908 */
[----:B-1----:R-:W2:Y:S04]  /*748a0*/  LDL.LU R143, [R1+0x38] ;  /* 0x00003800018f7983 */ /* 0x002ea80000300800 */
[----:B---3--:R1:W-:Y:S02]  /*748b0*/  @P6 STG.E desc[UR8][R10.64], R153 ;  /* 0x000000990a006986 */ /* 0x0083e4000c101908 */
[----:B-1----:R-:W-:-:S02]  /*748c0*/  IMAD.WIDE R10, R149, 0x4, R8 ;  /* 0x00000004950a7825 */ /* 0x002fc400078e0208 */
[----:B------:R-:W3:Y:S04]  /*748d0*/  LDL.LU R153, [R1+0x18] ;  /* 0x0000180001997983 */ /* 0x000ee80000300800 */
[----:B------:R-:W3:Y:S04]  /*748e0*/  LDL.LU R149, [R1+0x1354] ;  /* 0x0013540001957983 */ /* 0x000ee80000300800 */
[----:B----4-:R1:W-:Y:S04]  /*748f0*/  @P1 STG.E desc[UR8][R12.64], R150 ;  /* 0x000000960c001986 */ /* 0x0103e8000c101908 */
[----:B-1----:R-:W4:Y:S01]  /*74900*/  LDL.LU R150, [R1+0x8] ;  /* 0x0000080001967983 */ /* 0x002f220000300800 */
[----:B------:R-:W-:-:S02]  /*74910*/  IADD3 R0, R23, 0xcb, RZ ;  /* 0x000000cb17007810 */ /* 0x000fc40007ffe0ff */
[----:B------:R-:W-:Y:S02]  /*74920*/  ISETP.LT.AND P0, PT, R155, UR4, !P0 ;  /* 0x000000049b007c0c */ /* 0x000fe4000c701270 */
[----:B------:R-:W-:Y:S01]  /*74930*/  ISETP.GE.AND P2, PT, R0, UR5, PT ;  /* 0x0000000500007c0c */ /* 0x000fe2000bf46270 */
[----:B------:R-:W-:Y:S01]  /*74940*/  VIADD R0, R23, 0xcc ;  /* 0x000000cc17007836 */ /* 0x000fe20000000000 */
[----:B------:R-:W-:Y:S02]  /*74950*/  ULDC UR5, c[0x0][0x22c] ;  /* 0x00008b0000057ab9 */ /* 0x000fe40000000800 */
[----:B------:R-:W-:Y:S02]  /*74960*/  ISETP.LT.AND P4, PT, R152, UR4, !P2 ;  /* 0x0000000498007c0c */ /* 0x000fe4000d781270 */
[----:B------:R-:W-:Y:S02]  /*74970*/  ISETP.LT.AND P5, PT, R154, UR4, !P2 ;  /* 0x000000049a007c0c */ /* 0x000fe4000d7a1270 */
[----:B------:R-:W-:Y:S01]  /*74980*/  ISETP.LT.AND P1, PT, R156, UR4, !P2 ;  /* 0x000000049c007c0c */ /* 0x000fe2000d721270 */
[----:B------:R-:W-:Y:S01]  /*74990*/  IMAD.WIDE R12, R151, 0x4, R2 ;  /* 0x00000004970c7825 */ /* 0x000fe200078e0202 */
[----:B------:R-:W-:Y:S01]  /*749a0*/  ISETP.LT.AND P2, PT, R155, UR4, !P2 ;  /* 0x000000049b007c0c */ /* 0x000fe2000d741270 */
[----:B------:R1:W-:Y:S01]  /*749b0*/  @P0 STG.E desc[UR8][R10.64], R249 ;  /* 0x000000f90a000986 */ /* 0x0003e2000c101908 */
[----:B------:R-:W-:Y:S01]  /*749c0*/  ISETP.GE.AND P3, PT, R0, UR5, PT ;  /* 0x0000000500007c0c */ /* 0x000fe2000bf66270 */
[----:B------:R-:W-:Y:S01]  /*749d0*/  IMAD.WIDE R14, R151, 0x4, R4 ;  /* 0x00000004970e7825 */ /* 0x000fe200078e0204 */
[----:B------:R-:W-:-:S02]  /*749e0*/  ULDC UR5, c[0x0][0x22c] ;  /* 0x00008b0000057ab9 */ /* 0x000fc40000000800 */
[----:B------:R-:W-:Y:S01]  /*749f0*/  ISETP.LT.AND P0, PT, R152, UR4, !P3 ;  /* 0x0000000498007c0c */ /* 0x000fe2000df01270 */
[----:B------:R1:W-:Y:S02]  /*74a00*/  @P4 STG.E desc[UR8][R12.64], R245 ;  /* 0x000000f50c004986 */ /* 0x0003e4000c101908 */
[----:B-1----:R-:W-:Y:S02]  /*74a10*/  IMAD.WIDE R10, R151, 0x4, R6 ;  /* 0x00000004970a7825 */ /* 0x002fe400078e0206 */
[----:B------:R1:W-:Y:S01]  /*74a20*/  @P5 STG.E desc[UR8][R14.64], R241 ;  /* 0x000000f10e005986 */ /* 0x0003e2000c101908 */
[----:B------:R-:W-:-:S03]  /*74a30*/  ISETP.LT.AND P5, PT, R154, UR4, !P3 ;  /* 0x000000049a007c0c */ /* 0x000fc6000dfa1270 */
[----:B------:R1:W-:Y:S01]  /*74a40*/  @P1 STG.E desc[UR8][R10.64], R237 ;  /* 0x000000ed0a001986 */ /* 0x0003e2000c101908 */
[----:B------:R-:W-:Y:S01]  /*74a50*/  IMAD.WIDE R12, R151, 0x4, R8 ;  /* 0x00000004970c7825 */ /* 0x000fe200078e0208 */
[----:B------:R-:W-:Y:S02]  /*74a60*/  ISETP.LT.AND P1, PT, R156, UR4, !P3 ;  /* 0x000000049c007c0c */ /* 0x000fe4000df21270 */
[----:B------:R-:W4:Y:S01]  /*74a70*/  LDL.LU R151, [R1+0x1364] ;  /* 0x0013640001977983 */ /* 0x000f220000300800 */
[----:B-1----:R-:W-:-:S03]  /*74a80*/  IMAD.WIDE R14, R148, 0x4, R2 ;  /* 0x00000004940e7825 */ /* 0x002fc600078e0202 */
[----:B------:R1:W-:Y:S01]  /*74a90*/  @P2 STG.E desc[UR8][R12.64], R233 ;  /* 0x000000e90c002986 */ /* 0x0003e2000c101908 */
[----:B------:R-:W-:-:S04]  /*74aa0*/  IMAD.WIDE R10, R148, 0x4, R6 ;  /* 0x00000004940a7825 */ /* 0x000fc800078e0206 */
[C---:B-1----:R-:W-:Y:S01]  /*74ab0*/  IMAD.WIDE R12, R148.reuse, 0x4, R4 ;  /* 0x00000004940c7825 */ /* 0x042fe200078e0204 */
[----:B--2---:R1:W-:Y:S04]  /*74ac0*/  @P0 STG.E desc[UR8][R14.64], R143 ;  /* 0x0000008f0e000986 */ /* 0x0043e8000c101908 */
[----:B-1----:R-:W2:Y:S04]  /*74ad0*/  LDL.LU R143, [R1+0x3c] ;  /* 0x00003c00018f7983 */ /* 0x002ea80000300800 */
[----:B---3--:R1:W-:Y:S02]  /*74ae0*/  @P5 STG.E desc[UR8][R12.64], R153 ;  /* 0x000000990c005986 */ /* 0x0083e4000c101908 */
[----:B-1----:R-:W-:-:S02]  /*74af0*/  IMAD.WIDE R12, R148, 0x4, R8 ;  /* 0x00000004940c7825 */ /* 0x002fc400078e0208 */
[----:B------:R-:W3:Y:S04]  /*74b00*/  LDL.LU R153, [R1+0x1c] ;  /* 0x00001c0001997983 */ /* 0x000ee80000300800 */
[----:B------:R-:W3:Y:S04]  /*74b10*/  LDL.LU R148, [R1+0x1374] ;  /* 0x0013740001947983 */ /* 0x000ee80000300800 */
[----:B----4-:R1:W-:Y:S04]  /*74b20*/  @P1 STG.E desc[UR8][R10.64], R150 ;  /* 0x000000960a001986 */ /* 0x0103e8000c101908 */
[----:B-1----:R-:W4:Y:S01]  /*74b30*/  LDL.LU R150, [R1+0xc] ;  /* 0x00000c0001967983 */ /* 0x002f220000300800 */
[----:B------:R-:W-:Y:S01]  /*74b40*/  VIADD R0, R23, 0xcd ;  /* 0x000000cd17007836 */ /* 0x000fe20000000000 */
[----:B------:R-:W-:-:S04]  /*74b50*/  ISETP.LT.AND P3, PT, R155, UR4, !P3 ;  /* 0x000000049b007c0c */ /* 0x000fc8000df61270 */
[----:B------:R-:W-:Y:S01]  /*74b60*/  ISETP.GE.AND P6, PT, R0, UR5, PT ;  /* 0x0000000500007c0c */ /* 0x000fe2000bfc6270 */
[----:B------:R-:W-:Y:S01]  /*74b70*/  IMAD.WIDE R10, R149, 0x4, R2 ;  /* 0x00000004950a7825 */ /* 0x000fe200078e0202 */
[----:B------:R-:W-:Y:S01]  /*74b80*/  IADD3 R0, R23, 0xce, RZ ;  /* 0x000000ce17007810 */ /* 0x000fe20007ffe0ff */
[----:B------:R-:W-:Y:S01]  /*74b90*/  ULDC UR5, c[0x0][0x22c] ;  /* 0x00008b0000057ab9 */ /* 0x000fe20000000800 */
[----:B------:R-:W-:Y:S02]  /*74ba0*/  ISETP.LT.AND P2, PT, R152, UR4, !P6 ;  /* 0x0000000498007c0c */ /* 0x000fe4000f741270 */
[----:B------:R-:W-:Y:S02]  /*74bb0*/  ISETP.LT.AND P0, PT, R154, UR4, !P6 ;  /* 0x000000049a007c0c */ /* 0x000fe4000f701270 */
[----:B------:R-:W-:Y:S01]  /*74bc0*/  ISETP.LT.AND P1, PT, R156, UR4, !P6 ;  /* 0x000000049c007c0c */ /* 0x000fe2000f721270 */
[----:B------:R1:W-:Y:S01]  /*74bd0*/  @P3 STG.E desc[UR8][R12.64], R250 ;  /* 0x000000fa0c003986 */ /* 0x0003e2000c101908 */
[----:B------:R-:W-:Y:S01]  /*74be0*/  IMAD.WIDE R14, R149, 0x4, R4 ;  /* 0x00000004950e7825 */ /* 0x000fe200078e0204 */
[----:B------:R-:W-:Y:S01]  /*74bf0*/  ISETP.GE.AND P4, PT, R0, UR5, PT ;  /* 0x0000000500007c0c */ /* 0x000fe2000bf86270 */
[----:B------:R-:W-:Y:S01]  /*74c00*/  ULDC UR5, c[0x0][0x22c] ;  /* 0x00008b0000057ab9 */ /* 0x000fe20000000800 */
[----:B------:R-:W-:-:S04]  /*74c10*/  ISETP.LT.AND P6, PT, R155, UR4, !P6 ;  /* 0x000000049b007c0c */ /* 0x000fc8000f7c1270 */
[----:B------:R1:W-:Y:S01]  /*74c20*/  @P2 STG.E desc[UR8][R10.64], R246 ;  /* 0x000000f60a002986 */ /* 0x0003e2000c101908 */
[----:B------:R-:W-:Y:S02]  /*74c30*/  ISETP.LT.AND P3, PT, R152, UR4, !P4 ;  /* 0x0000000498007c0c */ /* 0x000fe4000e761270 */
[----:B------:R-:W-:Y:S01]  /*74c40*/  ISETP.LT.AND P2, PT, R154, UR4, !P4 ;  /* 0x000000049a007c0c */ /* 0x000fe2000e741270 */
[----:B------:R1:W-:Y:S02]  /*74c50*/  @P0 STG.E desc[UR8][R14.64], R242 ;  /* 0x000000f20e000986 */ /* 0x0003e4000c101908 */
[----:B-1----:R-:W-:-:S04]  /*74c60*/  IMAD.WIDE R12, R149, 0x4, R8 ;  /* 0x00000004950c7825 */ /* 0x002fc800078e0208 */
[----:B------:R-:W-:Y:S02]  /*74c70*/  IMAD.WIDE R10, R149, 0x4, R6 ;  /* 0x00000004950a7825 */ /* 0x000fe400078e0206 */
[----:B------:R-:W4:Y:S04]  /*74c80*/  LDL.LU R149, [R1+0x1380] ;  /* 0x0013800001957983 */ /* 0x000f280000300800 */
[----:B------:R1:W-:Y:S01]  /*74c90*/  @P1 STG.E desc[UR8][R10.64], R238 ;  /* 0x000000ee0a001986 */ /* 0x0003e2000c101908 */
[----:B------:R-:W-:Y:S01]  /*74ca0*/  ISETP.LT.AND P1, PT, R156, UR4, !P4 ;  /* 0x000000049c007c0c */ /* 0x000fe2000e721270 */
[----:B------:R-:W-:Y:S02]  /*74cb0*/  VIADD R0, R23, 0xcf ;  /* 0x000000cf17007836 */ /* 0x000fe40000000000 */
[C---:B------:R-:W-:Y:S01]  /*74cc0*/  IMAD.WIDE R14, R151.reuse, 0x4, R2 ;  /* 0x00000004970e7825 */ /* 0x040fe200078e0202 */
[----:B------:R1:W-:Y:S02]  /*74cd0*/  @P6 STG.E desc[UR8][R12.64], R234 ;  /* 0x000000ea0c006986 */ /* 0x0003e4000c101908 */
[----:B------:R-:W-:Y:S01]  /*74ce0*/  ISETP.GE.AND P5, PT, R0, UR5, PT ;  /* 0x0000000500007c0c */ /* 0x000fe2000bfa6270 */
[----:B-1----:R-:W-:Y:S01]  /*74cf0*/  IMAD.WIDE R10, R151, 0x4, R4 ;  /* 0x00000004970a7825 */ /* 0x002fe200078e0204 */
[----:B------:R-:W-:Y:S01]  /*74d00*/  ISETP.LT.AND P4, PT, R155, UR4, !P4 ;  /* 0x000000049b007c0c */ /* 0x000fe2000e781270 */
[----:B------:R-:W-:-:S02]  /*74d10*/  ULDC UR5, c[0x0][0x22c] ;  /* 0x00008b0000057ab9 */ /* 0x000fc40000000800 */
[----:B------:R-:W-:Y:S01]  /*74d20*/  IMAD.WIDE R12, R151, 0x4, R6 ;  /* 0x00000004970c7825 */ /* 0x000fe200078e0206 */
[----:B--2---:R1:W-:Y:S01]  /*74d30*/  @P3 STG.E desc[UR8][R14.64], R143 ;  /* 0x0000008f0e003986 */ /* 0x0043e2000c101908 */
[----:B------:R-:W-:-:S03]  /*74d40*/  ISETP.LT.AND P3, PT, R152, UR4, !P5 ;  /* 0x0000000498007c0c */ /* 0x000fc6000ef61270 */
[----:B---3--:R2:W-:Y:S01]  /*74d50*/  @P2 STG.E desc[UR8][R10.64], R153 ;  /* 0x000000990a002986 */ /* 0x0085e2000c101908 */
[----:B-1----:R-:W-:-:S04]  /*74d60*/  IMAD.WIDE R14, R148, 0x4, R4 ;  /* 0x00000004940e7825 */ /* 0x002fc800078e0204 */
[----:B--2---:R-:W-:Y:S01]  /*74d70*/  IMAD.WIDE R10, R151, 0x4, R8 ;  /* 0x00000004970a7825 */ /* 0x004fe200078e0208 */
[----:B----4-:R1:W-:Y:S04]  /*74d80*/  @P1 STG.E desc[UR8][R12.64], R150 ;  /* 0x000000960c001986 */ /* 0x0103e8000c101908 */
[----:B-1----:R-:W2:Y:S01]  /*74d90*/  LDL.LU R150, [R1+0x1384] ;  /* 0x0013840001967983 */ /* 0x002ea20000300800 */
[----:B------:R-:W-:-:S03]  /*74da0*/  IMAD.WIDE R12, R148, 0x4, R2 ;  /* 0x00000004940c7825 */ /* 0x000fc600078e0202 */
[----:B------:R1:W-:Y:S04]  /*74db0*/  @P4 STG.E desc[UR8][R10.64], R251 ;  /* 0x000000fb0a004986 */ /* 0x0003e8000c101908 */
[----:B------:R3:W-:Y:S01]  /*74dc0*/  @P3 STG.E desc[UR8][R12.64], R247 ;  /* 0x000000f70c003986 */ /* 0x0007e2000c101908 */
[----:B-1----:R-:W-:-:S04]  /*74dd0*/  IMAD.WIDE R10, R148, 0x4, R6 ;  /* 0x00000004940a7825 */ /* 0x002fc800078e0206 */
[----:B---3--:R-:W-:Y:S02]  /*74de0*/  IMAD.WIDE R12, R148, 0x4, R8 ;  /* 0x00000004940c7825 */ /* 0x008fe400078e0208 */
[----:B------:R-:W3:Y:S01]  /*74df0*/  LDL.LU R148, [R1+0x1394] ;  /* 0x0013940001947983 */ /* 0x000ee20000300800 */
[----:B------:R-:W-:Y:S01]  /*74e00*/  ISETP.LT.AND P6, PT, R154, UR4, !P5 ;  /* 0x000000049a007c0c */ /* 0x000fe2000efc1270 */
[----:B------:R-:W-:Y:S01]  /*74e10*/  VIADD R0, R23, 0xd0 ;  /* 0x000000d017007836 */ /* 0x000fe20000000000 */
[----:B------:R-:W-:Y:S02]  /*74e20*/  ISETP.LT.AND P1, PT, R156, UR4, !P5 ;  /* 0x000000049c007c0c */ /* 0x000fe4000ef21270 */
[----:B------:R-:W-:Y:S02]  /*74e30*/  ISETP.LT.AND P5, PT, R155, UR4, !P5 ;  /* 0x000000049b007c0c */ /* 0x000fe4000efa1270 */
[----:B------:R-:W-:Y:S01]  /*74e40*/  ISETP.GE.AND P0, PT, R0, UR5, PT ;  /* 0x0000000500007c0c */ /* 0x000fe2000bf06270 */
[----:B------:R-:W-:-:S03]  /*74e50*/  ULDC UR5, c[0x0][0x22c] ;  /* 0x00008b0000057ab9 */ /* 0x000fc60000000800 */
[----:B------:R-:W-:-:S03]  /*74e60*/  ISETP.LT.AND P4, PT, R152, UR4, !P0 ;  /* 0x0000000498007c0c */ /* 0x000fc6000c781270 */
[----:B------:R1:W-:Y:S01]  /*74e70*/  @P6 STG.E desc[UR8][R14.64], R243 ;  /* 0x000000f30e006986 */ /* 0x0003e2000c101908 */
[----:B------:R-:W-:Y:S02]  /*74e80*/  ISETP.LT.AND P6, PT, R154, UR4, !P0 ;  /* 0x000000049a007c0c */ /* 0x000fe4000c7c1270 */
[----:B------:R-:W-:Y:S01]  /*74e90*/  IADD3 R0, R23, 0xd1, RZ ;  /* 0x000000d117007810 */ /* 0x000fe20007ffe0ff */
[----:B------:R-:W-:Y:S01]  /*74ea0*/  @P1 STG.E desc[UR8][R10.64], R239 ;  /* 0x000000ef0a001986 */ /* 0x000fe2000c101908 */
[----:B------:R-:W-:Y:S02]  /*74eb0*/  ISETP.LT.AND P1, PT, R156, UR4, !P0 ;  /* 0x000000049c007c0c */ /* 0x000fe4000c721270 */
[----:B------:R-:W-:Y:S01]  /*74ec0*/  ISETP.GE.AND P2, PT, R0, UR5, PT ;  /* 0x0000000500007c0c */ /* 0x000fe2000bf46270 */
[----:B------:R4:W-:Y:S01]  /*74ed0*/  @P5 STG.E desc[UR8][R12.64], R235 ;  /* 0x000000eb0c005986 */ /* 0x0009e2000c101908 */
[----:B-1----:R-:W-:Y:S01]  /*74ee0*/  IMAD.WIDE R14, R149, 0x4, R2 ;  /* 0x00000004950e7825 */ /* 0x002fe200078e0202 */
[----:B------:R-:W-:Y:S01]  /*74ef0*/  ISETP.LT.AND P0, PT, R155, UR4, !P0 ;  /* 0x000000049b007c0c */ /* 0x000fe2000c701270 */
[----:B------:R-:W-:Y:S01]  /*74f00*/  ULDC UR5, c[0x0][0x22c] ;  /* 0x00008b0000057ab9 */ /* 0x000fe20000000800 */
[----:B------:R-:W-:-:S02]  /*74f10*/  ISETP.LT.AND P5, PT, R154, UR4, !P2 ;  /* 0x000000049a007c0c */ /* 0x000fc4000d7a1270 */
[----:B------:R-:W-:Y:S01]  /*74f20*/  @P4 STG.E desc[UR8][R14.64], R228 ;  /* 0x000000e40e004986 */ /* 0x000fe2000c101908 */
[----:B----4-:R-:W-:Y:S01]  /*74f30*/  IMAD.WIDE R12, R149, 0x4, R4 ;  /* 0x00000004950c7825 */ /* 0x010fe200078e0204 */
[----:B------:R-:W-:-:S03]  /*74f40*/  ISETP.LT.AND P4, PT, R152, UR4, !P2 ;  /* 0x0000000498007c0c */ /* 0x000fc6000d781270 */
[----:B------:R-:W-:Y:S01]  /*74f50*/  IMAD.WIDE R10, R149, 0x4, R6 ;  /* 0x00000004950a7825 */ /* 0x000fe200078e0206 */
[----:B------:R1:W-:Y:S03]  /*74f60*/  @P6 STG.E desc[UR8][R12.64], R224 ;  /* 0x000000e00c006986 */ /* 0x0003e6000c101908 */
[----:B------:R-:W-:Y:S01]  /*74f70*/  VIADD R0, R23, 0xd2 ;  /* 0x000000d217007836 */ /* 0x000fe20000000000 */
[----:B------:R2:W-:Y:S01]  /*74f80*/  @P1 STG.E desc[UR8][R10.64], R220 ;  /* 0x000000dc0a001986 */ /* 0x0005e2000c101908 */
[----:B------:R-:W-:Y:S01]  /*74f90*/  ISETP.LT.AND P1, PT, R156, UR4, !P2 ;  /* 0x000000049c007c0c */ /* 0x000fe2000d721270 */
[----:B-1----:R-:W-:Y:S02]  /*74fa0*/  IMAD.WIDE R12, R149, 0x4, R8 ;  /* 0x00000004950c7825 */ /* 0x002fe400078e0208 */
[----:B------:R-:W4:Y:S01]  /*74fb0*/  LDL.LU R149, [R1+0x13a4] ;  /* 0x0013a40001957983 */ /* 0x000f220000300800 */
[----:B------:R-:W-:-:S02]  /*74fc0*/  ISETP.GE.AND P3, PT, R0, UR5, PT ;  /* 0x0000000500007c0c */ /* 0x000fc4000bf66270 */
[----:B------:R-:W-:Y:S01]  /*74fd0*/  ISETP.LT.AND P2, PT, R155, UR4, !P2 ;  /* 0x000000049b007c0c */ /* 0x000fe2000d741270 */
[----:B------:R1:W-:Y:S01]  /*74fe0*/  @P0 STG.E desc[UR8][R12.64], R216 ;  /* 0x000000d80c000986 */ /* 0x0003e2000c101908 */
[----:B------:R-:W-:Y:S01]  /*74ff0*/  ISETP.LT.AND P0, PT, R152, UR4, !P3 ;  /* 0x0000000498007c0c */ /* 0x000fe2000df01270 */
[----:B--2---:R-:W-:Y:S01]  /*75000*/  IMAD.WIDE R10, R150, 0x4, R2 ;  /* 0x00000004960a7825 */ /* 0x004fe200078e0202 */
[----:B------:R-:W-:-:S03]  /*75010*/  ULDC UR5, c[0x0][0x22c] ;  /* 0x00008b0000057ab9 */ /* 0x000fc60000000800 */
[C---:B------:R-:W-:Y:S01]  /*75020*/  IMAD.WIDE R14, R150.reuse, 0x4, R4 ;  /* 0x00000004960e7825 */ /* 0x040fe200078e0204 */
[----:B------:R2:W-:Y:S03]  /*75030*/  @P4 STG.E desc[UR8][R10.64], R212 ;  /* 0x000000d40a004986 */ /* 0x0005e6000c101908 */
[----:B-1----:R-:W-:Y:S01]  /*75040*/  IMAD.WIDE R12, R150, 0x4, R8 ;  /* 0x00000004960c7825 */ /* 0x002fe200078e0208 */
[----:B------:R3:W-:Y:S01]  /*75050*/  @P5 STG.E desc[UR8][R14.64], R208 ;  /* 0x000000d00e005986 */ /* 0x0007e2000c101908 */
[----:B------:R-:W-:Y:S02]  /*75060*/  ISETP.LT.AND P5, PT, R154, UR4, !P3 ;  /* 0x000000049a007c0c */ /* 0x000fe4000dfa1270 */
[----:B--2---:R-:W-:Y:S02]  /*75070*/  IMAD.WIDE R10, R150, 0x4, R6 ;  /* 0x00000004960a7825 */ /* 0x004fe400078e0206 */
[----:B------:R-:W2:Y:S02]  /*75080*/  LDL.LU R150, [R1+0x13b0] ;  /* 0x0013b00001967983 */ /* 0x000ea40000300800 */
[----:B---3--:R-:W-:-:S02]  /*75090*/  IMAD.WIDE R14, R148, 0x4, R2 ;  /* 0x00000004940e7825 */ /* 0x008fc400078e0202 */
[----:B------:R1:W-:Y:S04]  /*750a0*/  @P1 STG.E desc[UR8][R10.64], R204 ;  /* 0x000000cc0a001986 */ /* 0x0003e8000c101908 */
[----:B------:R3:W-:Y:S04]  /*750b0*/  @P2 STG.E desc[UR8][R12.64], R200 ;  /* 0x000000c80c002986 */ /* 0x0007e8000c101908 */
[----:B------:R-:W-:Y:S01]  /*750c0*/  @P0 STG.E desc[UR8][R14.64], R229 ;  /* 0x000000e50e000986 */ /* 0x000fe2000c101908 */
[----:B-1----:R-:W-:-:S04]  /*750d0*/  IMAD.WIDE R10, R148, 0x4, R4 ;  /* 0x00000004940a7825 */ /* 0x002fc800078e0204 */
[C---:B---3--:R-:W-:Y:S01]  /*750e0*/  IMAD.WIDE R12, R148.reuse, 0x4, R6 ;  /* 0x00000004940c7825 */ /* 0x048fe200078e0206 */
[----:B------:R1:W-:Y:S03]  /*750f0*/  @P5 STG.E desc[UR8][R10.64], R225 ;  /* 0x000000e10a005986 */ /* 0x0003e6000c101908 */
[----:B-1----:R-:W-:Y:S02]  /*75100*/  IMAD.WIDE R10, R148, 0x4, R8 ;  /* 0x00000004940a7825 */ /* 0x002fe400078e0208 */
[----:B------:R-:W3:Y:S02]  /*75110*/  LDL.LU R148, [R1+0x13b4] ;  /* 0x0013b40001947983 */ /* 0x000ee40000300800 */
[----:B------:R-:W-:Y:S01]  /*75120*/  VIADD R0, R23, 0xd3 ;  /* 0x000000d317007836 */ /* 0x000fe20000000000 */
[----:B------:R-:W-:-:S04]  /*75130*/  ISETP.LT.AND P1, PT, R156, UR4, !P3 ;  /* 0x000000049c007c0c */ /* 0x000fc8000df21270 */
[----:B------:R-:W-:Y:S01]  /*75140*/  ISETP.GE.AND P6, PT, R0, UR5, PT ;  /* 0x0000000500007c0c */ /* 0x000fe2000bfc6270 */
[----:B------:R-:W-:Y:S01]  /*75150*/  ULDC UR5, c[0x0][0x22c] ;  /* 0x00008b0000057ab9 */ /* 0x000fe20000000800 */
[----:B------:R-:W-:Y:S02]  /*75160*/  ISETP.LT.AND P3, PT, R155, UR4, !P3 ;  /* 0x000000049b007c0c */ /* 0x000fe4000df61270 */
[----:B------:R-:W-:Y:S02]  /*75170*/  ISETP.LT.AND P2, PT, R152, UR4, !P6 ;  /* 0x0000000498007c0c */ /* 0x000fe4000f741270 */
[----:B------:R-:W-:Y:S02]  /*75180*/  IADD3 R0, R23, 0xd4, RZ ;  /* 0x000000d417007810 */ /* 0x000fe40007ffe0ff */
[----:B------:R-:W-:Y:S01]  /*75190*/  ISETP.LT.AND P0, PT, R154, UR4, !P6 ;  /* 0x000000049a007c0c */ /* 0x000fe2000f701270 */
[----:B------:R4:W-:Y:S01]  /*751a0*/  @P1 STG.E desc[UR8][R12.64], R221 ;  /* 0x000000dd0c001986 */ /* 0x0009e2000c101908 */
[----:B------:R-:W-:-:S02]  /*751b0*/  ISETP.LT.AND P1, PT, R156, UR4, !P6 ;  /* 0x000000049c007c0c */ /* 0x000fc4000f721270 */
[----:B------:R-:W-:Y:S02]  /*751c0*/  ISETP.LT.AND P6, PT, R155, UR4, !P6 ;  /* 0x000000049b007c0c */ /* 0x000fe4000f7c1270 */
[----:B------:R-:W-:Y:S01]  /*751d0*/  ISETP.GE.AND P4, PT, R0, UR5, PT ;  /* 0x0000000500007c0c */ /* 0x000fe2000bf86270 */
[----:B------:R1:W-:Y:S01]  /*751e0*/  @P3 STG.E desc[UR8][R10.64], R217 ;  /* 0x000000d90a003986 */ /* 0x0003e2000c101908 */
[C---:B----4-:R-:W-:Y:S02]  /*751f0*/  IMAD.WIDE R12, R149.reuse, 0x4, R2 ;  /* 0x00000004950c7825 */ /* 0x050fe400078e0202 */
[----:B------:R-:W-:Y:S01]  /*75200*/  ISETP.LT.AND P3, PT, R152, UR4, !P4 ;  /* 0x0000000498007c0c */ /* 0x000fe2000e761270 */
[----:B------:R-:W-:Y:S01]  /*75210*/  ULDC UR5, c[0x0][0x22c] ;  /* 0x00008b0000057ab9 */ /* 0x000fe20000000800 */
[----:B------:R-:W-:Y:S01]  /*75220*/  IMAD.WIDE R14, R149, 0x4, R4 ;  /* 0x00000004950e7825 */ /* 0x000fe200078e0204 */
[----:B------:R4:W-:Y:S01]  /*75230*/  @P2 STG.E desc[UR8][R12.64], R213 ;  /* 0x000000d50c002986 */ /* 0x0009e2000c101908 */
[----:B------:R-:W-:-:S02]  /*75240*/  ISETP.LT.AND P2, PT, R154, UR4, !P4 ;  /* 0x000000049a007c0c */ /* 0x000fc4000e741270 */
[----:B-1----:R-:W-:Y:S01]  /*75250*/  IMAD.WIDE R10, R149, 0x4, R6 ;  /* 0x00000004950a7825 */ /* 0x002fe200078e0206 */
[----:B------:R2:W-:Y:S03]  /*75260*/  @P0 STG.E desc[UR8][R14.64], R209 ;  /* 0x000000d10e000986 */ /* 0x0005e6000c101908 */
[----:B------:R-:W-:Y:S02]  /*75270*/  VIADD R0, R23, 0xd5 ;  /* 0x000000d517007836 */ /* 0x000fe40000000000 */
[----:B----4-:R-:W-:Y:S02]  /*75280*/  IMAD.WIDE R12, R149, 0x4, R8 ;  /* 0x00000004950c7825 */ /* 0x010fe400078e0208 */
[----:B------:R-:W4:Y:S01]  /*75290*/  LDL.LU R149, [R1+0x13c4] ;  /* 0x0013c40001957983 */ /* 0x000f220000300800 */
[----:B------:R-:W-:-:S03]  /*752a0*/  ISETP.GE.AND P5, PT, R0, UR5, PT ;  /* 0x0000000500007c0c */ /* 0x000fc6000bfa6270 */
[----:B------:R1:W-:Y:S01]  /*752b0*/  @P1 STG.E desc[UR8][R10.64], R205 ;  /* 0x000000cd0a001986 */ /* 0x0003e2000c101908 */
[----:B------:R-:W-:Y:S01]  /*752c0*/  ISETP.LT.AND P1, PT, R156, UR4, !P4 ;  /* 0x000000049c007c0c */ /* 0x000fe2000e721270 */
[----:B--2---:R-:W-:Y:S02]  /*752d0*/  IMAD.WIDE R14, R150, 0x4, R2 ;  /* 0x00000004960e7825 */ /* 0x004fe400078e0202 */
[----:B------:R2:W-:Y:S01]  /*752e0*/  @P6 STG.E desc[UR8][R12.64], R201 ;  /* 0x000000c90c006986 */ /* 0x0005e2000c101908 */
[----:B------:R-:W-:Y:S01]  /*752f0*/  ISETP.LT.AND P4, PT, R155, UR4, !P4 ;  /* 0x000000049b007c0c */ /* 0x000fe2000e781270 */
[----:B------:R-:W-:Y:S02]  /*75300*/  ULDC UR5, c[0x0][0x22c] ;  /* 0x00008b0000057ab9 */ /* 0x000fe40000000800 */
[----:B------:R-:W-:Y:S01]  /*75310*/  @P3 STG.E desc[UR8][R14.64], R230 ;  /* 0x000000e60e003986 */ /* 0x000fe2000c101908 */
[----:B------:R-:W-:Y:S01]  /*75320*/  ISETP.LT.AND P3, PT, R152, UR4, !P5 ;  /* 0x0000000498007c0c */ /* 0x000fe2000ef61270 */
[----:B-1----:R-:W-:-:S04]  /*75330*/  IMAD.WIDE R10, R150, 0x4, R6 ;  /* 0x00000004960a7825 */ /* 0x002fc800078e0206 */
[----:B--2---:R-:W-:-:S05]  /*75340*/  IMAD.WIDE R12, R150, 0x4, R4 ;  /* 0x00000004960c7825 */ /* 0x004fca00078e0204 */
[----:B------:R1:W-:Y:S04]  /*75350*/  @P2 STG.E desc[UR8][R12.64], R226 ;  /* 0x000000e20c002986 */ /* 0x0003e8000c101908 */
[----:B------:R3:W-:Y:S01]  /*75360*/  @P1 STG.E desc[UR8][R10.64], R222 ;  /* 0x000000de0a001986 */ /* 0x0007e2000c101908 */
[----:B-1----:R-:W-:-:S03]  /*75370*/  IMAD.WIDE R12, R150, 0x4, R8 ;  /* 0x00000004960c7825 */ /* 0x002fc600078e0208 */
[----:B------:R-:W2:Y:S01]  /*75380*/  LDL.LU R150, [R1+0x13d4] ;  /* 0x0013d40001967983 */ /* 0x000ea20000300800 */
[----:B---3--:R-:W-:-:S03]  /*75390*/  IMAD.WIDE R10, R148, 0x4, R2 ;  /* 0x00000004940a7825 */ /* 0x008fc600078e0202 */
[----:B------:R1:W-:Y:S01]  /*753a0*/  @P4 STG.E desc[UR8][R12.64], R218 ;  /* 0x000000da0c004986 */ /* 0x0003e2000c101908 */
[----:B------:R-:W-:-:S03]  /*753b0*/  IMAD.WIDE R14, R148, 0x4, R4 ;  /* 0x00000004940e7825 */ /* 0x000fc600078e0204 */
[----:B------:R3:W-:Y:S01]  /*753c0*/  @P3 STG.E desc[UR8][R10.64], R214 ;  /* 0x000000d60a003986 */ /* 0x0007e2000c101908 */
[----:B-1----:R-:W-:-:S04]  /*753d0*/  IMAD.WIDE R12, R148, 0x4, R8 ;  /* 0x00000004940c7825 */ /* 0x002fc800078e0208 */
[----:B---3--:R-:W-:Y:S02]  /*753e0*/  IMAD.WIDE R10, R148, 0x4, R6 ;  /* 0x00000004940a7825 */ /* 0x008fe400078e0206 */
[----:B------:R-:W3:Y:S01]  /*753f0*/  LDL.LU R148, [R1+0x13dc] ;  /* 0x0013dc0001947983 */ /* 0x000ee20000300800 */
[----:B------:R-:W-:Y:S01]  /*75400*/  ISETP.LT.AND P6, PT, R154, UR4, !P5 ;  /* 0x000000049a007c0c */ /* 0x000fe2000efc1270 */
[----:B------:R-:W-:Y:S01]  /*75410*/  VIADD R0, R23, 0xd6 ;  /* 0x000000d617007836 */ /* 0x000fe20000000000 */
[----:B------:R-:W-:Y:S01]  /*75420*/  ISETP.LT.AND P1, PT, R156, UR4, !P5 ;  /* 0x000000049c007c0c */ /* 0x000fe2000ef21270 */
[----:B------:R-:W3:Y:S03]  /*75430*/  LDL.LU R151, [R1+0x13e0] ;  /* 0x0013e00001977983 */ /* 0x000ee60000300800 */
[----:B------:R-:W-:Y:S01]  /*75440*/  ISETP.GE.AND P0, PT, R0, UR5, PT ;  /* 0x0000000500007c0c */ /* 0x000fe2000bf06270 */
[----:B------:R-:W-:Y:S01]  /*75450*/  ULDC UR5, c[0x0][0x22c] ;  /* 0x00008b0000057ab9 */ /* 0x000fe20000000800 */
[----:B------:R-:W-:-:S02]  /*75460*/  ISETP.LT.AND P5, PT, R155, UR4, !P5 ;  /* 0x000000049b007c0c */ /* 0x000fc4000efa1270 */
[----:B------:R-:W-:-:S03]  /*75470*/  ISETP.LT.AND P4, PT, R152, UR4, !P0 ;  /* 0x0000000498007c0c */ /* 0x000fc6000c781270 */
[----:B------:R4:W-:Y:S01]  /*75480*/  @P6 STG.E desc[UR8][R14.64], R210 ;  /* 0x000000d20e006986 */ /* 0x0009e2000c101908 */
[----:B------:R-:W-:Y:S02]  /*75490*/  ISETP.LT.AND P6, PT, R154, UR4, !P0 ;  /* 0x000000049a007c0c */ /* 0x000fe4000c7c1270 */
[----:B------:R-:W-:Y:S01]  /*754a0*/  IADD3 R0, R23, 0xd7, RZ ;  /* 0x000000d717007810 */ /* 0x000fe20007ffe0ff */
[----:B------:R1:W-:Y:S01]  /*754b0*/  @P1 STG.E desc[UR8][R10.64], R206 ;  /* 0x000000ce0a001986 */ /* 0x0003e2000c101908 */
[----:B------:R-:W-:Y:S02]  /*754c0*/  ISETP.LT.AND P1, PT, R156, UR4, !P0 ;  /* 0x000000049c007c0c */ /* 0x000fe4000c721270 */
[----:B------:R-:W-:Y:S01]  /*754d0*/  ISETP.GE.AND P2, PT, R0, UR5, PT ;  /* 0x0000000500007c0c */ /* 0x000fe2000bf46270 */
[----:B------:R1:W-:Y:S01]  /*754e0*/  @P5 STG.E desc[UR8][R12.64], R202 ;  /* 0x000000ca0c005986 */ /* 0x0003e2000c101908 */
[----:B------:R-:W-:Y:S01]  /*754f0*/  ISETP.LT.AND P0, PT, R155, UR4, !P0 ;  /* 0x000000049b007c0c */ /* 0x000fe2000c701270 */
[----:B----4-:R-:W-:Y:S01]  /*75500*/  IMAD.WIDE R14, R149, 0x4, R2 ;  /* 0x00000004950e7825 */ /* 0x010fe200078e0202 */
[----:B------:R-:W-:-:S03]  /*75510*/  ULDC UR5, c[0x0][0x22c] ;  /* 0x00008b0000057ab9 */ /* 0x000fc60000000800 */
[C---:B-1----:R-:W-:Y:S01]  /*75520*/  IMAD.WIDE R10, R149.reuse, 0x4, R4 ;  /* 0x00000004950a7825 */ /* 0x042fe200078e0204 */
[----:B------:R-:W-:Y:S01]  /*75530*/  @P4 STG.E desc[UR8][R14.64], R231 ;  /* 0x000000e70e004986 */ /* 0x000fe2000c101908 */
[----:B------:R-:W-:Y:S02]  /*75540*/  ISETP.LT.AND P4, PT, R152, UR4, !P2 ;  /* 0x0000000498007c0c */ /* 0x000fe4000d781270 */
[----:B------:R-:W-:Y:S01]  /*75550*/  IMAD.WIDE R12, R149, 0x4, R6 ;  /* 0x00000004950c7825 */ /* 0x000fe200078e0206 */
[----:B------:R1:W-:Y:S03]  /*75560*/  @P6 STG.E desc[UR8][R10.64], R227 ;  /* 0x000000e30a006986 */ /* 0x0003e6000c101908 */
[----:B------:R-:W-:Y:S01]  /*75570*/  VIADD R0, R23, 0xd8 ;  /* 0x000000d817007836 */ /* 0x000fe20000000000 */
[----:B------:R-:W-:Y:S01]  /*75580*/  ISETP.LT.AND P5, PT, R154, UR4, !P2 ;  /* 0x000000049a007c0c */ /* 0x000fe2000d7a1270 */
[----:B------:R2:W-:Y:S01]  /*75590*/  @P1 STG.E desc[UR8][R12.64], R223 ;  /* 0x000000df0c001986 */ /* 0x0005e2000c101908 */
[----:B------:R-:W-:Y:S01]  /*755a0*/  ISETP.LT.AND P1, PT, R156, UR4, !P2 ;  /* 0x000000049c007c0c */ /* 0x000fe2000d721270 */
[----:B-1----:R-:W-:-:S02]  /*755b0*/  IMAD.WIDE R10, R149, 0x4, R8 ;  /* 0x00000004950a7825 */ /* 0x002fc400078e0208 */
[----:B------:R-:W4:Y:S01]  /*755c0*/  LDL.LU R149, [R1+0x13e4] ;  /* 0x0013e40001957983 */ /* 0x000f220000300800 */
[----:B------:R-:W-:Y:S02]  /*755d0*/  ISETP.GE.AND P3, PT, R0, UR5, PT ;  /* 0x0000000500007c0c */ /* 0x000fe4000bf66270 */
[----:B------:R-:W-:Y:S01]  /*755e0*/  ISETP.LT.AND P2, PT, R155, UR4, !P2 ;  /* 0x000000049b007c0c */ /* 0x000fe2000d741270 */
[----:B------:R1:W-:Y:S01]  /*755f0*/  @P0 STG.E desc[UR8][R10.64], R219 ;  /* 0x000000db0a000986 */ /* 0x0003e2000c101908 */
[----:B------:R-:W-:Y:S01]  /*75600*/  ISETP.LT.AND P0, PT, R152, UR4, !P3 ;  /* 0x0000000498007c0c */ /* 0x000fe2000df01270 */
[----:B--2---:R-:W-:Y:S01]  /*75610*/  IMAD.WIDE R12, R150, 0x4, R2 ;  /* 0x00000004960c7825 */ /* 0x004fe200078e0202 */
[----:B------:R-:W-:-:S04]  /*75620*/  ULDC UR5, c[0x0][0x22c] ;  /* 0x00008b0000057ab9 */ /* 0x000fc80000000800 */
[----:B------:R2:W-:Y:S01]  /*75630*/  @P4 STG.E desc[UR8][R12.64], R215 ;  /* 0x000000d70c004986 */ /* 0x0005e2000c101908 */
[----:B------:R-:W-:Y:S01]  /*75640*/  ISETP.LT.AND P4, PT, R154, UR4, !P3 ;  /* 0x000000049a007c0c */ /* 0x000fe2000df81270 */
[----:B------:R-:W-:-:S04]  /*75650*/  IMAD.WIDE R14, R150, 0x4, R4 ;  /* 0x00000004960e7825 */ /* 0x000fc800078e0204 */
[C---:B-1----:R-:W-:Y:S01]  /*75660*/  IMAD.WIDE R10, R150.reuse, 0x4, R6 ;  /* 0x00000004960a7825 */ /* 0x042fe200078e0206 */
[----:B------:R3:W-:Y:S03]  /*75670*/  @P5 STG.E desc[UR8][R14.64], R211 ;  /* 0x000000d30e005986 */ /* 0x0007e6000c101908 */
[----:B--2---:R-:W-:Y:S02]  /*75680*/  IMAD.WIDE R12, R150, 0x4, R8 ;  /* 0x00000004960c7825 */ /* 0x004fe400078e0208 */
[----:B------:R-:W2:Y:S04]  /*75690*/  LDL.LU R150, [R1+0x13f0] ;  /* 0x0013f00001967983 */ /* 0x000ea80000300800 */
[----:B------:R1:W-:Y:S01]  /*756a0*/  @P1 STG.E desc[UR8][R10.64], R207 ;  /* 0x000000cf0a001986 */ /* 0x0003e2000c101908 */
[----:B---3--:R-:W-:-:S03]  /*756b0*/  IMAD.WIDE R14, R148, 0x4, R2 ;  /* 0x00000004940e7825 */ /* 0x008fc600078e0202 */
        /* <DEDUP_REMOVED lines=10> */
[----:B------:R-:W-:Y:S01]  /*75760*/  IMAD.WIDE R14, R151, 0x4, R4 ;  /* 0x00000004970e7825 */ /* 0x000fe200078e0204 */
[----:B------:R-:W-:Y:S01]  /*75770*/  ISETP.LT.AND P3, PT, R155, UR4, !P3 ;  /* 0x000000049b007c0c */ /* 0x000fe2000df61270 */
[----:B------:R-:W-:Y:S01]  /*75780*/  ULDC UR5, c[0x0][0x22c] ;  /* 0x00008b0000057ab9 */ /* 0x000fe20000000800 */
[----:B------:R-:W-:Y:S02]  /*75790*/  ISETP.LT.AND P2, PT, R152, UR4, !P6 ;  /* 0x0000000498007c0c */ /* 0x000fe4000f741270 */
[----:B------:R-:W-:Y:S02]  /*757a0*/  ISETP.LT.AND P0, PT, R154, UR4, !P6 ;  /* 0x000000049a007c0c */ /* 0x000fe4000f701270 */
[----:B------:R-:W-:Y:S01]  /*757b0*/  ISETP.LT.AND P4, PT, R156, UR4, !P6 ;  /* 0x000000049c007c0c */ /* 0x000fe2000f781270 */
[----:B------:R1:W-:Y:S01]  /*757c0*/  @P5 STG.E desc[UR8][R12.64], R188 ;  /* 0x000000bc0c005986 */ /* 0x0003e2000c101908 */
[----:B------:R-:W-:Y:S01]  /*757d0*/  IADD3 R0, R23, 0xda, RZ ;  /* 0x000000da17007810 */ /* 0x000fe20007ffe0ff */
[----:B------:R-:W-:Y:S01]  /*757e0*/  IMAD.WIDE R16, R151, 0x4, R6 ;  /* 0x0000000497107825 */ /* 0x000fe200078e0206 */
[----:B------:R-:W-:-:S02]  /*757f0*/  ISETP.LT.AND P6, PT, R155, UR4, !P6 ;  /* 0x000000049b007c0c */ /* 0x000fc4000f7c1270 */
[----:B------:R-:W-:Y:S01]  /*75800*/  ISETP.GE.AND P1, PT, R0, UR5, PT ;  /* 0x0000000500007c0c */ /* 0x000fe2000bf26270 */
[----:B------:R4:W-:Y:S01]  /*75810*/  @P3 STG.E desc[UR8][R10.64], R184 ;  /* 0x000000b80a003986 */ /* 0x0009e2000c101908 */
[----:B-1----:R-:W-:Y:S02]  /*75820*/  IMAD.WIDE R12, R151, 0x4, R2 ;  /* 0x00000004970c7825 */ /* 0x002fe400078e0202 */
[----:B------:R-:W-:Y:S01]  /*75830*/  ISETP.LT.AND P3, PT, R154, UR4, !P1 ;  /* 0x000000049a007c0c */ /* 0x000fe2000cf61270 */
[----:B------:R-:W-:Y:S02]  /*75840*/  ULDC UR5, c[0x0][0x22c] ;  /* 0x00008b0000057ab9 */ /* 0x000fe40000000800 */
[----:B------:R1:W-:Y:S04]  /*75850*/  @P2 STG.E desc[UR8][R12.64], R180 ;  /* 0x000000b40c002986 */ /* 0x0003e8000c101908 */
[----:B------:R1:W-:Y:S01]  /*75860*/  @P0 STG.E desc[UR8][R14.64], R176 ;  /* 0x000000b00e000986 */ /* 0x0003e2000c101908 */
[----:B------:R-:W-:-:S03]  /*75870*/  ISETP.LT.AND P2, PT, R156, UR4, !P1 ;  /* 0x000000049c007c0c */ /* 0x000fc6000cf41270 */
[----:B------:R1:W-:Y:S01]  /*75880*/  @P4 STG.E desc[UR8][R16.64], R172 ;  /* 0x000000ac10004986 */ /* 0x0003e2000c101908 */
[----:B------:R-:W-:Y:S01]  /*75890*/  ISETP.LT.AND P4, PT, R152, UR4, !P1 ;  /* 0x0000000498007c0c */ /* 0x000fe2000cf81270 */
[----:B----4-:R-:W-:Y:S01]  /*758a0*/  IMAD.WIDE R10, R151, 0x4, R8 ;  /* 0x00000004970a7825 */ /* 0x010fe200078e0208 */
[----:B------:R-:W-:-:S03]  /*758b0*/  ISETP.LT.AND P1, PT, R155, UR4, !P1 ;  /* 0x000000049b007c0c */ /* 0x000fc6000cf21270 */
[----:B------:R-:W-:Y:S01]  /*758c0*/  VIADD R0, R23, 0xdb ;  /* 0x000000db17007836 */ /* 0x000fe20000000000 */
[----:B------:R4:W-:Y:S01]  /*758d0*/  @P6 STG.E desc[UR8][R10.64], R168 ;  /* 0x000000a80a006986 */ /* 0x0009e2000c101908 */
[----:B-1----:R-:W-:-:S04]  /*758e0*/  IMAD.WIDE R12, R149, 0x4, R2 ;  /* 0x00000004950c7825 */ /* 0x002fc800078e0202 */
[----:B------:R-:W-:Y:S01]  /*758f0*/  IMAD.WIDE R14, R149, 0x4, R4 ;  /* 0x00000004950e7825 */ /* 0x000fe200078e0204 */
[----:B------:R-:W-:-:S03]  /*75900*/  ISETP.GE.AND P5, PT, R0, UR5, PT ;  /* 0x0000000500007c0c */ /* 0x000fc6000bfa6270 */
[----:B------:R-:W-:-:S04]  /*75910*/  IMAD.WIDE R16, R149, 0x4, R6 ;  /* 0x0000000495107825 */ /* 0x000fc800078e0206 */
[----:B----4-:R-:W-:Y:S01]  /*75920*/  IMAD.WIDE R10, R149, 0x4, R8 ;  /* 0x00000004950a7825 */ /* 0x010fe200078e0208 */
[----:B------:R-:W-:Y:S01]  /*75930*/  @P4 STG.E desc[UR8][R12.64], R197 ;  /* 0x000000c50c004986 */ /* 0x000fe2000c101908 */
[----:B------:R-:W-:-:S03]  /*75940*/  ULDC UR5, c[0x0][0x22c] ;  /* 0x00008b0000057ab9 */ /* 0x000fc60000000800 */
[----:B------:R-:W4:Y:S01]  /*75950*/  LDL.LU R149, [R1+0x13e8] ;  /* 0x0013e80001957983 */ /* 0x000f220000300800 */
[----:B------:R-:W-:-:S03]  /*75960*/  ISETP.LT.AND P4, PT, R154, UR4, !P5 ;  /* 0x000000049a007c0c */ /* 0x000fc6000ef81270 */
[----:B------:R1:W-:Y:S01]  /*75970*/  @P3 STG.E desc[UR8][R14.64], R193 ;  /* 0x000000c10e003986 */ /* 0x0003e2000c101908 */
[----:B------:R-:W-:-:S03]  /*75980*/  ISETP.LT.AND P3, PT, R156, UR4, !P5 ;  /* 0x000000049c007c0c */ /* 0x000fc6000ef61270 */
[----:B------:R-:W-:Y:S01]  /*75990*/  @P2 STG.E desc[UR8][R16.64], R189 ;  /* 0x000000bd10002986 */ /* 0x000fe2000c101908 */
[----:B------:R-:W-:-:S03]  /*759a0*/  ISETP.LT.AND P2, PT, R152, UR4, !P5 ;  /* 0x0000000498007c0c */ /* 0x000fc6000ef41270 */
[----:B------:R1:W-:Y:S01]  /*759b0*/  @P1 STG.E desc[UR8][R10.64], R185 ;  /* 0x000000b90a001986 */ /* 0x0003e2000c101908 */
[----:B------:R-:W-:Y:S01]  /*759c0*/  ISETP.LT.AND P1, PT, R155, UR4, !P5 ;  /* 0x000000049b007c0c */ /* 0x000fe2000ef21270 */
[----:B--2---:R-:W-:-:S04]  /*759d0*/  IMAD.WIDE R18, R150, 0x4, R2 ;  /* 0x0000000496127825 */ /* 0x004fc800078e0202 */
[----:B-1----:R-:W-:-:S04]  /*759e0*/  IMAD.WIDE R14, R150, 0x4, R4 ;  /* 0x00000004960e7825 */ /* 0x002fc800078e0204 */
[----:B------:R-:W-:-:S04]  /*759f0*/  IMAD.WIDE R12, R150, 0x4, R6 ;  /* 0x00000004960c7825 */ /* 0x000fc800078e0206 */
[----:B------:R-:W-:Y:S02]  /*75a00*/  IMAD.WIDE R10, R150, 0x4, R8 ;  /* 0x00000004960a7825 */ /* 0x000fe400078e0208 */
[----:B------:R-:W2:Y:S04]  /*75a10*/  LDL.LU R150, [R1+0x13d8] ;  /* 0x0013d80001967983 */ /* 0x000ea80000300800 */
[----:B------:R-:W-:Y:S04]  /*75a20*/  @P2 STG.E desc[UR8][R18.64], R181 ;  /* 0x000000b512002986 */ /* 0x000fe8000c101908 */
[----:B------:R1:W-:Y:S04]  /*75a30*/  @P4 STG.E desc[UR8][R14.64], R177 ;  /* 0x000000b10e004986 */ /* 0x0003e8000c101908 */
[----:B------:R-:W-:Y:S04]  /*75a40*/  @P3 STG.E desc[UR8][R12.64], R173 ;  /* 0x000000ad0c003986 */ /* 0x000fe8000c101908 */
[----:B------:R1:W-:Y:S01]  /*75a50*/  @P1 STG.E desc[UR8][R10.64], R169 ;  /* 0x000000a90a001986 */ /* 0x0003e2000c101908 */
[----:B---3--:R-:W-:-:S04]  /*75a60*/  IMAD.WIDE R16, R148, 0x4, R2 ;  /* 0x0000000494107825 */ /* 0x008fc800078e0202 */
[----:B-1----:R-:W-:-:S04]  /*75a70*/  IMAD.WIDE R14, R148, 0x4, R4 ;  /* 0x00000004940e7825 */ /* 0x002fc800078e0204 */
[----:B------:R-:W-:-:S04]  /*75a80*/  IMAD.WIDE R10, R148, 0x4, R6 ;  /* 0x00000004940a7825 */ /* 0x000fc800078e0206 */
[----:B------:R-:W-:Y:S02]  /*75a90*/  IMAD.WIDE R12, R148, 0x4, R8 ;  /* 0x00000004940c7825 */ /* 0x000fe400078e0208 */
[----:B------:R-:W3:Y:S02]  /*75aa0*/  LDL.LU R148, [R1+0x13d0] ;  /* 0x0013d00001947983 */ /* 0x000ee40000300800 */
[----:B------:R-:W-:-:S05]  /*75ab0*/  VIADD R0, R23, 0xdc ;  /* 0x000000dc17007836 */ /* 0x000fca0000000000 */
[----:B------:R-:W-:Y:S01]  /*75ac0*/  ISETP.GE.AND P0, PT, R0, UR5, PT ;  /* 0x0000000500007c0c */ /* 0x000fe2000bf06270 */
[----:B------:R-:W-:Y:S01]  /*75ad0*/  ULDC UR5, c[0x0][0x22c] ;  /* 0x00008b0000057ab9 */ /* 0x000fe20000000800 */
[C---:B------:R-:W-:Y:S02]  /*75ae0*/  IADD3 R0, R23.reuse, 0xdd, RZ ;  /* 0x000000dd17007810 */ /* 0x040fe40007ffe0ff */
[----:B------:R-:W-:Y:S02]  /*75af0*/  ISETP.LT.AND P6, PT, R152, UR4, !P0 ;  /* 0x0000000498007c0c */ /* 0x000fe4000c7c1270 */
[----:B------:R-:W-:Y:S02]  /*75b00*/  ISETP.GE.AND P5, PT, R0, UR5, PT ;  /* 0x0000000500007c0c */ /* 0x000fe4000bfa6270 */
[----:B------:R-:W-:Y:S02]  /*75b10*/  ISETP.LT.AND P1, PT, R154, UR4, !P0 ;  /* 0x000000049a007c0c */ /* 0x000fe4000c721270 */
[----:B------:R-:W-:Y:S01]  /*75b20*/  ISETP.LT.AND P3, PT, R156, UR4, !P0 ;  /* 0x000000049c007c0c */ /* 0x000fe2000c761270 */
[----:B------:R-:W-:Y:S01]  /*75b30*/  VIADD R0, R23, 0xde ;  /* 0x000000de17007836 */ /* 0x000fe20000000000 */
[----:B------:R-:W-:Y:S01]  /*75b40*/  ISETP.LT.AND P0, PT, R155, UR4, !P0 ;  /* 0x000000049b007c0c */ /* 0x000fe2000c701270 */
[----:B------:R-:W-:Y:S01]  /*75b50*/  ULDC UR5, c[0x0][0x22c] ;  /* 0x00008b0000057ab9 */ /* 0x000fe20000000800 */
[----:B------:R-:W-:-:S03]  /*75b60*/  ISETP.LT.AND P4, PT, R152, UR4, !P5 ;  /* 0x0000000498007c0c */ /* 0x000fc6000ef81270 */
[----:B------:R4:W-:Y:S01]  /*75b70*/  @P6 STG.E desc[UR8][R16.64], R198 ;  /* 0x000000c610006986 */ /* 0x0009e2000c101908 */
[----:B------:R-:W-:-:S03]  /*75b80*/  ISETP.LT.AND P6, PT, R154, UR4, !P5 ;  /* 0x000000049a007c0c */ /* 0x000fc6000efc1270 */
[----:B------:R1:W-:Y:S01]  /*75b90*/  @P1 STG.E desc[UR8][R14.64], R194 ;  /* 0x000000c20e001986 */ /* 0x0003e2000c101908 */
[----:B------:R-:W-:Y:S01]  /*75ba0*/  ISETP.GE.AND P2, PT, R0, UR5, PT ;  /* 0x0000000500007c0c */ /* 0x000fe2000bf46270 */
[----:B------:R-:W-:Y:S02]  /*75bb0*/  ULDC UR5, c[0x0][0x22c] ;  /* 0x00008b0000057ab9 */ /* 0x000fe40000000800 */
[----:B------:R2:W-:Y:S04]  /*75bc0*/  @P3 STG.E desc[UR8][R10.64], R190 ;  /* 0x000000be0a003986 */ /* 0x0005e8000c101908 */
[----:B------:R2:W-:Y:S01]  /*75bd0*/  @P0 STG.E desc[UR8][R12.64], R186 ;  /* 0x000000ba0c000986 */ /* 0x0005e2000c101908 */
[----:B------:R-:W-:Y:S02]  /*75be0*/  ISETP.LT.AND P0, PT, R152, UR4, !P2 ;  /* 0x0000000498007c0c */ /* 0x000fe4000d701270 */
[----:B------:R-:W-:Y:S01]  /*75bf0*/  ISETP.LT.AND P1, PT, R154, UR4, !P2 ;  /* 0x000000049a007c0c */ /* 0x000fe2000d721270 */
[----:B----4-:R-:W-:-:S04]  /*75c00*/  IMAD.WIDE R16, R149, 0x4, R2 ;  /* 0x0000000495107825 */ /* 0x010fc800078e0202 */
[C---:B------:R-:W-:Y:S01]  /*75c10*/  IMAD.WIDE R18, R149.reuse, 0x4, R4 ;  /* 0x0000000495127825 */ /* 0x040fe200078e0204 */
[----:B------:R4:W-:Y:S03]  /*75c20*/  @P4 STG.E desc[UR8][R16.64], R182 ;  /* 0x000000b610004986 */ /* 0x0009e6000c101908 */
[----:B------:R-:W-:-:S04]  /*75c30*/  IMAD.WIDE R20, R149, 0x4, R6 ;  /* 0x0000000495147825 */ /* 0x000fc800078e0206 */
[----:B-1----:R-:W-:Y:S02]  /*75c40*/  IMAD.WIDE R14, R149, 0x4, R8 ;  /* 0x00000004950e7825 */ /* 0x002fe400078e0208 */
[----:B------:R-:W3:Y:S01]  /*75c50*/  LDL.LU R149, [R1+0x13cc] ;  /* 0x0013cc0001957983 */ /* 0x000ee20000300800 */
[C---:B------:R-:W-:Y:S02]  /*75c60*/  ISETP.LT.AND P4, PT, R156.reuse, UR4, !P5 ;  /* 0x000000049c007c0c */ /* 0x040fe4000ef81270 */
[----:B------:R-:W-:Y:S01]  /*75c70*/  ISETP.LT.AND P5, PT, R155, UR4, !P5 ;  /* 0x000000049b007c0c */ /* 0x000fe2000efa1270 */
[----:B------:R1:W-:Y:S01]  /*75c80*/  @P6 STG.E desc[UR8][R18.64], R178 ;  /* 0x000000b212006986 */ /* 0x0003e2000c101908 */
[----:B------:R-:W-:-:S09]  /*75c90*/  ISETP.LT.AND P6, PT, R156, UR4, !P2 ;  /* 0x000000049c007c0c */ /* 0x000fd2000d7c1270 */
[----:B------:R-:W-:Y:S04]  /*75ca0*/  @P4 STG.E desc[UR8][R20.64], R174 ;  /* 0x000000ae14004986 */ /* 0x000fe8000c101908 */
[----:B------:R3:W-:Y:S01]  /*75cb0*/  @P5 STG.E desc[UR8][R14.64], R170 ;  /* 0x000000aa0e005986 */ /* 0x0007e2000c101908 */
[----:B--2---:R-:W-:-:S04]  /*75cc0*/  IMAD.WIDE R10, R150, 0x4, R2 ;  /* 0x00000004960a7825 */ /* 0x004fc800078e0202 */
[----:B------:R-:W-:-:S04]  /*75cd0*/  IMAD.WIDE R12, R150, 0x4, R4 ;  /* 0x00000004960c7825 */ /* 0x000fc800078e0204 */
[----:B----4-:R-:W-:-:S04]  /*75ce0*/  IMAD.WIDE R16, R150, 0x4, R6 ;  /* 0x0000000496107825 */ /* 0x010fc800078e0206 */
[----:B-1----:R-:W-:Y:S02]  /*75cf0*/  IMAD.WIDE R18, R150, 0x4, R8 ;  /* 0x0000000496127825 */ /* 0x002fe400078e0208 */
[----:B------:R-:W2:Y:S04]  /*75d00*/  LDL.LU R150, [R1+0x13c8] ;  /* 0x0013c80001967983 */ /* 0x000ea80000300800 */
[----:B------:R1:W-:Y:S04]  /*75d10*/  @P0 STG.E desc[UR8][R10.64], R199 ;  /* 0x000000c70a000986 */ /* 0x0003e8000c101908 */
[----:B------:R4:W-:Y:S04]  /*75d20*/  @P1 STG.E desc[UR8][R12.64], R195 ;  /* 0x000000c30c001986 */ /* 0x0009e8000c101908 */
[----:B------:R4:W-:Y:S01]  /*75d30*/  @P6 STG.E desc[UR8][R16.64], R191 ;  /* 0x000000bf10006986 */ /* 0x0009e2000c101908 */
[----:B---3--:R-:W-:-:S04]  /*75d40*/  IMAD.WIDE R14, R148, 0x4, R2 ;  /* 0x00000004940e7825 */ /* 0x008fc800078e0202 */
[----:B-1----:R-:W-:-:S04]  /*75d50*/  IMAD.WIDE R10, R148, 0x4, R4 ;  /* 0x00000004940a7825 */ /* 0x002fc800078e0204 */
[----:B----4-:R-:W-:-:S04]  /*75d60*/  IMAD.WIDE R12, R148, 0x4, R6 ;  /* 0x00000004940c7825 */ /* 0x010fc800078e0206 */
[----:B------:R-:W-:Y:S02]  /*75d70*/  IMAD.WIDE R16, R148, 0x4, R8 ;  /* 0x0000000494107825 */ /* 0x000fe400078e0208 */
[----:B------:R-:W3:Y:S01]  /*75d80*/  LDL.LU R148, [R1+0x13c0] ;  /* 0x0013c00001947983 */ /* 0x000ee20000300800 */
[----:B------:R-:W-:Y:S02]  /*75d90*/  IADD3 R22, R23, 0xdf, RZ ;  /* 0x000000df17167810 */ /* 0x000fe40007ffe0ff */
[----:B------:R-:W-:Y:S01]  /*75da0*/  ISETP.LT.AND P2, PT, R155, UR4, !P2 ;  /* 0x000000049b007c0c */ /* 0x000fe2000d741270 */
[----:B------:R-:W-:Y:S01]  /*75db0*/  VIADD R0, R23, 0xe0 ;  /* 0x000000e017007836 */ /* 0x000fe20000000000 */
[----:B------:R-:W-:Y:S01]  /*75dc0*/  ISETP.GE.AND P3, PT, R22, UR5, PT ;  /* 0x0000000516007c0c */ /* 0x000fe2000bf66270 */
[----:B------:R-:W-:Y:S01]  /*75dd0*/  ULDC UR5, c[0x0][0x22c] ;  /* 0x00008b0000057ab9 */ /* 0x000fe20000000800 */
[----:B------:R-:W4:Y:S02]  /*75de0*/  LDL.LU R151, [R1+0x13bc] ;  /* 0x0013bc0001977983 */ /* 0x000f240000300800 */
[----:B------:R-:W-:-:S02]  /*75df0*/  ISETP.LT.AND P5, PT, R152, UR4, !P3 ;  /* 0x0000000498007c0c */ /* 0x000fc4000dfa1270 */
[----:B------:R-:W-:Y:S02]  /*75e00*/  ISETP.LT.AND P1, PT, R154, UR4, !P3 ;  /* 0x000000049a007c0c */ /* 0x000fe4000df21270 */
[----:B------:R-:W-:Y:S02]  /*75e10*/  ISETP.LT.AND P6, PT, R156, UR4, !P3 ;  /* 0x000000049c007c0c */ /* 0x000fe4000dfc1270 */
[----:B------:R-:W-:Y:S01]  /*75e20*/  ISETP.GE.AND P4, PT, R0, UR5, PT ;  /* 0x0000000500007c0c */ /* 0x000fe2000bf86270 */
[----:B------:R-:W-:Y:S01]  /*75e30*/  @P2 STG.E desc[UR8][R18.64], R187 ;  /* 0x000000bb12002986 */ /* 0x000fe2000c101908 */
[----:B------:R-:W-:Y:S01]  /*75e40*/  ISETP.LT.AND P3, PT, R155, UR4, !P3 ;  /* 0x000000049b007c0c */ /* 0x000fe2000df61270 */
[----:B------:R-:W-:Y:S01]  /*75e50*/  VIADD R0, R23, 0xe1 ;  /* 0x000000e117007836 */ /* 0x000fe20000000000 */
[----:B------:R-:W-:-:S03]  /*75e60*/  ULDC UR5, c[0x0][0x22c] ;  /* 0x00008b0000057ab9 */ /* 0x000fc60000000800 */
[----:B------:R1:W-:Y:S01]  /*75e70*/  @P5 STG.E desc[UR8][R14.64], R183 ;  /* 0x000000b70e005986 */ /* 0x0003e2000c101908 */
[----:B------:R-:W-:-:S03]  /*75e80*/  ISETP.LT.AND P5, PT, R152, UR4, !P4 ;  /* 0x0000000498007c0c */ /* 0x000fc6000e7a1270 */
[----:B------:R1:W-:Y:S01]  /*75e90*/  @P1 STG.E desc[UR8][R10.64], R179 ;  /* 0x000000b30a001986 */ /* 0x0003e2000c101908 */
[----:B------:R-:W-:-:S03]  /*75ea0*/  ISETP.LT.AND P1, PT, R154, UR4, !P4 ;  /* 0x000000049a007c0c */ /* 0x000fc6000e721270 */
[----:B------:R1:W-:Y:S01]  /*75eb0*/  @P6 STG.E desc[UR8][R12.64], R175 ;  /* 0x000000af0c006986 */ /* 0x0003e2000c101908 */
[----:B------:R-:W-:Y:S02]  /*75ec0*/  ISETP.GE.AND P0, PT, R0, UR5, PT ;  /* 0x0000000500007c0c */ /* 0x000fe4000bf06270 */
[----:B------:R-:W-:Y:S01]  /*75ed0*/  ISETP.LT.AND P6, PT, R156, UR4, !P4 ;  /* 0x000000049c007c0c */ /* 0x000fe2000e7c1270 */
[----:B------:R2:W-:Y:S01]  /*75ee0*/  @P3 STG.E desc[UR8][R16.64], R171 ;  /* 0x000000ab10003986 */ /* 0x0005e2000c101908 */
[----:B------:R-:W-:Y:S01]  /*75ef0*/  ISETP.LT.AND P4, PT, R155, UR4, !P4 ;  /* 0x000000049b007c0c */ /* 0x000fe2000e781270 */
[----:B-1----:R-:W-:-:S04]  /*75f00*/  IMAD.WIDE R14, R149, 0x4, R2 ;  /* 0x00000004950e7825 */ /* 0x002fc800078e0202 */
[----:B------:R-:W-:-:S04]  /*75f10*/  IMAD.WIDE R18, R149, 0x4, R4 ;  /* 0x0000000495127825 */ /* 0x000fc800078e0204 */
[----:B------:R-:W-:-:S04]  /*75f20*/  IMAD.WIDE R10, R149, 0x4, R6 ;  /* 0x00000004950a7825 */ /* 0x000fc800078e0206 */
[----:B------:R-:W-:Y:S01]  /*75f30*/  IMAD.WIDE R12, R149, 0x4, R8 ;  /* 0x00000004950c7825 */ /* 0x000fe200078e0208 */
[----:B------:R-:W-:Y:S01]  /*75f40*/  ULDC UR5, c[0x0][0x22c] ;  /* 0x00008b0000057ab9 */ /* 0x000fe20000000800 */
[----:B------:R-:W4:Y:S01]  /*75f50*/  LDL.LU R149, [R1+0x13b8] ;  /* 0x0013b80001957983 */ /* 0x000f220000300800 */
[----:B------:R-:W-:-:S03]  /*75f60*/  ISETP.LT.AND P3, PT, R152, UR4, !P0 ;  /* 0x0000000498007c0c */ /* 0x000fc6000c761270 */
[----:B------:R1:W-:Y:S04]  /*75f70*/  @P5 STG.E desc[UR8][R14.64], R164 ;  /* 0x000000a40e005986 */ /* 0x0003e8000c101908 */
[----:B------:R1:W-:Y:S01]  /*75f80*/  @P1 STG.E desc[UR8][R18.64], R160 ;  /* 0x000000a012001986 */ /* 0x0003e2000c101908 */
[----:B------:R-:W-:-:S03]  /*75f90*/  ISETP.LT.AND P1, PT, R154, UR4, !P0 ;  /* 0x000000049a007c0c */ /* 0x000fc6000c721270 */
[----:B------:R3:W-:Y:S04]  /*75fa0*/  @P6 STG.E desc[UR8][R10.64], R132 ;  /* 0x000000840a006986 */ /* 0x0007e8000c101908 */
[----:B------:R3:W-:Y:S01]  /*75fb0*/  @P4 STG.E desc[UR8][R12.64], R28 ;  /* 0x0000001c0c004986 */ /* 0x0007e2000c101908 */
[----:B--2---:R-:W-:-:S04]  /*75fc0*/  IMAD.WIDE R16, R150, 0x4, R2 ;  /* 0x0000000496107825 */ /* 0x004fc800078e0202 */
[----:B-1----:R-:W-:-:S04]  /*75fd0*/  IMAD.WIDE R14, R150, 0x4, R4 ;  /* 0x00000004960e7825 */ /* 0x002fc800078e0204 */
[----:B------:R-:W-:-:S04]  /*75fe0*/  IMAD.WIDE R18, R150, 0x4, R6 ;  /* 0x0000000496127825 */ /* 0x000fc800078e0206 */
[----:B------:R-:W-:Y:S02]  /*75ff0*/  IMAD.WIDE R20, R150, 0x4, R8 ;  /* 0x0000000496147825 */ /* 0x000fe400078e0208 */
[----:B------:R-:W2:Y:S04]  /*76000*/  LDL.LU R150, [R1+0x13ac] ;  /* 0x0013ac0001967983 */ /* 0x000ea80000300800 */
[----:B------:R-:W-:Y:S04]  /*76010*/  @P3 STG.E desc[UR8][R16.64], R32 ;  /* 0x0000002010003986 */ /* 0x000fe8000c101908 */
[----:B------:R1:W-:Y:S01]  /*76020*/  @P1 STG.E desc[UR8][R14.64], R36 ;  /* 0x000000240e001986 */ /* 0x0003e2000c101908 */
[----:B---3--:R-:W-:-:S04]  /*76030*/  IMAD.WIDE R10, R148, 0x4, R2 ;  /* 0x00000004940a7825 */ /* 0x008fc800078e0202 */
[----:B------:R-:W-:-:S04]  /*76040*/  IMAD.WIDE R12, R148, 0x4, R4 ;  /* 0x00000004940c7825 */ /* 0x000fc800078e0204 */
[----:B-1----:R-:W-:-:S04]  /*76050*/  IMAD.WIDE R14, R148, 0x4, R6 ;  /* 0x00000004940e7825 */ /* 0x002fc800078e0206 */
[----:B------:R-:W-:Y:S02]  /*76060*/  IMAD.WIDE R16, R148, 0x4, R8 ;  /* 0x0000000494107825 */ /* 0x000fe400078e0208 */
[----:B------:R-:W3:Y:S02]  /*76070*/  LDL.LU R148, [R1+0x13a8] ;  /* 0x0013a80001947983 */ /* 0x000ee40000300800 */
[----:B------:R-:W-:Y:S01]  /*76080*/  VIADD R0, R23, 0xe2 ;  /* 0x000000e217007836 */ /* 0x000fe20000000000 */
[----:B------:R-:W-:Y:S02]  /*76090*/  ISETP.LT.AND P4, PT, R156, UR4, !P0 ;  /* 0x000000049c007c0c */ /* 0x000fe4000c781270 */
[----:B------:R-:W-:Y:S02]  /*760a0*/  ISETP.LT.AND P0, PT, R155, UR4, !P0 ;  /* 0x000000049b007c0c */ /* 0x000fe4000c701270 */
[----:B------:R-:W-:Y:S01]  /*760b0*/  ISETP.GE.AND P2, PT, R0, UR5, PT ;  /* 0x0000000500007c0c */ /* 0x000fe2000bf46270 */
[----:B------:R-:W-:-:S03]  /*760c0*/  ULDC UR5, c[0x0][0x22c] ;  /* 0x00008b0000057ab9 */ /* 0x000fc60000000800 */
[----:B------:R-:W-:Y:S02]  /*760d0*/  ISETP.LT.AND P3, PT, R152, UR4, !P2 ;  /* 0x0000000498007c0c */ /* 0x000fe4000d761270 */
[----:B------:R-:W-:Y:S02]  /*760e0*/  IADD3 R0, R23, 0xe3, RZ ;  /* 0x000000e317007810 */ /* 0x000fe40007ffe0ff */
[----:B------:R-:W-:Y:S01]  /*760f0*/  ISETP.LT.AND P6, PT, R154, UR4, !P2 ;  /* 0x000000049a007c0c */ /* 0x000fe2000d7c1270 */
[----:B------:R4:W-:Y:S01]  /*76100*/  @P4 STG.E desc[UR8][R18.64], R56 ;  /* 0x0000003812004986 */ /* 0x0009e2000c101908 */
[----:B------:R-:W-:-:S03]  /*76110*/  ISETP.GE.AND P5, PT, R0, UR5, PT ;  /* 0x0000000500007c0c */ /* 0x000fc6000bfa6270 */
[----:B------:R1:W-:Y:S01]  /*76120*/  @P0 STG.E desc[UR8][R20.64], R52 ;  /* 0x0000003414000986 */ /* 0x0003e2000c101908 */
[----:B------:R-:W-:Y:S01]  /*76130*/  ISETP.LT.AND P0, PT, R156, UR4, !P2 ;  /* 0x000000049c007c0c */ /* 0x000fe2000d701270 */
[----:B------:R-:W-:Y:S01]  /*76140*/  VIADD R0, R23, 0xe4 ;  /* 0x000000e417007836 */ /* 0x000fe20000000000 */
[----:B------:R-:W-:Y:S01]  /*76150*/  ISETP.LT.AND P2, PT, R155, UR4, !P2 ;  /* 0x000000049b007c0c */ /* 0x000fe2000d741270 */
[----:B------:R1:W-:Y:S01]  /*76160*/  @P3 STG.E desc[UR8][R10.64], R165 ;  /* 0x000000a50a003986 */ /* 0x0003e2000c101908 */
[----:B------:R-:W-:Y:S01]  /*76170*/  ISETP.LT.AND P3, PT, R152, UR4, !P5 ;  /* 0x0000000498007c0c */ /* 0x000fe2000ef61270 */
[----:B------:R-:W-:Y:S01]  /*76180*/  ULDC UR5, c[0x0][0x22c] ;  /* 0x00008b0000057ab9 */ /* 0x000fe20000000800 */
[----:B------:R-:W-:Y:S01]  /*76190*/  ISETP.LT.AND P4, PT, R154, UR4, !P5 ;  /* 0x000000049a007c0c */ /* 0x000fe2000ef81270 */
[----:B------:R1:W-:Y:S01]  /*761a0*/  @P6 STG.E desc[UR8][R12.64], R161 ;  /* 0x000000a10c006986 */ /* 0x0003e2000c101908 */
[C---:B----4-:R-:W-:Y:S01]  /*761b0*/  IMAD.WIDE R18, R151.reuse, 0x4, R2 ;  /* 0x0000000497127825 */ /* 0x050fe200078e0202 */
[----:B------:R-:W-:Y:S01]  /*761c0*/  ISETP.GE.AND P1, PT, R0, UR5, PT ;  /* 0x0000000500007c0c */ /* 0x000fe2000bf26270 */
[----:B------:R-:W-:Y:S01]  /*761d0*/  ULDC UR5, c[0x0][0x22c] ;  /* 0x00008b0000057ab9 */ /* 0x000fe20000000800 */
[----:B------:R-:W-:Y:S01]  /*761e0*/  ISETP.LT.AND P6, PT, R156, UR4, !P5 ;  /* 0x000000049c007c0c */ /* 0x000fe2000efc1270 */
[----:B-1----:R-:W-:Y:S01]  /*761f0*/  IMAD.WIDE R20, R151, 0x4, R4 ;  /* 0x0000000497147825 */ /* 0x002fe200078e0204 */
[----:B------:R1:W-:Y:S01]  /*76200*/  @P0 STG.E desc[UR8][R14.64], R133 ;  /* 0x000000850e000986 */ /* 0x0003e2000c101908 */
[----:B------:R-:W-:-:S03]  /*76210*/  ISETP.LT.AND P5, PT, R155, UR4, !P5 ;  /* 0x000000049b007c0c */ /* 0x000fc6000efa1270 */
[----:B------:R4:W-:Y:S01]  /*76220*/  @P2 STG.E desc[UR8][R16.64], R29 ;  /* 0x0000001d10002986 */ /* 0x0009e2000c101908 */
[----:B------:R-:W-:-:S03]  /*76230*/  ISETP.LT.AND P2, PT, R152, UR4, !P1 ;  /* 0x0000000498007c0c */ /* 0x000fc6000cf41270 */
[----:B------:R4:W-:Y:S01]  /*76240*/  @P3 STG.E desc[UR8][R18.64], R33 ;  /* 0x0000002112003986 */ /* 0x0009e2000c101908 */
[----:B------:R-:W-:-:S03]  /*76250*/  ISETP.LT.AND P3, PT, R154, UR4, !P1 ;  /* 0x000000049a007c0c */ /* 0x000fc6000cf61270 */
[----:B------:R-:W-:Y:S01]  /*76260*/  @P4 STG.E desc[UR8][R20.64], R37 ;  /* 0x0000002514004986 */ /* 0x000fe2000c101908 */
[----:B------:R-:W-:Y:S01]  /*76270*/  ISETP.LT.AND P4, PT, R156, UR4, !P1 ;  /* 0x000000049c007c0c */ /* 0x000fe2000cf81270 */
[----:B------:R-:W-:-:S04]  /*76280*/  IMAD.WIDE R10, R151, 0x4, R6 ;  /* 0x00000004970a7825 */ /* 0x000fc800078e0206 */
[----:B------:R-:W-:Y:S02]  /*76290*/  VIADD R0, R23, 0xe5 ;  /* 0x000000e517007836 */ /* 0x000fe40000000000 */
[----:B------:R-:W-:Y:S01]  /*762a0*/  IMAD.WIDE R12, R151, 0x4, R8 ;  /* 0x00000004970c7825 */ /* 0x000fe200078e0208 */
[----:B------:R4:W-:Y:S03]  /*762b0*/  @P6 STG.E desc[UR8][R10.64], R57 ;  /* 0x000000390a006986 */ /* 0x0009e6000c101908 */
[----:B-1----:R-:W-:Y:S01]  /*762c0*/  IMAD.WIDE R14, R149, 0x4, R2 ;  /* 0x00000004950e7825 */ /* 0x002fe200078e0202 */
[----:B------:R-:W-:-:S03]  /*762d0*/  ISETP.GE.AND P0, PT, R0, UR5, PT ;  /* 0x0000000500007c0c */ /* 0x000fc6000bf06270 */
[C---:B----4-:R-:W-:Y:S01]  /*762e0*/  IMAD.WIDE R16, R149.reuse, 0x4, R4 ;  /* 0x0000000495107825 */ /* 0x050fe200078e0204 */
[----:B------:R1:W-:Y:S03]  /*762f0*/  @P5 STG.E desc[UR8][R12.64], R53 ;  /* 0x000000350c005986 */ /* 0x0003e6000c101908 */
[C---:B------:R-:W-:Y:S01]  /*76300*/  IMAD.WIDE R18, R149.reuse, 0x4, R6 ;  /* 0x0000000495127825 */ /* 0x040fe200078e0206 */
[----:B------:R4:W-:Y:S03]  /*76310*/  @P2 STG.E desc[UR8][R14.64], R166 ;  /* 0x000000a60e002986 */ /* 0x0009e6000c101908 */
[----:B------:R-:W-:Y:S01]  /*76320*/  IMAD.WIDE R10, R149, 0x4, R8 ;  /* 0x00000004950a7825 */ /* 0x000fe200078e0208 */
[----:B------:R-:W-:Y:S01]  /*76330*/  ISETP.LT.AND P1, PT, R155, UR4, !P1 ;  /* 0x000000049b007c0c */ /* 0x000fe2000cf21270 */
[----:B------:R-:W3:Y:S01]  /*76340*/  LDL.LU R149, [R1+0x13a0] ;  /* 0x0013a00001957983 */ /* 0x000ee20000300800 */
[----:B------:R-:W-:Y:S01]  /*76350*/  ISETP.LT.AND P2, PT, R152, UR4, !P0 ;  /* 0x0000000498007c0c */ /* 0x000fe2000c741270 */
[----:B------:R-:W-:-:S02]  /*76360*/  ULDC UR5, c[0x0][0x22c] ;  /* 0x00008b0000057ab9 */ /* 0x000fc40000000800 */
[----:B------:R4:W-:Y:S04]  /*76370*/  @P3 STG.E desc[UR8][R16.64], R162 ;  /* 0x000000a210003986 */ /* 0x0009e8000c101908 */
[----:B------:R3:W-:Y:S01]  /*76380*/  @P4 STG.E desc[UR8][R18.64], R134 ;  /* 0x0000008612004986 */ /* 0x0007e2000c101908 */
[----:B------:R-:W-:-:S03]  /*76390*/  ISETP.LT.AND P4, PT, R154, UR4, !P0 ;  /* 0x000000049a007c0c */ /* 0x000fc6000c781270 */
[----:B------:R3:W-:Y:S01]  /*763a0*/  @P1 STG.E desc[UR8][R10.64], R30 ;  /* 0x0000001e0a001986 */ /* 0x0007e2000c101908 */
[----:B--2---:R-:W-:-:S04]  /*763b0*/  IMAD.WIDE R20, R150, 0x4, R2 ;  /* 0x0000000496147825 */ /* 0x004fc800078e0202 */
[----:B-1----:R-:W-:-:S04]  /*763c0*/  IMAD.WIDE R12, R150, 0x4, R4 ;  /* 0x00000004960c7825 */ /* 0x002fc800078e0204 */
[----:B----4-:R-:W-:-:S04]  /*763d0*/  IMAD.WIDE R14, R150, 0x4, R6 ;  /* 0x00000004960e7825 */ /* 0x010fc800078e0206 */
[----:B------:R-:W-:Y:S02]  /*763e0*/  IMAD.WIDE R16, R150, 0x4, R8 ;  /* 0x0000000496107825 */ /* 0x000fe400078e0208 */
[----:B------:R-:W2:Y:S04]  /*763f0*/  LDL.LU R150, [R1+0x139c] ;  /* 0x00139c0001967983 */ /* 0x000ea80000300800 */
[----:B------:R1:W-:Y:S04]  /*76400*/  @P2 STG.E desc[UR8][R20.64], R34 ;  /* 0x0000002214002986 */ /* 0x0003e8000c101908 */
[----:B------:R4:W-:Y:S01]  /*76410*/  @P4 STG.E desc[UR8][R12.64], R38 ;  /* 0x000000260c004986 */ /* 0x0009e2000c101908 */
[----:B---3--:R-:W-:-:S04]  /*76420*/  IMAD.WIDE R18, R148, 0x4, R2 ;  /* 0x0000000494127825 */ /* 0x008fc800078e0202 */
[----:B------:R-:W-:-:S04]  /*76430*/  IMAD.WIDE R10, R148, 0x4, R4 ;  /* 0x00000004940a7825 */ /* 0x000fc800078e0204 */
[----:B-1----:R-:W-:-:S04]  /*76440*/  IMAD.WIDE R20, R148, 0x4, R6 ;  /* 0x0000000494147825 */ /* 0x002fc800078e0206 */
[----:B----4-:R-:W-:Y:S02]  /*76450*/  IMAD.WIDE R12, R148, 0x4, R8 ;  /* 0x00000004940c7825 */ /* 0x010fe400078e0208 */
[----:B------:R-:W3:Y:S01]  /*76460*/  LDL.LU R148, [R1+0x1398] ;  /* 0x0013980001947983 */ /* 0x000ee20000300800 */
[----:B------:R-:W-:Y:S02]  /*76470*/  ISETP.LT.AND P5, PT, R156, UR4, !P0 ;  /* 0x000000049c007c0c */ /* 0x000fe4000c7a1270 */
[----:B------:R-:W-:Y:S01]  /*76480*/  ISETP.LT.AND P0, PT, R155, UR4, !P0 ;  /* 0x000000049b007c0c */ /* 0x000fe2000c701270 */
[----:B------:R-:W4:Y:S01]  /*76490*/  LDL.LU R151, [R1+0x1390] ;  /* 0x0013900001977983 */ /* 0x000f220000300800 */
[----:B------:R-:W-:-:S04]  /*764a0*/  IADD3 R0, R23, 0xe6, RZ ;  /* 0x000000e617007810 */ /* 0x000fc80007ffe0ff */
[----:B------:R-:W-:Y:S01]  /*764b0*/  ISETP.GE.AND P6, PT, R0, UR5, PT ;  /* 0x0000000500007c0c */ /* 0x000fe2000bfc6270 */
[----:B------:R-:W-:Y:S01]  /*764c0*/  VIADD R0, R23, 0xe7 ;  /* 0x000000e717007836 */ /* 0x000fe20000000000 */
[----:B------:R-:W-:Y:S02]  /*764d0*/  ULDC UR5, c[0x0][0x22c] ;  /* 0x00008b0000057ab9 */ /* 0x000fe40000000800 */
[----:B------:R-:W-:Y:S01]  /*764e0*/  ISETP.LT.AND P3, PT, R152, UR4, !P6 ;  /* 0x0000000498007c0c */ /* 0x000fe2000f761270 */
[----:B------:R1:W-:Y:S01]  /*764f0*/  @P5 STG.E desc[UR8][R14.64], R58 ;  /* 0x0000003a0e005986 */ /* 0x0003e2000c101908 */
[----:B------:R-:W-:Y:S01]  /*76500*/  ISETP.GE.AND P1, PT, R0, UR5, PT ;  /* 0x0000000500007c0c */ /* 0x000fe2000bf26270 */
[----:B------:R-:W-:Y:S01]  /*76510*/  ULDC UR5, c[0x0][0x22c] ;  /* 0x00008b0000057ab9 */ /* 0x000fe20000000800 */
[----:B------:R-:W-:Y:S01]  /*76520*/  ISETP.LT.AND P2, PT, R154, UR4, !P6 ;  /* 0x000000049a007c0c */ /* 0x000fe2000f741270 */
[----:B------:R1:W-:Y:S01]  /*76530*/  @P0 STG.E desc[UR8][R16.64], R54 ;  /* 0x0000003610000986 */ /* 0x0003e2000c101908 */
[----:B------:R-:W-:-:S02]  /*76540*/  ISETP.LT.AND P0, PT, R156, UR4, !P6 ;  /* 0x000000049c007c0c */ /* 0x000fc4000f701270 */
[----:B------:R-:W-:Y:S02]  /*76550*/  ISETP.LT.AND P6, PT, R155, UR4, !P6 ;  /* 0x000000049b007c0c */ /* 0x000fe4000f7c1270 */
[----:B------:R-:W-:Y:S02]  /*76560*/  ISETP.LT.AND P5, PT, R152, UR4, !P1 ;  /* 0x0000000498007c0c */ /* 0x000fe4000cfa1270 */
[----:B------:R-:W-:Y:S02]  /*76570*/  ISETP.LT.AND P4, PT, R154, UR4, !P1 ;  /* 0x000000049a007c0c */ /* 0x000fe4000cf81270 */
[----:B------:R-:W-:Y:S01]  /*76580*/  IADD3 R0, R23, 0xe8, RZ ;  /* 0x000000e817007810 */ /* 0x000fe20007ffe0ff */
[----:B------:R-:W-:Y:S03]  /*76590*/  @P3 STG.E desc[UR8][R18.64], R167 ;  /* 0x000000a712003986 */ /* 0x000fe6000c101908 */
[----:B------:R-:W-:Y:S01]  /*765a0*/  ISETP.GE.AND P3, PT, R0, UR5, PT ;  /* 0x0000000500007c0c */ /* 0x000fe2000bf66270 */
[----:B------:R1:W-:Y:S04]  /*765b0*/  @P2 STG.E desc[UR8][R10.64], R163 ;  /* 0x000000a30a002986 */ /* 0x0003e8000c101908 */
[----:B------:R-:W-:Y:S01]  /*765c0*/  @P0 STG.E desc[UR8][R20.64], R135 ;  /* 0x0000008714000986 */ /* 0x000fe2000c101908 */
[----:B------:R-:W-:-:S02]  /*765d0*/  ISETP.LT.AND P0, PT, R156, UR4, !P1 ;  /* 0x000000049c007c0c */ /* 0x000fc4000cf01270 */
[----:B------:R-:W-:Y:S01]  /*765e0*/  ISETP.LT.AND P1, PT, R155, UR4, !P1 ;  /* 0x000000049b007c0c */ /* 0x000fe2000cf21270 */
[----:B------:R2:W-:Y:S01]  /*765f0*/  @P6 STG.E desc[UR8][R12.64], R31 ;  /* 0x0000001f0c006986 */ /* 0x0005e2000c101908 */
[----:B------:R-:W-:Y:S01]  /*76600*/  ISETP.LT.AND P6, PT, R152, UR4, !P3 ;  /* 0x0000000498007c0c */ /* 0x000fe2000dfc1270 */
[----:B-1----:R-:W-:-:S04]  /*76610*/  IMAD.WIDE R14, R149, 0x4, R2 ;  /* 0x00000004950e7825 */ /* 0x002fc800078e0202 */
[----:B------:R-:W-:Y:S01]  /*76620*/  IMAD.WIDE R16, R149, 0x4, R4 ;  /* 0x0000000495107825 */ /* 0x000fe200078e0204 */
[----:B------:R1:W-:Y:S01]  /*76630*/  @P5 STG.E desc[UR8][R14.64], R35 ;  /* 0x000000230e005986 */ /* 0x0003e2000c101908 */
[----:B------:R-:W-:-:S03]  /*76640*/  ISETP.LT.AND P5, PT, R154, UR4, !P3 ;  /* 0x000000049a007c0c */ /* 0x000fc6000dfa1270 */
[----:B------:R1:W-:Y:S01]  /*76650*/  @P4 STG.E desc[UR8][R16.64], R39 ;  /* 0x0000002710004986 */ /* 0x0003e2000c101908 */
[----:B------:R-:W-:-:S04]  /*76660*/  IMAD.WIDE R10, R149, 0x4, R6 ;  /* 0x00000004950a7825 */ /* 0x000fc800078e0206 */
[----:B------:R-:W-:Y:S01]  /*76670*/  IMAD.WIDE R18, R149, 0x4, R8 ;  /* 0x0000000495127825 */ /* 0x000fe200078e0208 */
[----:B------:R3:W-:Y:S04]  /*76680*/  @P0 STG.E desc[UR8][R10.64], R59 ;  /* 0x0000003b0a000986 */ /* 0x0007e8000c101908 */
[----:B------:R3:W-:Y:S01]  /*76690*/  @P1 STG.E desc[UR8][R18.64], R55 ;  /* 0x0000003712001986 */ /* 0x0007e2000c101908 */
[----:B--2---:R-:W-:-:S04]  /*766a0*/  IMAD.WIDE R12, R150, 0x4, R2 ;  /* 0x00000004960c7825 */ /* 0x004fc800078e0202 */
[----:B-1----:R-:W-:-:S04]  /*766b0*/  IMAD.WIDE R14, R150, 0x4, R4 ;  /* 0x00000004960e7825 */ /* 0x002fc800078e0204 */
[----:B------:R-:W-:-:S04]  /*766c0*/  IMAD.WIDE R16, R150, 0x4, R6 ;  /* 0x0000000496107825 */ /* 0x000fc800078e0206 */
[----:B------:R-:W-:Y:S02]  /*766d0*/  IMAD.WIDE R20, R150, 0x4, R8 ;  /* 0x0000000496147825 */ /* 0x000fe400078e0208 */
[----:B------:R-:W2:Y:S04]  /*766e0*/  LDL.LU R150, [R1+0x138c] ;  /* 0x00138c0001967983 */ /* 0x000ea80000300800 */
[----:B------:R1:W-:Y:S04]  /*766f0*/  @P6 STG.E desc[UR8][R12.64], R48 ;  /* 0x000000300c006986 */ /* 0x0003e8000c101908 */
[----:B------:R1:W-:Y:S01]  /*76700*/  @P5 STG.E desc[UR8][R14.64], R44 ;  /* 0x0000002c0e005986 */ /* 0x0003e2000c101908 */
[----:B---3--:R-:W-:-:S04]  /*76710*/  IMAD.WIDE R10, R148, 0x4, R2 ;  /* 0x00000004940a7825 */ /* 0x008fc800078e0202 */
[----:B------:R-:W-:-:S04]  /*76720*/  IMAD.WIDE R18, R148, 0x4, R4 ;  /* 0x0000000494127825 */ /* 0x000fc800078e0204 */
[----:B-1----:R-:W-:-:S04]  /*76730*/  IMAD.WIDE R12, R148, 0x4, R6 ;  /* 0x00000004940c7825 */ /* 0x002fc800078e0206 */
[----:B------:R-:W-:Y:S02]  /*76740*/  IMAD.WIDE R14, R148, 0x4, R8 ;  /* 0x00000004940e7825 */ /* 0x000fe400078e0208 */
[----:B------:R-:W3:Y:S02]  /*76750*/  LDL.LU R148, [R1+0x1388] ;  /* 0x0013880001947983 */ /* 0x000ee40000300800 */
[C---:B------:R-:W-:Y:S01]  /*76760*/  VIADD R22, R23.reuse, 0xe9 ;  /* 0x000000e917167836 */ /* 0x040fe20000000000 */
[----:B------:R-:W-:Y:S01]  /*76770*/  ISETP.LT.AND P4, PT, R156, UR4, !P3 ;  /* 0x000000049c007c0c */ /* 0x000fe2000df81270 */
[----:B------:R-:W-:Y:S01]  /*76780*/  VIADD R0, R23, 0xea ;  /* 0x000000ea17007836 */ /* 0x000fe20000000000 */
[----:B------:R-:W-:Y:S01]  /*76790*/  ISETP.LT.AND P3, PT, R155, UR4, !P3 ;  /* 0x000000049b007c0c */ /* 0x000fe2000df61270 */
[----:B------:R-:W3:Y:S01]  /*767a0*/  LDL.LU R149, [R1+0x137c] ;  /* 0x00137c0001957983 */ /* 0x000ee20000300800 */
[----:B------:R-:W-:-:S04]  /*767b0*/  ISETP.GE.AND P2, PT, R22, UR5, PT ;  /* 0x0000000516007c0c */ /* 0x000fc8000bf46270 */
[----:B------:R-:W-:Y:S02]  /*767c0*/  ISETP.LT.AND P1, PT, R152, UR4, !P2 ;  /* 0x0000000498007c0c */ /* 0x000fe4000d721270 */
[----:B------:R-:W-:Y:S02]  /*767d0*/  ISETP.LT.AND P6, PT, R154, UR4, !P2 ;  /* 0x000000049a007c0c */ /* 0x000fe4000d7c1270 */
[----:B------:R-:W-:Y:S01]  /*767e0*/  ISETP.GE.AND P0, PT, R0, UR5, PT ;  /* 0x0000000500007c0c */ /* 0x000fe2000bf06270 */
[----:B------:R4:W-:Y:S04]  /*767f0*/  @P4 STG.E desc[UR8][R16.64], R60 ;  /* 0x0000003c10004986 */ /* 0x0009e8000c101908 */
[----:B------:R1:W-:Y:S01]  /*76800*/  @P3 STG.E desc[UR8][R20.64], R40 ;  /* 0x0000002814003986 */ /* 0x0003e2000c101908 */
[----:B------:R-:W-:-:S02]  /*76810*/  ISETP.LT.AND P3, PT, R156, UR4, !P2 ;  /* 0x000000049c007c0c */ /* 0x000fc4000d761270 */
[----:B------:R-:W-:Y:S02]  /*76820*/  ISETP.LT.AND P2, PT, R155, UR4, !P2 ;  /* 0x000000049b007c0c */ /* 0x000fe4000d741270 */
[----:B------:R-:W-:Y:S01]  /*76830*/  ISETP.LT.AND P4, PT, R152, UR4, !P0 ;  /* 0x0000000498007c0c */ /* 0x000fe2000c781270 */
[----:B------:R1:W-:Y:S01]  /*76840*/  @P1 STG.E desc[UR8][R10.64], R64 ;  /* 0x000000400a001986 */ /* 0x0003e2000c101908 */
[----:B------:R-:W-:-:S03]  /*76850*/  ISETP.LT.AND P5, PT, R154, UR4, !P0 ;  /* 0x000000049a007c0c */ /* 0x000fc6000c7a1270 */
[----:B------:R-:W-:Y:S01]  /*76860*/  @P6 STG.E desc[UR8][R18.64], R68 ;  /* 0x0000004412006986 */ /* 0x000fe2000c101908 */
[----:B------:R-:W-:Y:S01]  /*76870*/  ISETP.LT.AND P6, PT, R156, UR4, !P0 ;  /* 0x000000049c007c0c */ /* 0x000fe2000c7c1270 */
[----:B------:R-:W-:Y:S02]  /*76880*/  VIADD R0, R23, 0xeb ;  /* 0x000000eb17007836 */ /* 0x000fe40000000000 */
[C---:B----4-:R-:W-:Y:S01]  /*76890*/  IMAD.WIDE R16, R151.reuse, 0x4, R2 ;  /* 0x0000000497107825 */ /* 0x050fe200078e0202 */
[----:B------:R4:W-:Y:S03]  /*768a0*/  @P3 STG.E desc[UR8][R12.64], R84 ;  /* 0x000000540c003986 */ /* 0x0009e6000c101908 */
[C---:B-1----:R-:W-:Y:S01]  /*768b0*/  IMAD.WIDE R20, R151.reuse, 0x4, R4 ;  /* 0x0000000497147825 */ /* 0x042fe200078e0204 */
[----:B------:R-:W-:Y:S01]  /*768c0*/  ISETP.GE.AND P1, PT, R0, UR5, PT ;  /* 0x0000000500007c0c */ /* 0x000fe2000bf26270 */
[----:B------:R2:W-:Y:S02]  /*768d0*/  @P2 STG.E desc[UR8][R14.64], R88 ;  /* 0x000000580e002986 */ /* 0x0005e4000c101908 */
[----:B------:R-:W-:Y:S01]  /*768e0*/  IMAD.WIDE R10, R151, 0x4, R6 ;  /* 0x00000004970a7825 */ /* 0x000fe200078e0206 */
[----:B------:R-:W-:Y:S01]  /*768f0*/  ISETP.LT.AND P0, PT, R155, UR4, !P0 ;  /* 0x000000049b007c0c */ /* 0x000fe2000c701270 */
[----:B------:R1:W-:Y:S01]  /*76900*/  @P4 STG.E desc[UR8][R16.64], R49 ;  /* 0x0000003110004986 */ /* 0x0003e2000c101908 */
[----:B------:R-:W-:-:S03]  /*76910*/  ISETP.LT.AND P3, PT, R154, UR4, !P1 ;  /* 0x000000049a007c0c */ /* 0x000fc6000cf61270 */
[----:B------:R-:W-:Y:S01]  /*76920*/  @P5 STG.E desc[UR8][R20.64], R45 ;  /* 0x0000002d14005986 */ /* 0x000fe2000c101908 */
[----:B------:R-:W-:-:S03]  /*76930*/  ISETP.LT.AND P5, PT, R152, UR4, !P1 ;  /* 0x0000000498007c0c */ /* 0x000fc6000cfa1270 */
[----:B------:R1:W-:Y:S01]  /*76940*/  @P6 STG.E desc[UR8][R10.64], R61 ;  /* 0x0000003d0a006986 */ /* 0x0003e2000c101908 */
[----:B----4-:R-:W-:-:S05]  /*76950*/  IMAD.WIDE R12, R151, 0x4, R8 ;  /* 0x00000004970c7825 */ /* 0x010fca00078e0208 */
        /* <DEDUP_REMOVED lines=9> */
[----:B----4-:R-:W-:-:S04]  /*769f0*/  IMAD.WIDE R12, R148, 0x4, R4 ;  /* 0x00000004940c7825 */ /* 0x010fc800078e0204 */
[----:B-1----:R-:W-:-:S04]  /*76a00*/  IMAD.WIDE R14, R148, 0x4, R6 ;  /* 0x00000004940e7825 */ /* 0x002fc800078e0206 */
[----:B------:R-:W-:Y:S02]  /*76a10*/  IMAD.WIDE R16, R148, 0x4, R8 ;  /* 0x0000000494107825 */ /* 0x000fe400078e0208 */
[----:B------:R-:W3:Y:S01]  /*76a20*/  LDL.LU R148, [R1+0x1370] ;  /* 0x0013700001947983 */ /* 0x000ee20000300800 */
[----:B------:R-:W-:Y:S02]  /*76a30*/  ISETP.LT.AND P4, PT, R156, UR4, !P1 ;  /* 0x000000049c007c0c */ /* 0x000fe4000cf81270 */
[----:B------:R-:W-:-:S04]  /*76a40*/  IADD3 R22, R23, 0xec, RZ ;  /* 0x000000ec17167810 */ /* 0x000fc80007ffe0ff */
[----:B------:R-:W-:Y:S02]  /*76a50*/  ISETP.GE.AND P2, PT, R22, UR5, PT ;  /* 0x0000000516007c0c */ /* 0x000fe4000bf46270 */
[C---:B------:R-:W-:Y:S02]  /*76a60*/  ISETP.LT.AND P1, PT, R155.reuse, UR4, !P1 ;  /* 0x000000049b007c0c */ /* 0x040fe4000cf21270 */
[----:B------:R-:W-:Y:S02]  /*76a70*/  ISETP.LT.AND P0, PT, R152, UR4, !P2 ;  /* 0x0000000498007c0c */ /* 0x000fe4000d701270 */
[----:B------:R-:W-:Y:S01]  /*76a80*/  ISETP.LT.AND P5, PT, R154, UR4, !P2 ;  /* 0x000000049a007c0c */ /* 0x000fe2000d7a1270 */
[----:B------:R1:W-:Y:S01]  /*76a90*/  @P4 STG.E desc[UR8][R18.64], R85 ;  /* 0x0000005512004986 */ /* 0x0003e2000c101908 */
[----:B------:R-:W-:Y:S02]  /*76aa0*/  ISETP.LT.AND P4, PT, R156, UR4, !P2 ;  /* 0x000000049c007c0c */ /* 0x000fe4000d781270 */
[----:B------:R-:W-:Y:S01]  /*76ab0*/  ISETP.LT.AND P2, PT, R155, UR4, !P2 ;  /* 0x000000049b007c0c */ /* 0x000fe2000d741270 */
[----:B------:R-:W-:-:S04]  /*76ac0*/  VIADD R0, R23, 0xed ;  /* 0x000000ed17007836 */ /* 0x000fc80000000000 */
[----:B------:R4:W-:Y:S01]  /*76ad0*/  @P1 STG.E desc[UR8][R10.64], R89 ;  /* 0x000000590a001986 */ /* 0x0009e2000c101908 */
[----:B------:R-:W-:-:S03]  /*76ae0*/  ISETP.GE.AND P6, PT, R0, UR5, PT ;  /* 0x0000000500007c0c */ /* 0x000fc6000bfc6270 */
[----:B------:R-:W-:Y:S01]  /*76af0*/  @P0 STG.E desc[UR8][R20.64], R50 ;  /* 0x0000003214000986 */ /* 0x000fe2000c101908 */
[----:B------:R-:W-:-:S03]  /*76b00*/  ISETP.LT.AND P3, PT, R152, UR4, !P6 ;  /* 0x0000000498007c0c */ /* 0x000fc6000f761270 */
[----:B------:R4:W-:Y:S01]  /*76b10*/  @P5 STG.E desc[UR8][R12.64], R46 ;  /* 0x0000002e0c005986 */ /* 0x0009e2000c101908 */
[----:B------:R-:W-:-:S03]  /*76b20*/  ISETP.LT.AND P0, PT, R154, UR4, !P6 ;  /* 0x000000049a007c0c */ /* 0x000fc6000f701270 */
[----:B------:R4:W-:Y:S01]  /*76b30*/  @P4 STG.E desc[UR8][R14.64], R62 ;  /* 0x0000003e0e004986 */ /* 0x0009e2000c101908 */
[----:B-1----:R-:W-:-:S03]  /*76b40*/  IMAD.WIDE R18, R149, 0x4, R2 ;  /* 0x0000000495127825 */ /* 0x002fc600078e0202 */
[----:B------:R2:W-:Y:S01]  /*76b50*/  @P2 STG.E desc[UR8][R16.64], R42 ;  /* 0x0000002a10002986 */ /* 0x0005e2000c101908 */
[----:B------:R-:W-:Y:S01]  /*76b60*/  ISETP.LT.AND P2, PT, R156, UR4, !P6 ;  /* 0x000000049c007c0c */ /* 0x000fe2000f741270 */
[----:B----4-:R-:W-:-:S04]  /*76b70*/  IMAD.WIDE R10, R149, 0x4, R4 ;  /* 0x00000004950a7825 */ /* 0x010fc800078e0204 */
[----:B------:R-:W-:-:S04]  /*76b80*/  IMAD.WIDE R12, R149, 0x4, R6 ;  /* 0x00000004950c7825 */ /* 0x000fc800078e0206 */
[----:B------:R-:W-:Y:S02]  /*76b90*/  IMAD.WIDE R14, R149, 0x4, R8 ;  /* 0x00000004950e7825 */ /* 0x000fe400078e0208 */
[----:B------:R-:W4:Y:S02]  /*76ba0*/  LDL.LU R149, [R1+0x136c] ;  /* 0x00136c0001957983 */ /* 0x000f240000300800 */
[----:B------:R-:W-:Y:S01]  /*76bb0*/  VIADD R0, R23, 0xee ;  /* 0x000000ee17007836 */ /* 0x000fe20000000000 */
[----:B------:R-:W-:-:S04]  /*76bc0*/  ISETP.LT.AND P6, PT, R155, UR4, !P6 ;  /* 0x000000049b007c0c */ /* 0x000fc8000f7c1270 */
[----:B------:R-:W-:Y:S01]  /*76bd0*/  ISETP.GE.AND P1, PT, R0, UR5, PT ;  /* 0x0000000500007c0c */ /* 0x000fe2000bf26270 */
[----:B------:R1:W-:Y:S03]  /*76be0*/  @P3 STG.E desc[UR8][R18.64], R66 ;  /* 0x0000004212003986 */ /* 0x0003e6000c101908 */
[----:B------:R-:W-:Y:S01]  /*76bf0*/  ISETP.LT.AND P5, PT, R152, UR4, !P1 ;  /* 0x0000000498007c0c */ /* 0x000fe2000cfa1270 */
[----:B------:R1:W-:Y:S01]  /*76c00*/  @P0 STG.E desc[UR8][R10.64], R70 ;  /* 0x000000460a000986 */ /* 0x0003e2000c101908 */
[----:B------:R-:W-:-:S03]  /*76c10*/  ISETP.LT.AND P4, PT, R154, UR4, !P1 ;  /* 0x000000049a007c0c */ /* 0x000fc6000cf81270 */
[----:B------:R1:W-:Y:S01]  /*76c20*/  @P2 STG.E desc[UR8][R12.64], R86 ;  /* 0x000000560c002986 */ /* 0x0003e2000c101908 */
[----:B------:R-:W-:-:S03]  /*76c30*/  VIADD R20, R23, 0xef ;  /* 0x000000ef17147836 */ /* 0x000fc60000000000 */
[----:B------:R3:W-:Y:S02]  /*76c40*/  @P6 STG.E desc[UR8][R14.64], R90 ;  /* 0x0000005a0e006986 */ /* 0x0007e4000c101908 */
[----:B------:R-:W-:Y:S01]  /*76c50*/  ISETP.GE.AND P3, PT, R20, UR5, PT ;  /* 0x0000000514007c0c */ /* 0x000fe2000bf66270 */
        /* <DEDUP_REMOVED lines=11> */
[----:B------:R-:W3:Y:S01]  /*76d10*/  LDL.LU R148, [R1+0x1360] ;  /* 0x0013600001947983 */ /* 0x000ee20000300800 */
[----:B------:R-:W-:Y:S02]  /*76d20*/  ISETP.LT.AND P2, PT, R156, UR4, !P1 ;  /* 0x000000049c007c0c */ /* 0x000fe4000cf41270 */
[----:B------:R-:W-:Y:S02]  /*76d30*/  ISETP.LT.AND P1, PT, R155, UR4, !P1 ;  /* 0x000000049b007c0c */ /* 0x000fe4000cf21270 */
[----:B------:R-:W-:Y:S02]  /*76d40*/  ISETP.LT.AND P6, PT, R152, UR4, !P3 ;  /* 0x0000000498007c0c */ /* 0x000fe4000dfc1270 */
[----:B------:R-:W-:Y:S02]  /*76d50*/  ISETP.LT.AND P5, PT, R154, UR4, !P3 ;  /* 0x000000049a007c0c */ /* 0x000fe4000dfa1270 */
[----:B------:R-:W-:-:S02]  /*76d60*/  IADD3 R0, R23, 0xf0, RZ ;  /* 0x000000f017007810 */ /* 0x000fc40007ffe0ff */
[----:B------:R-:W-:Y:S02]  /*76d70*/  ISETP.LT.AND P4, PT, R156, UR4, !P3 ;  /* 0x000000049c007c0c */ /* 0x000fe4000df81270 */
[----:B------:R-:W-:Y:S01]  /*76d80*/  ISETP.GE.AND P0, PT, R0, UR5, PT ;  /* 0x0000000500007c0c */ /* 0x000fe2000bf06270 */
[----:B------:R4:W-:Y:S01]  /*76d90*/  @P2 STG.E desc[UR8][R10.64], R63 ;  /* 0x0000003f0a002986 */ /* 0x0009e2000c101908 */
[----:B------:R-:W-:-:S03]  /*76da0*/  ISETP.LT.AND P3, PT, R155, UR4, !P3 ;  /* 0x000000049b007c0c */ /* 0x000fc6000df61270 */
[----:B------:R1:W-:Y:S01]  /*76db0*/  @P1 STG.E desc[UR8][R12.64], R43 ;  /* 0x0000002b0c001986 */ /* 0x0003e2000c101908 */
[----:B------:R-:W-:-:S03]  /*76dc0*/  ISETP.LT.AND P1, PT, R152, UR4, !P0 ;  /* 0x0000000498007c0c */ /* 0x000fc6000c721270 */
[----:B------:R1:W-:Y:S04]  /*76dd0*/  @P6 STG.E desc[UR8][R20.64], R67 ;  /* 0x0000004314006986 */ /* 0x0003e8000c101908 */
[----:B------:R1:W-:Y:S01]  /*76de0*/  @P5 STG.E desc[UR8][R14.64], R71 ;  /* 0x000000470e005986 */ /* 0x0003e2000c101908 */
[----:B------:R-:W-:Y:S01]  /*76df0*/  ISETP.LT.AND P5, PT, R154, UR4, !P0 ;  /* 0x000000049a007c0c */ /* 0x000fe2000c7a1270 */
[----:B------:R-:W-:Y:S01]  /*76e00*/  VIADD R0, R23, 0xf1 ;  /* 0x000000f117007836 */ /* 0x000fe20000000000 */
[----:B------:R-:W-:Y:S01]  /*76e10*/  ISETP.LT.AND P6, PT, R156, UR4, !P0 ;  /* 0x000000049c007c0c */ /* 0x000fe2000c7c1270 */
[----:B----4-:R-:W-:-:S04]  /*76e20*/  IMAD.WIDE R10, R149, 0x4, R2 ;  /* 0x00000004950a7825 */ /* 0x010fc800078e0202 */
[----:B-1----:R-:W-:-:S04]  /*76e30*/  IMAD.WIDE R12, R149, 0x4, R4 ;  /* 0x00000004950c7825 */ /* 0x002fc800078e0204 */
[----:B------:R-:W-:-:S04]  /*76e40*/  IMAD.WIDE R20, R149, 0x4, R6 ;  /* 0x0000000495147825 */ /* 0x000fc800078e0206 */
[----:B------:R-:W-:Y:S02]  /*76e50*/  IMAD.WIDE R14, R149, 0x4, R8 ;  /* 0x00000004950e7825 */ /* 0x000fe400078e0208 */
[----:B------:R-:W4:Y:S01]  /*76e60*/  LDL.LU R149, [R1+0x135c] ;  /* 0x00135c0001957983 */ /* 0x000f220000300800 */
[----:B------:R-:W-:Y:S02]  /*76e70*/  ISETP.GE.AND P2, PT, R0, UR5, PT ;  /* 0x0000000500007c0c */ /* 0x000fe4000bf46270 */
[----:B------:R-:W-:Y:S01]  /*76e80*/  ISETP.LT.AND P0, PT, R155, UR4, !P0 ;  /* 0x000000049b007c0c */ /* 0x000fe2000c701270 */
[----:B------:R2:W-:Y:S01]  /*76e90*/  @P4 STG.E desc[UR8][R16.64], R87 ;  /* 0x0000005710004986 */ /* 0x0005e2000c101908 */
[----:B------:R-:W-:-:S03]  /*76ea0*/  ISETP.LT.AND P4, PT, R154, UR4, !P2 ;  /* 0x000000049a007c0c */ /* 0x000fc6000d781270 */
[----:B------:R1:W-:Y:S01]  /*76eb0*/  @P3 STG.E desc[UR8][R18.64], R91 ;  /* 0x0000005b12003986 */ /* 0x0003e2000c101908 */
        /* <DEDUP_REMOVED lines=12> */
[----:B------:R-:W-:Y:S04]  /*76f80*/  @P4 STG.E desc[UR8][R18.64], R100 ;  /* 0x0000006412004986 */ /* 0x000fe8000c101908 */
[----:B------:R1:W-:Y:S01]  /*76f90*/  @P5 STG.E desc[UR8][R10.64], R104 ;  /* 0x000000680a005986 */ /* 0x0003e2000c101908 */
[----:B---3--:R-:W-:-:S04]  /*76fa0*/  IMAD.WIDE R20, R148, 0x4, R2 ;  /* 0x0000000494147825 */ /* 0x008fc800078e0202 */
[----:B------:R-:W-:-:S04]  /*76fb0*/  IMAD.WIDE R14, R148, 0x4, R4 ;  /* 0x00000004940e7825 */ /* 0x000fc800078e0204 */
[----:B-1----:R-:W-:-:S04]  /*76fc0*/  IMAD.WIDE R16, R148, 0x4, R6 ;  /* 0x0000000494107825 */ /* 0x002fc800078e0206 */
[----:B------:R-:W-:Y:S02]  /*76fd0*/  IMAD.WIDE R10, R148, 0x4, R8 ;  /* 0x00000004940a7825 */ /* 0x000fe400078e0208 */
[----:B------:R-:W3:Y:S01]  /*76fe0*/  LDL.LU R148, [R1+0x134c] ;  /* 0x00134c0001947983 */ /* 0x000ee20000300800 */
[----:B------:R-:W-:Y:S02]  /*76ff0*/  IADD3 R0, R23, 0xf2, RZ ;  /* 0x000000f217007810 */ /* 0x000fe40007ffe0ff */
[----:B------:R-:W-:Y:S02]  /*77000*/  ISETP.LT.AND P2, PT, R155, UR4, !P2 ;  /* 0x000000049b007c0c */ /* 0x000fe4000d741270 */
[----:B------:R-:W-:-:S04]  /*77010*/  ISETP.GE.AND P1, PT, R0, UR5, PT ;  /* 0x0000000500007c0c */ /* 0x000fc8000bf26270 */
[----:B------:R-:W-:Y:S01]  /*77020*/  ISETP.LT.AND P6, PT, R152, UR4, !P1 ;  /* 0x0000000498007c0c */ /* 0x000fe2000cfc1270 */
[----:B------:R-:W-:Y:S01]  /*77030*/  VIADD R0, R23, 0xf3 ;  /* 0x000000f317007836 */ /* 0x000fe20000000000 */
[----:B------:R-:W-:Y:S02]  /*77040*/  ISETP.LT.AND P4, PT, R154, UR4, !P1 ;  /* 0x000000049a007c0c */ /* 0x000fe4000cf81270 */
[----:B------:R-:W-:Y:S02]  /*77050*/  ISETP.LT.AND P3, PT, R156, UR4, !P1 ;  /* 0x000000049c007c0c */ /* 0x000fe4000cf61270 */
[----:B------:R-:W-:Y:S01]  /*77060*/  ISETP.GE.AND P0, PT, R0, UR5, PT ;  /* 0x0000000500007c0c */ /* 0x000fe2000bf06270 */
[----:B------:R4:W-:Y:S01]  /*77070*/  @P2 STG.E desc[UR8][R12.64], R108 ;  /* 0x0000006c0c002986 */ /* 0x0009e2000c101908 */
[----:B------:R-:W-:Y:S02]  /*77080*/  ISETP.LT.AND P2, PT, R155, UR4, !P1 ;  /* 0x000000049b007c0c */ /* 0x000fe4000cf41270 */
[----:B------:R-:W-:-:S03]  /*77090*/  ISETP.LT.AND P5, PT, R152, UR4, !P0 ;  /* 0x0000000498007c0c */ /* 0x000fc6000c7a1270 */
[----:B------:R-:W-:Y:S01]  /*770a0*/  @P6 STG.E desc[UR8][R20.64], R77 ;  /* 0x0000004d14006986 */ /* 0x000fe2000c101908 */
[----:B------:R-:W-:Y:S01]  /*770b0*/  ISETP.LT.AND P6, PT, R154, UR4, !P0 ;  /* 0x000000049a007c0c */ /* 0x000fe2000c7c1270 */
[----:B------:R-:W-:Y:S02]  /*770c0*/  VIADD R0, R23, 0xf4 ;  /* 0x000000f417007836 */ /* 0x000fe40000000000 */
[----:B------:R1:W-:Y:S01]  /*770d0*/  @P4 STG.E desc[UR8][R14.64], R81 ;  /* 0x000000510e004986 */ /* 0x0003e2000c101908 */
[----:B------:R-:W-:Y:S02]  /*770e0*/  ISETP.LT.AND P4, PT, R156, UR4, !P0 ;  /* 0x000000049c007c0c */ /* 0x000fe4000c781270 */
[----:B------:R-:W-:Y:S01]  /*770f0*/  ISETP.GE.AND P1, PT, R0, UR5, PT ;  /* 0x0000000500007c0c */ /* 0x000fe2000bf26270 */
[----:B------:R1:W-:Y:S01]  /*77100*/  @P3 STG.E desc[UR8][R16.64], R93 ;  /* 0x0000005d10003986 */ /* 0x0003e2000c101908 */
[----:B----4-:R-:W-:-:S03]  /*77110*/  IMAD.WIDE R12, R149, 0x4, R2 ;  /* 0x00000004950c7825 */ /* 0x010fc600078e0202 */
[----:B------:R-:W-:Y:S01]  /*77120*/  @P2 STG.E desc[UR8][R10.64], R73 ;  /* 0x000000490a002986 */ /* 0x000fe2000c101908 */
[----:B------:R-:W-:-:S03]  /*77130*/  IMAD.WIDE R18, R149, 0x4, R4 ;  /* 0x0000000495127825 */ /* 0x000fc600078e0204 */
[----:B------:R-:W-:Y:S01]  /*77140*/  @P5 STG.E desc[UR8][R12.64], R97 ;  /* 0x000000610c005986 */ /* 0x000fe2000c101908 */
[----:B-1----:R-:W-:Y:S01]  /*77150*/  IMAD.WIDE R14, R149, 0x4, R6 ;  /* 0x00000004950e7825 */ /* 0x002fe200078e0206 */
[----:B------:R-:W-:-:S03]  /*77160*/  ISETP.LT.AND P0, PT, R155, UR4, !P0 ;  /* 0x000000049b007c0c */ /* 0x000fc6000c701270 */
[----:B------:R-:W-:Y:S02]  /*77170*/  IMAD.WIDE R16, R149, 0x4, R8 ;  /* 0x0000000495107825 */ /* 0x000fe400078e0208 */
[----:B------:R-:W4:Y:S01]  /*77180*/  LDL.LU R149, [R1+0x1348] ;  /* 0x0013480001957983 */ /* 0x000f220000300800 */
[----:B------:R-:W-:-:S03]  /*77190*/  ISETP.LT.AND P2, PT, R154, UR4, !P1 ;  /* 0x000000049a007c0c */ /* 0x000fc6000cf41270 */
[----:B------:R-:W-:Y:S01]  /*771a0*/  @P6 STG.E desc[UR8][R18.64], R101 ;  /* 0x0000006512006986 */ /* 0x000fe2000c101908 */
[----:B------:R-:W-:Y:S02]  /*771b0*/  ISETP.LT.AND P6, PT, R152, UR4, !P1 ;  /* 0x0000000498007c0c */ /* 0x000fe4000cfc1270 */
[----:B------:R-:W-:Y:S02]  /*771c0*/  ISETP.LT.AND P5, PT, R156, UR4, !P1 ;  /* 0x000000049c007c0c */ /* 0x000fe4000cfa1270 */
[----:B------:R-:W-:Y:S01]  /*771d0*/  ISETP.LT.AND P1, PT, R155, UR4, !P1 ;  /* 0x000000049b007c0c */ /* 0x000fe2000cf21270 */
[----:B------:R-:W-:Y:S04]  /*771e0*/  @P4 STG.E desc[UR8][R14.64], R105 ;  /* 0x000000690e004986 */ /* 0x000fe8000c101908 */
[----:B------:R1:W-:Y:S02]  /*771f0*/  @P0 STG.E desc[UR8][R16.64], R109 ;  /* 0x0000006d10000986 */ /* 0x0003e4000c101908 */
[----:B-1----:R-:W-:Y:S01]  /*77200*/  IADD3 R16, R23, 0xf7, RZ ;  /* 0x000000f717107810 */ /* 0x002fe20007ffe0ff */
[----:B--2---:R-:W-:-:S04]  /*77210*/  IMAD.WIDE R10, R150, 0x4, R2 ;  /* 0x00000004960a7825 */ /* 0x004fc800078e0202 */
[----:B------:R-:W-:-:S04]  /*77220*/  IMAD.WIDE R12, R150, 0x4, R4 ;  /* 0x00000004960c7825 */ /* 0x000fc800078e0204 */
[----:B------:R-:W-:-:S04]  /*77230*/  IMAD.WIDE R18, R150, 0x4, R6 ;  /* 0x0000000496127825 */ /* 0x000fc800078e0206 */
[----:B------:R-:W-:Y:S02]  /*77240*/  IMAD.WIDE R20, R150, 0x4, R8 ;  /* 0x0000000496147825 */ /* 0x000fe400078e0208 */
[----:B------:R-:W2:Y:S04]  /*77250*/  LDL.LU R150, [R1+0x1340] ;  /* 0x0013400001967983 */ /* 0x000ea80000300800 */
[----:B------:R1:W-:Y:S04]  /*77260*/  @P6 STG.E desc[UR8][R10.64], R78 ;  /* 0x0000004e0a006986 */ /* 0x0003e8000c101908 */
[----:B------:R1:W-:Y:S04]  /*77270*/  @P2 STG.E desc[UR8][R12.64], R82 ;  /* 0x000000520c002986 */ /* 0x0003e8000c101908 */
[----:B------:R4:W-:Y:S04]  /*77280*/  @P5 STG.E desc[UR8][R18.64], R94 ;  /* 0x0000005e12005986 */ /* 0x0009e8000c101908 */
[----:B------:R-:W-:Y:S01]  /*77290*/  @P1 STG.E desc[UR8][R20.64], R74 ;  /* 0x0000004a14001986 */ /* 0x000fe2000c101908 */
[----:B------:R-:W-:Y:S01]  /*772a0*/  ISETP.GE.AND P1, PT, R16, UR5, PT ;  /* 0x0000000510007c0c */ /* 0x000fe2000bf26270 */
[----:B---3--:R-:W-:-:S04]  /*772b0*/  IMAD.WIDE R14, R148, 0x4, R2 ;  /* 0x00000004940e7825 */ /* 0x008fc800078e0202 */
[----:B-1----:R-:W-:-:S04]  /*772c0*/  IMAD.WIDE R10, R148, 0x4, R4 ;  /* 0x00000004940a7825 */ /* 0x002fc800078e0204 */
[----:B------:R-:W-:-:S04]  /*772d0*/  IMAD.WIDE R12, R148, 0x4, R6 ;  /* 0x00000004940c7825 */ /* 0x000fc800078e0206 */
[----:B------:R-:W-:Y:S02]  /*772e0*/  IMAD.WIDE R16, R148, 0x4, R8 ;  /* 0x0000000494107825 */ /* 0x000fe400078e0208 */
[----:B------:R-:W3:Y:S01]  /*772f0*/  LDL.LU R148, [R1+0x133c] ;  /* 0x00133c0001947983 */ /* 0x000ee20000300800 */
[----:B------:R-:W-:-:S04]  /*77300*/  IADD3 R0, R23, 0xf5, RZ ;  /* 0x000000f517007810 */ /* 0x000fc80007ffe0ff */
[----:B------:R-:W-:-:S04]  /*77310*/  ISETP.GE.AND P3, PT, R0, UR5, PT ;  /* 0x0000000500007c0c */ /* 0x000fc8000bf66270 */
[----:B------:R-:W-:Y:S02]  /*77320*/  ISETP.LT.AND P0, PT, R152, UR4, !P3 ;  /* 0x0000000498007c0c */ /* 0x000fe4000df01270 */
[----:B------:R-:W-:Y:S02]  /*77330*/  ISETP.LT.AND P2, PT, R154, UR4, !P3 ;  /* 0x000000049a007c0c */ /* 0x000fe4000df41270 */
[----:B------:R-:W-:Y:S01]  /*77340*/  ISETP.LT.AND P5, PT, R156, UR4, !P3 ;  /* 0x000000049c007c0c */ /* 0x000fe2000dfa1270 */
[----:B------:R-:W-:Y:S01]  /*77350*/  VIADD R0, R23, 0xf6 ;  /* 0x000000f617007836 */ /* 0x000fe20000000000 */
[----:B------:R-:W-:-:S04]  /*77360*/  ISETP.LT.AND P3, PT, R155, UR4, !P3 ;  /* 0x000000049b007c0c */ /* 0x000fc8000df61270 */
[----:B------:R-:W-:-:S03]  /*77370*/  ISETP.GE.AND P4, PT, R0, UR5, PT ;  /* 0x0000000500007c0c */ /* 0x000fc6000bf86270 */
[----:B------:R1:W-:Y:S01]  /*77380*/  @P0 STG.E desc[UR8][R14.64], R98 ;  /* 0x000000620e000986 */ /* 0x0003e2000c101908 */
[----:B------:R-:W-:-:S03]  /*77390*/  ISETP.LT.AND P6, PT, R152, UR4, !P4 ;  /* 0x0000000498007c0c */ /* 0x000fc6000e7c1270 */
[----:B------:R1:W-:Y:S01]  /*773a0*/  @P2 STG.E desc[UR8][R10.64], R102 ;  /* 0x000000660a002986 */ /* 0x0003e2000c101908 */
[----:B------:R-:W-:-:S03]  /*773b0*/  ISETP.LT.AND P2, PT, R154, UR4, !P4 ;  /* 0x000000049a007c0c */ /* 0x000fc6000e741270 */
[----:B------:R2:W-:Y:S01]  /*773c0*/  @P5 STG.E desc[UR8][R12.64], R106 ;  /* 0x0000006a0c005986 */ /* 0x0005e2000c101908 */
[----:B------:R-:W-:Y:S01]  /*773d0*/  ISETP.LT.AND P5, PT, R156, UR4, !P4 ;  /* 0x000000049c007c0c */ /* 0x000fe2000e7a1270 */
[----:B----4-:R-:W-:-:S04]  /*773e0*/  IMAD.WIDE R18, R149, 0x4, R2 ;  /* 0x0000000495127825 */ /* 0x010fc800078e0202 */
[----:B-1----:R-:W-:-:S04]  /*773f0*/  IMAD.WIDE R14, R149, 0x4, R4 ;  /* 0x00000004950e7825 */ /* 0x002fc800078e0204 */
[----:B------:R-:W-:-:S04]  /*77400*/  IMAD.WIDE R10, R149, 0x4, R6 ;  /* 0x00000004950a7825 */ /* 0x000fc800078e0206 */
[----:B------:R-:W-:Y:S02]  /*77410*/  IMAD.WIDE R20, R149, 0x4, R8 ;  /* 0x0000000495147825 */ /* 0x000fe400078e0208 */
[----:B------:R-:W4:Y:S01]  /*77420*/  LDL.LU R149, [R1+0x1338] ;  /* 0x0013380001957983 */ /* 0x000f220000300800 */
[----:B------:R-:W-:-:S03]  /*77430*/  ISETP.LT.AND P4, PT, R155, UR4, !P4 ;  /* 0x000000049b007c0c */ /* 0x000fc6000e781270 */
[----:B------:R1:W-:Y:S01]  /*77440*/  @P3 STG.E desc[UR8][R16.64], R110 ;  /* 0x0000006e10003986 */ /* 0x0003e2000c101908 */
[----:B------:R-:W-:-:S03]  /*77450*/  ISETP.LT.AND P3, PT, R154, UR4, !P1 ;  /* 0x000000049a007c0c */ /* 0x000fc6000cf61270 */
[----:B------:R-:W-:Y:S01]  /*77460*/  @P6 STG.E desc[UR8][R18.64], R79 ;  /* 0x0000004f12006986 */ /* 0x000fe2000c101908 */
[----:B------:R-:W-:-:S03]  /*77470*/  ISETP.LT.AND P6, PT, R152, UR4, !P1 ;  /* 0x0000000498007c0c */ /* 0x000fc6000cfc1270 */
[----:B------:R1:W-:Y:S04]  /*77480*/  @P2 STG.E desc[UR8][R14.64], R83 ;  /* 0x000000530e002986 */ /* 0x0003e8000c101908 */
[----:B------:R1:W-:Y:S04]  /*77490*/  @P5 STG.E desc[UR8][R10.64], R95 ;  /* 0x0000005f0a005986 */ /* 0x0003e8000c101908 */
[----:B------:R-:W-:Y:S01]  /*774a0*/  @P4 STG.E desc[UR8][R20.64], R75 ;  /* 0x0000004b14004986 */ /* 0x000fe2000c101908 */
        /* <DEDUP_REMOVED lines=8> */
[----:B-1----:R-:W-:-:S04]  /*77530*/  IMAD.WIDE R12, R148, 0x4, R4 ;  /* 0x00000004940c7825 */ /* 0x002fc800078e0204 */
[----:B------:R-:W-:-:S04]  /*77540*/  IMAD.WIDE R16, R148, 0x4, R6 ;  /* 0x0000000494107825 */ /* 0x000fc800078e0206 */
[----:B------:R-:W-:Y:S02]  /*77550*/  IMAD.WIDE R20, R148, 0x4, R8 ;  /* 0x0000000494147825 */ /* 0x000fe400078e0208 */
[----:B------:R-:W3:Y:S02]  /*77560*/  LDL.LU R148, [R1+0x132c] ;  /* 0x00132c0001947983 */ /* 0x000ee40000300800 */
[----:B------:R-:W-:Y:S01]  /*77570*/  VIADD R0, R23, 0xf8 ;  /* 0x000000f817007836 */ /* 0x000fe20000000000 */
[----:B------:R-:W-:Y:S01]  /*77580*/  ISETP.LT.AND P4, PT, R156, UR4, !P1 ;  /* 0x000000049c007c0c */ /* 0x000fe2000cf81270 */
[----:B------:R-:W3:Y:S03]  /*77590*/  LDL.LU R151, [R1+0x1328] ;  /* 0x0013280001977983 */ /* 0x000ee60000300800 */
[----:B------:R-:W-:Y:S02]  /*775a0*/  ISETP.GE.AND P0, PT, R0, UR5, PT ;  /* 0x0000000500007c0c */ /* 0x000fe4000bf06270 */
[----:B------:R-:W-:-:S02]  /*775b0*/  ISETP.LT.AND P1, PT, R155, UR4, !P1 ;  /* 0x000000049b007c0c */ /* 0x000fc4000cf21270 */
[----:B------:R-:W-:Y:S02]  /*775c0*/  ISETP.LT.AND P5, PT, R152, UR4, !P0 ;  /* 0x0000000498007c0c */ /* 0x000fe4000c7a1270 */
[----:B------:R-:W-:Y:S01]  /*775d0*/  ISETP.LT.AND P6, PT, R154, UR4, !P0 ;  /* 0x000000049a007c0c */ /* 0x000fe2000c7c1270 */
[----:B------:R-:W-:Y:S01]  /*775e0*/  VIADD R0, R23, 0xf9 ;  /* 0x000000f917007836 */ /* 0x000fe20000000000 */
[----:B------:R-:W-:Y:S01]  /*775f0*/  ISETP.LT.AND P3, PT, R156, UR4, !P0 ;  /* 0x000000049c007c0c */ /* 0x000fe2000c761270 */
[----:B------:R-:W-:Y:S03]  /*77600*/  @P4 STG.E desc[UR8][R14.64], R107 ;  /* 0x0000006b0e004986 */ /* 0x000fe6000c101908 */
[----:B------:R-:W-:Y:S02]  /*77610*/  ISETP.GE.AND P2, PT, R0, UR5, PT ;  /* 0x0000000500007c0c */ /* 0x000fe4000bf46270 */
[----:B------:R-:W-:Y:S01]  /*77620*/  ISETP.LT.AND P0, PT, R155, UR4, !P0 ;  /* 0x000000049b007c0c */ /* 0x000fe2000c701270 */
[----:B------:R4:W-:Y:S01]  /*77630*/  @P1 STG.E desc[UR8][R10.64], R111 ;  /* 0x0000006f0a001986 */ /* 0x0009e2000c101908 */
[----:B------:R-:W-:-:S03]  /*77640*/  ISETP.LT.AND P1, PT, R152, UR4, !P2 ;  /* 0x0000000498007c0c */ /* 0x000fc6000d721270 */
[----:B------:R1:W-:Y:S01]  /*77650*/  @P5 STG.E desc[UR8][R18.64], R112 ;  /* 0x0000007012005986 */ /* 0x0003e2000c101908 */
[----:B------:R-:W-:-:S03]  /*77660*/  ISETP.LT.AND P5, PT, R156, UR4, !P2 ;  /* 0x000000049c007c0c */ /* 0x000fc6000d7a1270 */
[----:B------:R1:W-:Y:S01]  /*77670*/  @P6 STG.E desc[UR8][R12.64], R120 ;  /* 0x000000780c006986 */ /* 0x0003e2000c101908 */
[----:B------:R-:W-:Y:S01]  /*77680*/  ISETP.LT.AND P6, PT, R154, UR4, !P2 ;  /* 0x000000049a007c0c */ /* 0x000fe2000d7c1270 */
[----:B------:R-:W-:Y:S02]  /*77690*/  VIADD R0, R23, 0xfa ;  /* 0x000000fa17007836 */ /* 0x000fe40000000000 */
[----:B----4-:R-:W-:-:S03]  /*776a0*/  IMAD.WIDE R10, R149, 0x4, R2 ;  /* 0x00000004950a7825 */ /* 0x010fc600078e0202 */
[----:B------:R-:W-:Y:S01]  /*776b0*/  ISETP.GE.AND P4, PT, R0, UR5, PT ;  /* 0x0000000500007c0c */ /* 0x000fe2000bf86270 */
[----:B------:R2:W-:Y:S01]  /*776c0*/  @P3 STG.E desc[UR8][R16.64], R124 ;  /* 0x0000007c10003986 */ /* 0x0005e2000c101908 */
[----:B------:R-:W-:Y:S01]  /*776d0*/  IMAD.WIDE R14, R149, 0x4, R4 ;  /* 0x00000004950e7825 */ /* 0x000fe200078e0204 */
[----:B------:R-:W-:Y:S02]  /*776e0*/  ISETP.LT.AND P2, PT, R155, UR4, !P2 ;  /* 0x000000049b007c0c */ /* 0x000fe4000d741270 */
[----:B------:R4:W-:Y:S01]  /*776f0*/  @P0 STG.E desc[UR8][R20.64], R116 ;  /* 0x0000007414000986 */ /* 0x0009e2000c101908 */
[C---:B-1----:R-:W-:Y:S01]  /*77700*/  IMAD.WIDE R18, R149.reuse, 0x4, R6 ;  /* 0x0000000495127825 */ /* 0x042fe200078e0206 */
[----:B------:R-:W-:Y:S02]  /*77710*/  ISETP.LT.AND P0, PT, R152, UR4, !P4 ;  /* 0x0000000498007c0c */ /* 0x000fe4000e701270 */
[----:B------:R1:W-:Y:S01]  /*77720*/  @P1 STG.E desc[UR8][R10.64], R128 ;  /* 0x000000800a001986 */ /* 0x0003e2000c101908 */
[----:B------:R-:W-:-:S03]  /*77730*/  IMAD.WIDE R12, R149, 0x4, R8 ;  /* 0x00000004950c7825 */ /* 0x000fc600078e0208 */
[----:B------:R-:W3:Y:S01]  /*77740*/  LDL.LU R149, [R1+0x131c] ;  /* 0x00131c0001957983 */ /* 0x000ee20000300800 */
[----:B------:R-:W-:-:S03]  /*77750*/  ISETP.LT.AND P3, PT, R154, UR4, !P4 ;  /* 0x000000049a007c0c */ /* 0x000fc6000e761270 */
[----:B------:R1:W-:Y:S04]  /*77760*/  @P6 STG.E desc[UR8][R14.64], R136 ;  /* 0x000000880e006986 */ /* 0x0003e8000c101908 */
[----:B------:R3:W-:Y:S01]  /*77770*/  @P5 STG.E desc[UR8][R18.64], R144 ;  /* 0x0000009012005986 */ /* 0x0007e2000c101908 */
[----:B------:R-:W-:-:S03]  /*77780*/  ISETP.LT.AND P5, PT, R156, UR4, !P4 ;  /* 0x000000049c007c0c */ /* 0x000fc6000e7a1270 */
[----:B------:R3:W-:Y:S01]  /*77790*/  @P2 STG.E desc[UR8][R12.64], R24 ;  /* 0x000000180c002986 */ /* 0x0007e2000c101908 */
[----:B--2---:R-:W-:-:S04]  /*777a0*/  IMAD.WIDE R16, R150, 0x4, R2 ;  /* 0x0000000496107825 */ /* 0x004fc800078e0202 */
[----:B----4-:R-:W-:-:S04]  /*777b0*/  IMAD.WIDE R20, R150, 0x4, R4 ;  /* 0x0000000496147825 */ /* 0x010fc800078e0204 */
[----:B-1----:R-:W-:-:S04]  /*777c0*/  IMAD.WIDE R10, R150, 0x4, R6 ;  /* 0x00000004960a7825 */ /* 0x002fc800078e0206 */
        /* <DEDUP_REMOVED lines=8> */
[----:B----4-:R-:W-:Y:S02]  /*77850*/  IMAD.WIDE R10, R148, 0x4, R8 ;  /* 0x00000004940a7825 */ /* 0x010fe400078e0208 */
[----:B------:R-:W3:Y:S01]  /*77860*/  LDL.LU R148, [R1+0x13f8] ;  /* 0x0013f80001947983 */ /* 0x000ee20000300800 */
[----:B------:R-:W-:Y:S02]  /*77870*/  IADD3 R0, R23, 0xfb, RZ ;  /* 0x000000fb17007810 */ /* 0x000fe40007ffe0ff */
[----:B------:R-:W-:Y:S02]  /*77880*/  ISETP.LT.AND P4, PT, R155, UR4, !P4 ;  /* 0x000000049b007c0c */ /* 0x000fe4000e781270 */
[----:B------:R-:W-:Y:S01]  /*77890*/  ISETP.GE.AND P1, PT, R0, UR5, PT ;  /* 0x0000000500007c0c */ /* 0x000fe2000bf26270 */
[----:B------:R-:W-:-:S03]  /*778a0*/  VIADD R0, R23, 0xfc ;  /* 0x000000fc17007836 */ /* 0x000fc60000000000 */
[----:B------:R-:W-:Y:S02]  /*778b0*/  ISETP.LT.AND P6, PT, R152, UR4, !P1 ;  /* 0x0000000498007c0c */ /* 0x000fe4000cfc1270 */
[----:B------:R-:W-:Y:S02]  /*778c0*/  ISETP.LT.AND P3, PT, R154, UR4, !P1 ;  /* 0x000000049a007c0c */ /* 0x000fe4000cf61270 */
[----:B------:R-:W-:Y:S02]  /*778d0*/  ISETP.GE.AND P0, PT, R0, UR5, PT ;  /* 0x0000000500007c0c */ /* 0x000fe4000bf06270 */
[----:B------:R-:W-:Y:S01]  /*778e0*/  ISETP.LT.AND P2, PT, R156, UR4, !P1 ;  /* 0x000000049c007c0c */ /* 0x000fe2000cf41270 */
[----:B------:R1:W-:Y:S01]  /*778f0*/  @P4 STG.E desc[UR8][R14.64], R117 ;  /* 0x000000750e004986 */ /* 0x0003e2000c101908 */
[----:B------:R-:W-:Y:S02]  /*77900*/  ISETP.LT.AND P4, PT, R155, UR4, !P1 ;  /* 0x000000049b007c0c */ /* 0x000fe4000cf81270 */
[----:B------:R-:W-:-:S03]  /*77910*/  ISETP.LT.AND P5, PT, R152, UR4, !P0 ;  /* 0x0000000498007c0c */ /* 0x000fc6000c7a1270 */
[----:B------:R4:W-:Y:S01]  /*77920*/  @P6 STG.E desc[UR8][R18.64], R129 ;  /* 0x0000008112006986 */ /* 0x0009e2000c101908 */
[----:B------:R-:W-:Y:S01]  /*77930*/  ISETP.LT.AND P6, PT, R154, UR4, !P0 ;  /* 0x000000049a007c0c */ /* 0x000fe2000c7c1270 */
[----:B------:R-:W-:Y:S02]  /*77940*/  VIADD R0, R23, 0xfd ;  /* 0x000000fd17007836 */ /* 0x000fe40000000000 */
[----:B------:R4:W-:Y:S01]  /*77950*/  @P3 STG.E desc[UR8][R12.64], R137 ;  /* 0x000000890c003986 */ /* 0x0009e2000c101908 */
[----:B------:R-:W-:Y:S01]  /*77960*/  ISETP.LT.AND P3, PT, R156, UR4, !P0 ;  /* 0x000000049c007c0c */ /* 0x000fe2000c761270 */
[----:B-1----:R-:W-:Y:S01]  /*77970*/  IMAD.WIDE R14, R151, 0x4, R2 ;  /* 0x00000004970e7825 */ /* 0x002fe200078e0202 */
[----:B------:R-:W-:Y:S01]  /*77980*/  ISETP.LT.AND P0, PT, R155, UR4, !P0 ;  /* 0x000000049b007c0c */ /* 0x000fe2000c701270 */
[----:B------:R1:W-:Y:S01]  /*77990*/  @P2 STG.E desc[UR8][R16.64], R145 ;  /* 0x0000009110002986 */ /* 0x0003e2000c101908 */
[----:B------:R-:W-:Y:S01]  /*779a0*/  ISETP.GE.AND P1, PT, R0, UR5, PT ;  /* 0x0000000500007c0c */ /* 0x000fe2000bf26270 */
[----:B----4-:R-:W-:-:S02]  /*779b0*/  IMAD.WIDE R18, R151, 0x4, R4 ;  /* 0x0000000497127825 */ /* 0x010fc400078e0204 */
[----:B------:R4:W-:Y:S01]  /*779c0*/  @P4 STG.E desc[UR8][R10.64], R25 ;  /* 0x000000190a004986 */ /* 0x0009e2000c101908 */
[----:B------:R-:W-:Y:S01]  /*779d0*/  IADD3 R0, R23, 0xfe, RZ ;  /* 0x000000fe17007810 */ /* 0x000fe20007ffe0ff */
[C---:B------:R-:W-:Y:S02]  /*779e0*/  IMAD.WIDE R12, R151.reuse, 0x4, R6 ;  /* 0x00000004970c7825 */ /* 0x040fe400078e0206 */
[----:B------:R4:W-:Y:S01]  /*779f0*/  @P5 STG.E desc[UR8][R14.64], R114 ;  /* 0x000000720e005986 */ /* 0x0009e2000c101908 */
[----:B------:R-:W-:Y:S02]  /*77a00*/  ISETP.LT.AND P5, PT, R152, UR4, !P1 ;  /* 0x0000000498007c0c */ /* 0x000fe4000cfa1270 */
[----:B------:R-:W-:Y:S01]  /*77a10*/  ISETP.LT.AND P4, PT, R154, UR4, !P1 ;  /* 0x000000049a007c0c */ /* 0x000fe2000cf81270 */
[----:B------:R4:W-:Y:S01]  /*77a20*/  @P6 STG.E desc[UR8][R18.64], R122 ;  /* 0x0000007a12006986 */ /* 0x0009e2000c101908 */
[----:B-1----:R-:W-:Y:S01]  /*77a30*/  IMAD.WIDE R16, R151, 0x4, R8 ;  /* 0x0000000497107825 */ /* 0x002fe200078e0208 */
[----:B------:R-:W-:-:S02]  /*77a40*/  ISETP.LT.AND P6, PT, R156, UR4, !P1 ;  /* 0x000000049c007c0c */ /* 0x000fc4000cfc1270 */
[----:B------:R-:W-:Y:S02]  /*77a50*/  ISETP.GE.AND P2, PT, R0, UR5, PT ;  /* 0x0000000500007c0c */ /* 0x000fe4000bf46270 */
[----:B------:R-:W-:Y:S01]  /*77a60*/  ISETP.LT.AND P1, PT, R155, UR4, !P1 ;  /* 0x000000049b007c0c */ /* 0x000fe2000cf21270 */
[----:B------:R1:W-:Y:S01]  /*77a70*/  @P3 STG.E desc[UR8][R12.64], R126 ;  /* 0x0000007e0c003986 */ /* 0x0003e2000c101908 */
[----:B----4-:R-:W-:-:S03]  /*77a80*/  IMAD.WIDE R10, R149, 0x4, R2 ;  /* 0x00000004950a7825 */ /* 0x010fc600078e0202 */
[----:B------:R-:W-:Y:S01]  /*77a90*/  @P0 STG.E desc[UR8][R16.64], R118 ;  /* 0x0000007610000986 */ /* 0x000fe2000c101908 */
[----:B------:R-:W-:Y:S01]  /*77aa0*/  ISETP.LT.AND P0, PT, R152, UR4, !P2 ;  /* 0x0000000498007c0c */ /* 0x000fe2000d701270 */
[----:B------:R-:W-:-:S04]  /*77ab0*/  IMAD.WIDE R14, R149, 0x4, R4 ;  /* 0x00000004950e7825 */ /* 0x000fc800078e0204 */
[----:B------:R-:W-:Y:S02]  /*77ac0*/  VIADD R23, R23, 0xff ;  /* 0x000000ff17177836 */ /* 0x000fe40000000000 */
[C---:B------:R-:W-:Y:S01]  /*77ad0*/  IMAD.WIDE R18, R149.reuse, 0x4, R6 ;  /* 0x0000000495127825 */ /* 0x040fe200078e0206 */
[----:B------:R4:W-:Y:S03]  /*77ae0*/  @P5 STG.E desc[UR8][R10.64], R130 ;  /* 0x000000820a005986 */ /* 0x0009e6000c101908 */
[----:B-1----:R-:W-:Y:S01]  /*77af0*/  IMAD.WIDE R12, R149, 0x4, R8 ;  /* 0x00000004950c7825 */ /* 0x002fe200078e0208 */
[----:B------:R1:W-:Y:S01]  /*77b00*/  @P4 STG.E desc[UR8][R14.64], R138 ;  /* 0x0000008a0e004986 */ /* 0x0003e2000c101908 */
[----:B------:R-:W-:Y:S02]  /*77b10*/  ISETP.GE.AND P3, PT, R23, UR5, PT ;  /* 0x0000000517007c0c */ /* 0x000fe4000bf66270 */
[----:B------:R-:W-:Y:S01]  /*77b20*/  ISETP.LT.AND P4, PT, R154, UR4, !P2 ;  /* 0x000000049a007c0c */ /* 0x000fe2000d781270 */
[----:B------:R1:W-:Y:S01]  /*77b30*/  @P6 STG.E desc[UR8][R18.64], R146 ;  /* 0x0000009212006986 */ /* 0x0003e2000c101908 */
[----:B------:R-:W-:-:S03]  /*77b40*/  ISETP.LT.AND P5, PT, R152, UR4, !P3 ;  /* 0x0000000498007c0c */ /* 0x000fc6000dfa1270 */
[----:B------:R1:W-:Y:S01]  /*77b50*/  @P1 STG.E desc[UR8][R12.64], R26 ;  /* 0x0000001a0c001986 */ /* 0x0003e2000c101908 */
[----:B------:R-:W-:Y:S02]  /*77b60*/  ISETP.LT.AND P1, PT, R156, UR4, !P2 ;  /* 0x000000049c007c0c */ /* 0x000fe4000d721270 */
[----:B------:R-:W-:Y:S02]  /*77b70*/  ISETP.LT.AND P2, PT, R155, UR4, !P2 ;  /* 0x000000049b007c0c */ /* 0x000fe4000d741270 */
[----:B------:R-:W-:Y:S01]  /*77b80*/  ISETP.LT.AND P6, PT, R154, UR4, !P3 ;  /* 0x000000049a007c0c */ /* 0x000fe2000dfc1270 */
[----:B--2---:R-:W-:-:S05]  /*77b90*/  IMAD.WIDE R20, R150, 0x4, R2 ;  /* 0x0000000496147825 */ /* 0x004fca00078e0202 */
[----:B------:R2:W-:Y:S01]  /*77ba0*/  @P0 STG.E desc[UR8][R20.64], R115 ;  /* 0x0000007314000986 */ /* 0x0005e2000c101908 */
[----:B------:R-:W-:Y:S02]  /*77bb0*/  ISETP.LT.AND P0, PT, R156, UR4, !P3 ;  /* 0x000000049c007c0c */ /* 0x000fe4000df01270 */
[----:B------:R-:W-:Y:S01]  /*77bc0*/  ISETP.LT.AND P3, PT, R155, UR4, !P3 ;  /* 0x000000049b007c0c */ /* 0x000fe2000df61270 */
[----:B----4-:R-:W-:-:S04]  /*77bd0*/  IMAD.WIDE R10, R150, 0x4, R4 ;  /* 0x00000004960a7825 */ /* 0x010fc800078e0204 */
[C---:B-1----:R-:W-:Y:S01]  /*77be0*/  IMAD.WIDE R14, R150.reuse, 0x4, R6 ;  /* 0x00000004960e7825 */ /* 0x042fe200078e0206 */
[----:B------:R2:W-:Y:S03]  /*77bf0*/  @P4 STG.E desc[UR8][R10.64], R123 ;  /* 0x0000007b0a004986 */ /* 0x0005e6000c101908 */
[----:B------:R-:W-:Y:S01]  /*77c00*/  IMAD.WIDE R16, R150, 0x4, R8 ;  /* 0x0000000496107825 */ /* 0x000fe200078e0208 */
[----:B------:R2:W-:Y:S04]  /*77c10*/  @P1 STG.E desc[UR8][R14.64], R127 ;  /* 0x0000007f0e001986 */ /* 0x0005e8000c101908 */
[----:B------:R2:W-:Y:S01]  /*77c20*/  @P2 STG.E desc[UR8][R16.64], R119 ;  /* 0x0000007710002986 */ /* 0x0005e2000c101908 */
[----:B---3--:R-:W-:-:S04]  /*77c30*/  IMAD.WIDE R2, R148, 0x4, R2 ;  /* 0x0000000494027825 */ /* 0x008fc800078e0202 */
[C---:B------:R-:W-:Y:S01]  /*77c40*/  IMAD.WIDE R4, R148.reuse, 0x4, R4 ;  /* 0x0000000494047825 */ /* 0x040fe200078e0204 */
[----:B------:R2:W-:Y:S03]  /*77c50*/  @P5 STG.E desc[UR8][R2.64], R131 ;  /* 0x0000008302005986 */ /* 0x0005e6000c101908 */
[C---:B------:R-:W-:Y:S01]  /*77c60*/  IMAD.WIDE R6, R148.reuse, 0x4, R6 ;  /* 0x0000000494067825 */ /* 0x040fe200078e0206 */
[----:B------:R2:W-:Y:S04]  /*77c70*/  @P6 STG.E desc[UR8][R4.64], R139 ;  /* 0x0000008b04006986 */ /* 0x0005e8000c101908 */
[----:B------:R2:W-:Y:S01]  /*77c80*/  @P0 STG.E desc[UR8][R6.64], R147 ;  /* 0x0000009306000986 */ /* 0x0005e2000c101908 */
[----:B------:R-:W-:Y:S01]  /*77c90*/  IMAD.WIDE R8, R148, 0x4, R8 ;  /* 0x0000000494087825 */ /* 0x000fe200078e0208 */
[----:B------:R-:W-:Y:S06]  /*77ca0*/  @!P3 EXIT ;  /* 0x000000000000b94d */ /* 0x000fec0003800000 */
[----:B------:R-:W-:Y:S01]  /*77cb0*/  STG.E desc[UR8][R8.64], R27 ;  /* 0x0000001b08007986 */ /* 0x000fe2000c101908 */
[----:B------:R-:W-:Y:S05]  /*77cc0*/  EXIT ;  /* 0x000000000000794d */ /* 0x000fea0003800000 */
.L_x_2:
[----:B------:R-:W-:-:S00]  /*77cd0*/  BRA `(.L_x_2) ;  /* 0xfffffffc00fc7947 */ /* 0x000fc0000383ffff */
[----:B------:R-:W-:-:S00]  /*77ce0*/  NOP ;  /* 0x0000000000007918 */ /* 0x000fc00000000000 */
        /* <DEDUP_REMOVED lines=9> */
.L_x_3:


//--------------------- .nv.shared.matmul_kernel  --------------------------
	.section	.nv.shared.matmul_kernel,"aw",@nobits
	.sectionflags	@""
	.align	16
	.zero		1024


//--------------------- .nv.shared.reserved.0     --------------------------
	.section	.nv.shared.reserved.0,"aw",@nobits
	.weak		__nv_reservedSMEM_offset_0_alias
	.size		__nv_reservedSMEM_offset_0_alias, 0, 0
	.other		__nv_reservedSMEM_offset_0_alias,@"STO_CUDA_RESERVED_SHARED STV_DEFAULT"
__nv_reservedSMEM_offset_0_alias:
	.zero		0


//--------------------- .nv.constant0.matmul_kernel --------------------------
	.section	.nv.constant0.matmul_kernel,"a",@progbits
	.sectionflags	@""
	.align	4
.nv.constant0.matmul_kernel:
	.zero		608


//--------------------- SYMBOLS --------------------------

	.type		.nv.reservedSmem.offset0,@object
	.size		.nv.reservedSmem.offset0,0x4
